	.target	sm_90a

	.elftype	@"ET_EXEC"


//--------------------- .note.nv.tkinfo           --------------------------
	.section	.note.nv.tkinfo,"",@"SHT_NOTE"
	.sectionflags	@"SHF_NOTE_NV_TKINFO"
	.tkinfo
        /*0018*/ 	.word	0x00000002
        /*0030*/ 	.string	""
        /*0030*/ 	.string	"ptxas"
        /*0030*/ 	.string	"Cuda compilation tools, release 13.0, V13.0.88"
        /*0030*/ 	.string	"Build cuda_13.0.r13.0/compiler.36424714_0"
        /*0030*/ 	.string	"-arch sm_90a -m 64 "



//--------------------- .note.nv.cuinfo           --------------------------
	.section	.note.nv.cuinfo,"",@"SHT_NOTE"
	.sectionflags	@"SHF_NOTE_NV_CUINFO"
        /*0018*/ 	.short	0x0002
        /*001a*/ 	.short	0x005a
        /*001c*/ 	.short	0x0082
	.zero		2


//--------------------- .nv.info                  --------------------------
	.section	.nv.info,"",@"SHT_CUDA_INFO"
	.align	4


	//----- nvinfo : EIATTR_REGCOUNT
	.align		4
        /*0000*/ 	.byte	0x04, 0x2f
        /*0002*/ 	.short	(.L_15 - .L_14)
	.align		4
.L_14:
        /*0004*/ 	.word	index@(_ZN7cutlass13device_kernelINS_4gemm6kernel13GemmUniversalINS1_17GroupProblemShapeIN4cute5tupleIJiiiEEEEENS1_10collective13CollectiveMmaINS1_39MainloopSm90ArrayTmaGmmaWarpSpecializedILi2ENS6_IJNS5_1CILi1EEESD_SD_EEENS1_40KernelPtrArrayTmaWarpSpecializedPingpongEEENS6_IJNSC_ILi128EEENSC_ILi256EEESH_EEENS_10bfloat16_tEPNS6_IJlSD_NSC_ILi0EEEEEESK_SN_NS5_8TiledMMAINS5_8MMA_AtomIJNS5_4SM904GMMA28MMA_64x256x16_F32BF16BF16_SSILNSR_5MajorE0ELST_0ELNSR_7ScaleInE1ELSU_1EEEEEENS5_6LayoutISE_NS6_IJSL_SL_SL_EEEEENS6_IJNS5_10UnderscoreES10_S10_EEEEENS5_13SM90_TMA_LOADENS5_14ComposedLayoutINS5_7SwizzleILi3ELi4ELi3EEENS5_18smem_ptr_flag_bitsILi16EEENSX_INS6_IJNSC_ILi8EEENSC_ILi64EEEEEENS6_IJS1A_SD_EEEEEEEvNS5_8identityES13_S1E_vS1F_EENS_8epilogue10collective18CollectiveEpilogueINS1H_30Sm90PtrArrayTmaWarpSpecializedILi4ELi2ELi16ELb1ELb0ELi2EEEJSJ_NS6_IJS1A_NSC_ILi32EEEEEENS_6half_tEPNS6_IJSD_lSL_EEES1O_S1Q_NS1H_6fusion15FusionCallbacksIS1L_NS1R_17LinearCombinationIS1O_fS1O_fLNS_15FloatRoundStyleE2EEESJ_S1N_JEEES13_NS14_IS16_S18_NSX_INS6_IJS1A_S19_EEENS6_IJSD_S1A_EEEEEEENS5_17SM75_U16x8_LDSM_TENS5_14SM90_TMA_STOREES20_NS5_17SM90_U16x8_STSM_TENS5_9Copy_AtomIJNS5_17SM90_U32x4_STSM_NES1O_EEEvEEEvvEEEEvNT_6ParamsE)
        /*0008*/ 	.word	0x000000a8


	//----- nvinfo : EIATTR_FRAME_SIZE
	.align		4
.L_15:
        /*000c*/ 	.byte	0x04, 0x11
        /*000e*/ 	.short	(.L_17 - .L_16)
	.align		4
.L_16:
        /*0010*/ 	.word	index@($__internal_0_$__cuda_sm20_div_u64)
        /*0014*/ 	.word	0x00000db0


	//----- nvinfo : EIATTR_FRAME_SIZE
	.align		4
.L_17:
        /*0018*/ 	.byte	0x04, 0x11
        /*001a*/ 	.short	(.L_19 - .L_18)
	.align		4
.L_18:
        /*001c*/ 	.word	index@(_ZN7cutlass13device_kernelINS_4gemm6kernel13GemmUniversalINS1_17GroupProblemShapeIN4cute5tupleIJiiiEEEEENS1_10collective13CollectiveMmaINS1_39MainloopSm90ArrayTmaGmmaWarpSpecializedILi2ENS6_IJNS5_1CILi1EEESD_SD_EEENS1_40KernelPtrArrayTmaWarpSpecializedPingpongEEENS6_IJNSC_ILi128EEENSC_ILi256EEESH_EEENS_10bfloat16_tEPNS6_IJlSD_NSC_ILi0EEEEEESK_SN_NS5_8TiledMMAINS5_8MMA_AtomIJNS5_4SM904GMMA28MMA_64x256x16_F32BF16BF16_SSILNSR_5MajorE0ELST_0ELNSR_7ScaleInE1ELSU_1EEEEEENS5_6LayoutISE_NS6_IJSL_SL_SL_EEEEENS6_IJNS5_10UnderscoreES10_S10_EEEEENS5_13SM90_TMA_LOADENS5_14ComposedLayoutINS5_7SwizzleILi3ELi4ELi3EEENS5_18smem_ptr_flag_bitsILi16EEENSX_INS6_IJNSC_ILi8EEENSC_ILi64EEEEEENS6_IJS1A_SD_EEEEEEEvNS5_8identityES13_S1E_vS1F_EENS_8epilogue10collective18CollectiveEpilogueINS1H_30Sm90PtrArrayTmaWarpSpecializedILi4ELi2ELi16ELb1ELb0ELi2EEEJSJ_NS6_IJS1A_NSC_ILi32EEEEEENS_6half_tEPNS6_IJSD_lSL_EEES1O_S1Q_NS1H_6fusion15FusionCallbacksIS1L_NS1R_17LinearCombinationIS1O_fS1O_fLNS_15FloatRoundStyleE2EEESJ_S1N_JEEES13_NS14_IS16_S18_NSX_INS6_IJS1A_S19_EEENS6_IJSD_S1A_EEEEEEENS5_17SM75_U16x8_LDSM_TENS5_14SM90_TMA_STOREES20_NS5_17SM90_U16x8_STSM_TENS5_9Copy_AtomIJNS5_17SM90_U32x4_STSM_NES1O_EEEvEEEvvEEEEvNT_6ParamsE)
        /*0020*/ 	.word	0x00000db0


	//----- nvinfo : EIATTR_MIN_STACK_SIZE
	.align		4
.L_19:
        /*0024*/ 	.byte	0x04, 0x12
        /*0026*/ 	.short	(.L_21 - .L_20)
	.align		4
.L_20:
        /*0028*/ 	.word	index@(_ZN7cutlass13device_kernelINS_4gemm6kernel13GemmUniversalINS1_17GroupProblemShapeIN4cute5tupleIJiiiEEEEENS1_10collective13CollectiveMmaINS1_39MainloopSm90ArrayTmaGmmaWarpSpecializedILi2ENS6_IJNS5_1CILi1EEESD_SD_EEENS1_40KernelPtrArrayTmaWarpSpecializedPingpongEEENS6_IJNSC_ILi128EEENSC_ILi256EEESH_EEENS_10bfloat16_tEPNS6_IJlSD_NSC_ILi0EEEEEESK_SN_NS5_8TiledMMAINS5_8MMA_AtomIJNS5_4SM904GMMA28MMA_64x256x16_F32BF16BF16_SSILNSR_5MajorE0ELST_0ELNSR_7ScaleInE1ELSU_1EEEEEENS5_6LayoutISE_NS6_IJSL_SL_SL_EEEEENS6_IJNS5_10UnderscoreES10_S10_EEEEENS5_13SM90_TMA_LOADENS5_14ComposedLayoutINS5_7SwizzleILi3ELi4ELi3EEENS5_18smem_ptr_flag_bitsILi16EEENSX_INS6_IJNSC_ILi8EEENSC_ILi64EEEEEENS6_IJS1A_SD_EEEEEEEvNS5_8identityES13_S1E_vS1F_EENS_8epilogue10collective18CollectiveEpilogueINS1H_30Sm90PtrArrayTmaWarpSpecializedILi4ELi2ELi16ELb1ELb0ELi2EEEJSJ_NS6_IJS1A_NSC_ILi32EEEEEENS_6half_tEPNS6_IJSD_lSL_EEES1O_S1Q_NS1H_6fusion15FusionCallbacksIS1L_NS1R_17LinearCombinationIS1O_fS1O_fLNS_15FloatRoundStyleE2EEESJ_S1N_JEEES13_NS14_IS16_S18_NSX_INS6_IJS1A_S19_EEENS6_IJSD_S1A_EEEEEEENS5_17SM75_U16x8_LDSM_TENS5_14SM90_TMA_STOREES20_NS5_17SM90_U16x8_STSM_TENS5_9Copy_AtomIJNS5_17SM90_U32x4_STSM_NES1O_EEEvEEEvvEEEEvNT_6ParamsE)
        /*002c*/ 	.word	0x00000db0
.L_21:


//--------------------- .nv.compat                --------------------------
	.section	.nv.compat,"",@"SHT_CUDA_COMPAT_INFO"
	.align	4
        /*0000*/ 	.byte	0x02, 0x09, 0x01, 0x00, 0x02, 0x02, 0x04, 0x00, 0x02, 0x05, 0x05, 0x00, 0x03, 0x07, 0x01, 0x01
        /*0010*/ 	.byte	0x02, 0x03, 0x03, 0x00, 0x02, 0x06, 0x01, 0x00, 0x04, 0x0b, 0x08, 0x00, 0x00, 0x00, 0x00, 0x00
        /*0020*/ 	.byte	0x00, 0x00, 0x00, 0x00


//--------------------- .nv.info._ZN7cutlass13device_kernelINS_4gemm6kernel13GemmUniversalINS1_17GroupProblemShapeIN4cute5tupleIJiiiEEEEENS1_10collective13CollectiveMmaINS1_39MainloopSm90ArrayTmaGmmaWarpSpecializedILi2ENS6_IJNS5_1CILi1EEESD_SD_EEENS1_40KernelPtrArrayTmaWarpSpecializedPingpongEEENS6_IJNSC_ILi128EEENSC_ILi256EEESH_EEENS_10bfloat16_tEPNS6_IJlSD_NSC_ILi0EEEEEESK_SN_NS5_8TiledMMAINS5_8MMA_AtomIJNS5_4SM904GMMA28MMA_64x256x16_F32BF16BF16_SSILNSR_5MajorE0ELST_0ELNSR_7ScaleInE1ELSU_1EEEEEENS5_6LayoutISE_NS6_IJSL_SL_SL_EEEEENS6_IJNS5_10UnderscoreES10_S10_EEEEENS5_13SM90_TMA_LOADENS5_14ComposedLayoutINS5_7SwizzleILi3ELi4ELi3EEENS5_18smem_ptr_flag_bitsILi16EEENSX_INS6_IJNSC_ILi8EEENSC_ILi64EEEEEENS6_IJS1A_SD_EEEEEEEvNS5_8identityES13_S1E_vS1F_EENS_8epilogue10collective18CollectiveEpilogueINS1H_30Sm90PtrArrayTmaWarpSpecializedILi4ELi2ELi16ELb1ELb0ELi2EEEJSJ_NS6_IJS1A_NSC_ILi32EEEEEENS_6half_tEPNS6_IJSD_lSL_EEES1O_S1Q_NS1H_6fusion15FusionCallbacksIS1L_NS1R_17LinearCombinationIS1O_fS1O_fLNS_15FloatRoundStyleE2EEESJ_S1N_JEEES13_NS14_IS16_S18_NSX_INS6_IJS1A_S19_EEENS6_IJSD_S1A_EEEEEEENS5_17SM75_U16x8_LDSM_TENS5_14SM90_TMA_STOREES20_NS5_17SM90_U16x8_STSM_TENS5_9Copy_AtomIJNS5_17SM90_U32x4_STSM_NES1O_EEEvEEEvvEEEEvNT_6ParamsE --------------------------
	.section	.nv.info._ZN7cutlass13device_kernelINS_4gemm6kernel13GemmUniversalINS1_17GroupProblemShapeIN4cute5tupleIJiiiEEEEENS1_10collective13CollectiveMmaINS1_39MainloopSm90ArrayTmaGmmaWarpSpecializedILi2ENS6_IJNS5_1CILi1EEESD_SD_EEENS1_40KernelPtrArrayTmaWarpSpecializedPingpongEEENS6_IJNSC_ILi128EEENSC_ILi256EEESH_EEENS_10bfloat16_tEPNS6_IJlSD_NSC_ILi0EEEEEESK_SN_NS5_8TiledMMAINS5_8MMA_AtomIJNS5_4SM904GMMA28MMA_64x256x16_F32BF16BF16_SSILNSR_5MajorE0ELST_0ELNSR_7ScaleInE1ELSU_1EEEEEENS5_6LayoutISE_NS6_IJSL_SL_SL_EEEEENS6_IJNS5_10UnderscoreES10_S10_EEEEENS5_13SM90_TMA_LOADENS5_14ComposedLayoutINS5_7SwizzleILi3ELi4ELi3EEENS5_18smem_ptr_flag_bitsILi16EEENSX_INS6_IJNSC_ILi8EEENSC_ILi64EEEEEENS6_IJS1A_SD_EEEEEEEvNS5_8identityES13_S1E_vS1F_EENS_8epilogue10collective18CollectiveEpilogueINS1H_30Sm90PtrArrayTmaWarpSpecializedILi4ELi2ELi16ELb1ELb0ELi2EEEJSJ_NS6_IJS1A_NSC_ILi32EEEEEENS_6half_tEPNS6_IJSD_lSL_EEES1O_S1Q_NS1H_6fusion15FusionCallbacksIS1L_NS1R_17LinearCombinationIS1O_fS1O_fLNS_15FloatRoundStyleE2EEESJ_S1N_JEEES13_NS14_IS16_S18_NSX_INS6_IJS1A_S19_EEENS6_IJSD_S1A_EEEEEEENS5_17SM75_U16x8_LDSM_TENS5_14SM90_TMA_STOREES20_NS5_17SM90_U16x8_STSM_TENS5_9Copy_AtomIJNS5_17SM90_U32x4_STSM_NES1O_EEEvEEEvvEEEEvNT_6ParamsE,"",@"SHT_CUDA_INFO"
	.sectionflags	@""
	.align	4


	//----- nvinfo : EIATTR_CUDA_API_VERSION
	.align		4
        /*0000*/ 	.byte	0x04, 0x37
        /*0002*/ 	.short	(.L_23 - .L_22)
.L_22:
        /*0004*/ 	.word	0x00000082


	//----- nvinfo : EIATTR_KPARAM_INFO
	.align		4
.L_23:
        /*0008*/ 	.byte	0x04, 0x17
        /*000a*/ 	.short	(.L_25 - .L_24)
.L_24:
        /*000c*/ 	.word	0x00000000
        /*0010*/ 	.short	0x0000
        /*0012*/ 	.short	0x0070
        /*0014*/ 	.byte	0x00, 0xf0, 0x01, 0x1c


	//----- nvinfo : EIATTR_SPARSE_MMA_MASK
	.align		4
.L_25:
        /*0018*/ 	.byte	0x03, 0x50
        /*001a*/ 	.short	0x0000


	//----- nvinfo : EIATTR_MAXREG_COUNT
	.align		4
        /*001c*/ 	.byte	0x03, 0x1b
        /*001e*/ 	.short	0x00a8


	//----- nvinfo : EIATTR_NUM_BARRIERS
	.align		4
        /*0020*/ 	.byte	0x02, 0x4c
        /*0022*/ 	.byte	0x02
	.zero		1


	//----- nvinfo : EIATTR_EXTERNS
	.align		4
        /*0024*/ 	.byte	0x04, 0x0f
        /*0026*/ 	.short	(.L_27 - .L_26)


	//   ....[0]....
	.align		4
.L_26:
        /*0028*/ 	.word	index@(__assertfail)


	//----- nvinfo : EIATTR_ANNOTATIONS
	.align		4
.L_27:
        /*002c*/ 	.byte	0x04, 0x55
        /*002e*/ 	.short	(.L_29 - .L_28)


	//   ....[0]....
.L_28:
        /*0030*/ 	.word	0x00000001
        /*0034*/ 	.byte	0xd0, 0x3a, 0x00, 0x00, 0x01, 0x00, 0x00, 0x00, 0x10, 0x3b, 0x00, 0x00, 0x01, 0x00, 0x00, 0x00
        /* <DEDUP_REMOVED lines=1511> */
        /*5eb4*/ 	.byte	0xf0, 0xe3, 0x01, 0x00, 0x01, 0x00, 0x00, 0x00, 0x40, 0xe4, 0x01, 0x00


	//----- nvinfo : EIATTR_MERCURY_ISA_VERSION
	.align		4
.L_29:
        /*5ec0*/ 	.byte	0x03, 0x5f
        /*5ec2*/ 	.short	0x0101


	//----- nvinfo : EIATTR_INT_WARP_WIDE_INSTR_OFFSETS
	.align		4
        /*5ec4*/ 	.byte	0x04, 0x31
        /*5ec6*/ 	.short	(.L_31 - .L_30)


	//   ....[0]....
.L_30:
        /*5ec8*/ 	.word	0x00001150


	//   ....[1]....
        /*5ecc*/ 	.word	0x00001160


	//   ....[2]....
        /*5ed0*/ 	.word	0x000011e0


	//   ....[3]....
        /*5ed4*/ 	.word	0x00001240


	//   ....[4]....
        /*5ed8*/ 	.word	0x00001290


	//   ....[5]....
        /*5edc*/ 	.word	0x000012c0


	//   ....[6]....
        /*5ee0*/ 	.word	0x00001330


	//   ....[7]....
        /*5ee4*/ 	.word	0x00001370


	//----- nvinfo : EIATTR_COOP_GROUP_MASK_REGIDS
	.align		4
.L_31:
        /*5ee8*/ 	.byte	0x04, 0x29
        /*5eea*/ 	.short	(.L_33 - .L_32)


	//   ....[0]....
.L_32:
        /*5eec*/ 	.word	0xffffffff


	//   ....[1]....
        /*5ef0*/ 	.word	0xffffffff


	//   ....[2]....
        /*5ef4*/ 	.word	0xffffffff


	//   ....[3]....
        /*5ef8*/ 	.word	0xffffffff


	//   ....[4]....
        /*5efc*/ 	.word	0xffffffff


	//   ....[5]....
        /*5f00*/ 	.word	0xffffffff


	//   ....[6]....
        /*5f04*/ 	.word	0xffffffff


	//   ....[7]....
        /*5f08*/ 	.word	0xffffffff


	//   ....[8]....
        /*5f0c*/ 	.word	0xffffffff


	//   ....[9]....
        /*5f10*/ 	.word	0xffffffff


	//   ....[10]....
        /*5f14*/ 	.word	0xffffffff


	//   ....[11]....
        /*5f18*/ 	.word	0xffffffff


	//   ....[12]....
        /*5f1c*/ 	.word	0xffffffff


	//   ....[13]....
        /*5f20*/ 	.word	0xffffffff


	//   ....[14]....
        /*5f24*/ 	.word	0xffffffff


	//   ....[15]....
        /*5f28*/ 	.word	0xffffffff


	//   ....[16]....
        /*5f2c*/ 	.word	0xffffffff


	//   ....[17]....
        /*5f30*/ 	.word	0xffffffff


	//   ....[18]....
        /*5f34*/ 	.word	0xffffffff


	//   ....[19]....
        /*5f38*/ 	.word	0xffffffff


	//   ....[20]....
        /*5f3c*/ 	.word	0xffffffff


	//   ....[21]....
        /*5f40*/ 	.word	0xffffffff


	//   ....[22]....
        /*5f44*/ 	.word	0xffffffff


	//   ....[23]....
        /*5f48*/ 	.word	0xffffffff


	//   ....[24]....
        /*5f4c*/ 	.word	0xffffffff


	//   ....[25]....
        /*5f50*/ 	.word	0xffffffff


	//   ....[26]....
        /*5f54*/ 	.word	0xffffffff


	//   ....[27]....
        /*5f58*/ 	.word	0xffffffff


	//   ....[28]....
        /*5f5c*/ 	.word	0xffffffff


	//   ....[29]....
        /*5f60*/ 	.word	0xffffffff


	//   ....[30]....
        /*5f64*/ 	.word	0xffffffff


	//   ....[31]....
        /*5f68*/ 	.word	0xffffffff


	//   ....[32]....
        /*5f6c*/ 	.word	0xffffffff


	//   ....[33]....
        /*5f70*/ 	.word	0xffffffff


	//   ....[34]....
        /*5f74*/ 	.word	0xffffffff


	//   ....[35]....
        /*5f78*/ 	.word	0xffffffff


	//   ....[36]....
        /*5f7c*/ 	.word	0xffffffff


	//   ....[37]....
        /*5f80*/ 	.word	0xffffffff


	//   ....[38]....
        /*5f84*/ 	.word	0xffffffff


	//   ....[39]....
        /*5f88*/ 	.word	0xffffffff


	//   ....[40]....
        /*5f8c*/ 	.word	0xffffffff


	//   ....[41]....
        /*5f90*/ 	.word	0xffffffff


	//   ....[42]....
        /*5f94*/ 	.word	0xffffffff


	//   ....[43]....
        /*5f98*/ 	.word	0xffffffff


	//   ....[44]....
        /*5f9c*/ 	.word	0xffffffff


	//   ....[45]....
        /*5fa0*/ 	.word	0xffffffff


	//   ....[46]....
        /*5fa4*/ 	.word	0xffffffff


	//   ....[47]....
        /*5fa8*/ 	.word	0xffffffff


	//   ....[48]....
        /*5fac*/ 	.word	0xffffffff


	//   ....[49]....
        /*5fb0*/ 	.word	0xffffffff


	//   ....[50]....
        /*5fb4*/ 	.word	0xffffffff


	//   ....[51]....
        /*5fb8*/ 	.word	0xffffffff


	//   ....[52]....
        /*5fbc*/ 	.word	0xffffffff


	//   ....[53]....
        /*5fc0*/ 	.word	0xffffffff


	//   ....[54]....
        /*5fc4*/ 	.word	0xffffffff


	//   ....[55]....
        /*5fc8*/ 	.word	0xffffffff


	//   ....[56]....
        /*5fcc*/ 	.word	0xffffffff


	//   ....[57]....
        /*5fd0*/ 	.word	0xffffffff


	//   ....[58]....
        /*5fd4*/ 	.word	0xffffffff


	//   ....[59]....
        /*5fd8*/ 	.word	0xffffffff


	//   ....[60]....
        /*5fdc*/ 	.word	0xffffffff


	//   ....[61]....
        /*5fe0*/ 	.word	0xffffffff


	//   ....[62]....
        /*5fe4*/ 	.word	0xffffffff


	//   ....[63]....
        /*5fe8*/ 	.word	0xffffffff


	//   ....[64]....
        /*5fec*/ 	.word	0xffffffff


	//   ....[65]....
        /*5ff0*/ 	.word	0xffffffff


	//   ....[66]....
        /*5ff4*/ 	.word	0xffffffff


	//   ....[67]....
        /*5ff8*/ 	.word	0xffffffff


	//   ....[68]....
        /*5ffc*/ 	.word	0xffffffff


	//   ....[69]....
        /*6000*/ 	.word	0xffffffff


	//   ....[70]....
        /*6004*/ 	.word	0xffffffff


	//   ....[71]....
        /*6008*/ 	.word	0xffffffff


	//   ....[72]....
        /*600c*/ 	.word	0xffffffff


	//   ....[73]....
        /*6010*/ 	.word	0xffffffff


	//   ....[74]....
        /*6014*/ 	.word	0xffffffff


	//   ....[75]....
        /*6018*/ 	.word	0xffffffff


	//   ....[76]....
        /*601c*/ 	.word	0xffffffff


	//   ....[77]....
        /*6020*/ 	.word	0xffffffff


	//   ....[78]....
        /*6024*/ 	.word	0x0500000f


	//----- nvinfo : EIATTR_COOP_GROUP_INSTR_OFFSETS
	.align		4
.L_33:
        /*6028*/ 	.byte	0x04, 0x28
        /*602a*/ 	.short	(.L_35 - .L_34)


	//   ....[0]....
.L_34:
        /*602c*/ 	.word	0x00000820


	//   ....[1]....
        /*6030*/ 	.word	0x00000850


	//   ....[2]....
        /*6034*/ 	.word	0x00000cf0


	//   ....[3]....
        /*6038*/ 	.word	0x00000ea0


	//   ....[4]....
        /*603c*/ 	.word	0x00001070


	//   ....[5]....
        /*6040*/ 	.word	0x000010b0


	//   ....[6]....
        /*6044*/ 	.word	0x00001a00


	//   ....[7]....
        /*6048*/ 	.word	0x00001a30


	//   ....[8]....
        /*604c*/ 	.word	0x00001ab0


	//   ....[9]....
        /*6050*/ 	.word	0x00001ac0


	//   ....[10]....
        /*6054*/ 	.word	0x00001b00


	//   ....[11]....
        /*6058*/ 	.word	0x00001b20


	//   ....[12]....
        /*605c*/ 	.word	0x00001b60


	//   ....[13]....
        /*6060*/ 	.word	0x00001b80


	//   ....[14]....
        /*6064*/ 	.word	0x00001bc0


	//   ....[15]....
        /*6068*/ 	.word	0x00001be0


	//   ....[16]....
        /*606c*/ 	.word	0x00001c50


	//   ....[17]....
        /*6070*/ 	.word	0x00001d80


	//   ....[18]....
        /*6074*/ 	.word	0x00001e00


	//   ....[19]....
        /*6078*/ 	.word	0x000023e0


	//   ....[20]....
        /*607c*/ 	.word	0x000023f0


	//   ....[21]....
        /*6080*/ 	.word	0x00002440


	//   ....[22]....
        /*6084*/ 	.word	0x00002450


	//   ....[23]....
        /*6088*/ 	.word	0x000024a0


	//   ....[24]....
        /*608c*/ 	.word	0x000024b0


	//   ....[25]....
        /*6090*/ 	.word	0x00002500


	//   ....[26]....
        /*6094*/ 	.word	0x00002510


	//   ....[27]....
        /*6098*/ 	.word	0x00002560


	//   ....[28]....
        /*609c*/ 	.word	0x00002570


	//   ....[29]....
        /*60a0*/ 	.word	0x00002600


	//   ....[30]....
        /*60a4*/ 	.word	0x00002650


	//   ....[31]....
        /*60a8*/ 	.word	0x000026e0


	//   ....[32]....
        /*60ac*/ 	.word	0x00002700


	//   ....[33]....
        /*60b0*/ 	.word	0x00002710


	//   ....[34]....
        /*60b4*/ 	.word	0x00002720


	//   ....[35]....
        /*60b8*/ 	.word	0x00002730


	//   ....[36]....
        /*60bc*/ 	.word	0x00002740


	//   ....[37]....
        /*60c0*/ 	.word	0x00002fb0


	//   ....[38]....
        /*60c4*/ 	.word	0x00003250


	//   ....[39]....
        /*60c8*/ 	.word	0x000035c0


	//   ....[40]....
        /*60cc*/ 	.word	0x0001b9b0


	//   ....[41]....
        /*60d0*/ 	.word	0x0001be10


	//   ....[42]....
        /*60d4*/ 	.word	0x0001c1b0


	//   ....[43]....
        /*60d8*/ 	.word	0x0001df10


	//   ....[44]....
        /*60dc*/ 	.word	0x0001e620


	//   ....[45]....
        /*60e0*/ 	.word	0x0001eaf0


	//   ....[46]....
        /*60e4*/ 	.word	0x0001f9f0


	//   ....[47]....
        /*60e8*/ 	.word	0x00020700


	//   ....[48]....
        /*60ec*/ 	.word	0x00020720


	//   ....[49]....
        /*60f0*/ 	.word	0x00020770


	//   ....[50]....
        /*60f4*/ 	.word	0x00020790


	//   ....[51]....
        /*60f8*/ 	.word	0x000207d0


	//   ....[52]....
        /*60fc*/ 	.word	0x00020800


	//   ....[53]....
        /*6100*/ 	.word	0x00020840


	//   ....[54]....
        /*6104*/ 	.word	0x00020870


	//   ....[55]....
        /*6108*/ 	.word	0x000208b0


	//   ....[56]....
        /*610c*/ 	.word	0x000208e0


	//   ....[57]....
        /*6110*/ 	.word	0x00020970


	//   ....[58]....
        /*6114*/ 	.word	0x00020a90


	//   ....[59]....
        /*6118*/ 	.word	0x00020ab0


	//   ....[60]....
        /*611c*/ 	.word	0x00021110


	//   ....[61]....
        /*6120*/ 	.word	0x00021120


	//   ....[62]....
        /*6124*/ 	.word	0x00021170


	//   ....[63]....
        /*6128*/ 	.word	0x00021180


	//   ....[64]....
        /*612c*/ 	.word	0x000211d0


	//   ....[65]....
        /*6130*/ 	.word	0x000211e0


	//   ....[66]....
        /*6134*/ 	.word	0x00021230


	//   ....[67]....
        /*6138*/ 	.word	0x00021240


	//   ....[68]....
        /*613c*/ 	.word	0x00021290


	//   ....[69]....
        /*6140*/ 	.word	0x000212a0


	//   ....[70]....
        /*6144*/ 	.word	0x00021330


	//   ....[71]....
        /*6148*/ 	.word	0x000213a0


	//   ....[72]....
        /*614c*/ 	.word	0x00021430


	//   ....[73]....
        /*6150*/ 	.word	0x00021450


	//   ....[74]....
        /*6154*/ 	.word	0x00021460


	//   ....[75]....
        /*6158*/ 	.word	0x00021470


	//   ....[76]....
        /*615c*/ 	.word	0x00021480


	//   ....[77]....
        /*6160*/ 	.word	0x00021490


	//   ....[78]....
        /*6164*/ 	.word	0x00023360


	//----- nvinfo : EIATTR_REG_RECONFIG
	.align		4
.L_35:
        /*6168*/ 	.byte	0x01, 0x54
	.zero		2


	//----- nvinfo : EIATTR_SYSCALL_OFFSETS
	.align		4
        /*616c*/ 	.byte	0x04, 0x46
        /*616e*/ 	.short	(.L_37 - .L_36)


	//   ....[0]....
.L_36:
        /*6170*/ 	.word	0x00014e00


	//   ....[1]....
        /*6174*/ 	.word	0x00014ef0


	//----- nvinfo : EIATTR_MBARRIER_INSTR_OFFSETS
	.align		4
.L_37:
        /*6178*/ 	.byte	0x04, 0x39
        /*617a*/ 	.short	(.L_39 - .L_38)


	//   ....[0]....
.L_38:
        /*617c*/ 	.word	0x00000bd0
        /*6180*/ 	.word	0x000000ff
        /*6184*/ 	.word	0x00034400
        /*6188*/ 	.short	0x0100
        /*618a*/ 	.byte	0x06
	.zero		1


	//   ....[1]....
        /*618c*/ 	.word	0x00000be0
        /*6190*/ 	.word	0x000000ff
        /*6194*/ 	.word	0x00034440
        /*6198*/ 	.short	0x0100
        /*619a*/ 	.byte	0x06
	.zero		1


	//   ....[2]....
        /*619c*/ 	.word	0x00000bf0
        /*61a0*/ 	.word	0x000000ff
        /*61a4*/ 	.word	0x00034408
        /*61a8*/ 	.short	0x0100
        /*61aa*/ 	.byte	0x06
	.zero		1


	//   ....[3]....
        /*61ac*/ 	.word	0x00000c00
        /*61b0*/ 	.word	0x000000ff
        /*61b4*/ 	.word	0x00034448
        /*61b8*/ 	.short	0x0100
        /*61ba*/ 	.byte	0x06
	.zero		1


	//   ....[4]....
        /*61bc*/ 	.word	0x00000c10
        /*61c0*/ 	.word	0x000000ff
        /*61c4*/ 	.word	0x00034410
        /*61c8*/ 	.short	0x0100
        /*61ca*/ 	.byte	0x06
	.zero		1


	//   ....[5]....
        /*61cc*/ 	.word	0x00000c20
        /*61d0*/ 	.word	0x000000ff
        /*61d4*/ 	.word	0x00034450
        /*61d8*/ 	.short	0x0100
        /*61da*/ 	.byte	0x06
	.zero		1


	//   ....[6]....
        /*61dc*/ 	.word	0x00000c30
        /*61e0*/ 	.word	0x000000ff
        /*61e4*/ 	.word	0x00034418
        /*61e8*/ 	.short	0x0100
        /*61ea*/ 	.byte	0x06
	.zero		1


	//   ....[7]....
        /*61ec*/ 	.word	0x00000c40
        /*61f0*/ 	.word	0x000000ff
        /*61f4*/ 	.word	0x00034458
        /*61f8*/ 	.short	0x0100
        /*61fa*/ 	.byte	0x06
	.zero		1


	//   ....[8]....
        /*61fc*/ 	.word	0x00000c50
        /*6200*/ 	.word	0x000000ff
        /*6204*/ 	.word	0x00034420
        /*6208*/ 	.short	0x0100
        /*620a*/ 	.byte	0x06
	.zero		1


	//   ....[9]....
        /*620c*/ 	.word	0x00000c60
        /*6210*/ 	.word	0x000000ff
        /*6214*/ 	.word	0x00034460
        /*6218*/ 	.short	0x0100
        /*621a*/ 	.byte	0x06
	.zero		1


	//   ....[10]....
        /*621c*/ 	.word	0x00000c70
        /*6220*/ 	.word	0x000000ff
        /*6224*/ 	.word	0x00034428
        /*6228*/ 	.short	0x0100
        /*622a*/ 	.byte	0x06
	.zero		1


	//   ....[11]....
        /*622c*/ 	.word	0x00000c80
        /*6230*/ 	.word	0x000000ff
        /*6234*/ 	.word	0x00034468
        /*6238*/ 	.short	0x0100
        /*623a*/ 	.byte	0x06
	.zero		1


	//   ....[12]....
        /*623c*/ 	.word	0x00000c90
        /*6240*/ 	.word	0x000000ff
        /*6244*/ 	.word	0x00034430
        /*6248*/ 	.short	0x0100
        /*624a*/ 	.byte	0x06
	.zero		1


	//   ....[13]....
        /*624c*/ 	.word	0x00000ca0
        /*6250*/ 	.word	0x000000ff
        /*6254*/ 	.word	0x00034470
        /*6258*/ 	.short	0x0100
        /*625a*/ 	.byte	0x06
	.zero		1


	//   ....[14]....
        /*625c*/ 	.word	0x00000cb0
        /*6260*/ 	.word	0x000000ff
        /*6264*/ 	.word	0x00034438
        /*6268*/ 	.short	0x0100
        /*626a*/ 	.byte	0x06
	.zero		1


	//   ....[15]....
        /*626c*/ 	.word	0x00000cc0
        /*6270*/ 	.word	0x000000ff
        /*6274*/ 	.word	0x00034478
        /*6278*/ 	.short	0x0100
        /*627a*/ 	.byte	0x06
	.zero		1


	//   ....[16]....
        /*627c*/ 	.word	0x00000e50
        /*6280*/ 	.word	0x000000ff
        /*6284*/ 	.word	0x00034480
        /*6288*/ 	.short	0x0100
        /*628a*/ 	.byte	0x06
	.zero		1


	//   ....[17]....
        /*628c*/ 	.word	0x00000e60
        /*6290*/ 	.word	0x000000ff
        /*6294*/ 	.word	0x00034490
        /*6298*/ 	.short	0x0100
        /*629a*/ 	.byte	0x06
	.zero		1


	//   ....[18]....
        /*629c*/ 	.word	0x00000e70
        /*62a0*/ 	.word	0x000000ff
        /*62a4*/ 	.word	0x00034488
        /*62a8*/ 	.short	0x0100
        /*62aa*/ 	.byte	0x06
	.zero		1


	//   ....[19]....
        /*62ac*/ 	.word	0x00000e80
        /*62b0*/ 	.word	0x000000ff
        /*62b4*/ 	.word	0x00034498
        /*62b8*/ 	.short	0x0100
        /*62ba*/ 	.byte	0x06
	.zero		1


	//   ....[20]....
        /*62bc*/ 	.word	0x00000fe0
        /*62c0*/ 	.word	0x000000ff
        /*62c4*/ 	.word	0x000344a0
        /*62c8*/ 	.short	0x0100
        /*62ca*/ 	.byte	0x06
	.zero		1


	//   ....[21]....
        /*62cc*/ 	.word	0x00000ff0
        /*62d0*/ 	.word	0x000000ff
        /*62d4*/ 	.word	0x000344c0
        /*62d8*/ 	.short	0x0100
        /*62da*/ 	.byte	0x06
	.zero		1


	//   ....[22]....
        /*62dc*/ 	.word	0x00001000
        /*62e0*/ 	.word	0x000000ff
        /*62e4*/ 	.word	0x000344a8
        /*62e8*/ 	.short	0x0100
        /*62ea*/ 	.byte	0x06
	.zero		1


	//   ....[23]....
        /*62ec*/ 	.word	0x00001010
        /*62f0*/ 	.word	0x000000ff
        /*62f4*/ 	.word	0x000344c8
        /*62f8*/ 	.short	0x0100
        /*62fa*/ 	.byte	0x06
	.zero		1


	//   ....[24]....
        /*62fc*/ 	.word	0x00001020
        /*6300*/ 	.word	0x000000ff
        /*6304*/ 	.word	0x000344b0
        /*6308*/ 	.short	0x0100
        /*630a*/ 	.byte	0x06
	.zero		1


	//   ....[25]....
        /*630c*/ 	.word	0x00001030
        /*6310*/ 	.word	0x000000ff
        /*6314*/ 	.word	0x000344d0
        /*6318*/ 	.short	0x0100
        /*631a*/ 	.byte	0x06
	.zero		1


	//   ....[26]....
        /*631c*/ 	.word	0x00001040
        /*6320*/ 	.word	0x000000ff
        /*6324*/ 	.word	0x000344b8
        /*6328*/ 	.short	0x0100
        /*632a*/ 	.byte	0x06
	.zero		1


	//   ....[27]....
        /*632c*/ 	.word	0x00001050
        /*6330*/ 	.word	0x000000ff
        /*6334*/ 	.word	0x000344d8
        /*6338*/ 	.short	0x0100
        /*633a*/ 	.byte	0x06
	.zero		1


	//   ....[28]....
        /*633c*/ 	.word	0x00001270
        /*6340*/ 	.word	0x000000ff
        /*6344*/ 	.word	0x000344e0
        /*6348*/ 	.short	0x0100
        /*634a*/ 	.byte	0x06
	.zero		1


	//   ....[29]....
        /*634c*/ 	.word	0x000012b0
        /*6350*/ 	.word	0x000000ff
        /*6354*/ 	.word	0x000344e8
        /*6358*/ 	.short	0x0100
        /*635a*/ 	.byte	0x06
	.zero		1


	//   ....[30]....
        /*635c*/ 	.word	0x00001320
        /*6360*/ 	.word	0x000000ff
        /*6364*/ 	.word	0x000344f0
        /*6368*/ 	.short	0x0100
        /*636a*/ 	.byte	0x0b
	.zero		1


	//   ....[31]....
        /*636c*/ 	.word	0x00001360
        /*6370*/ 	.word	0x000000ff
        /*6374*/ 	.word	0x000344f8
        /*6378*/ 	.short	0x0100
        /*637a*/ 	.byte	0x0b
	.zero		1


	//   ....[32]....
        /*637c*/ 	.word	0x00001380
        /*6380*/ 	.word	0x000000ff
        /*6384*/ 	.word	0x00034500
        /*6388*/ 	.short	0x0100
        /*638a*/ 	.byte	0x0b
	.zero		1


	//   ....[33]....
        /*638c*/ 	.word	0x00001390
        /*6390*/ 	.word	0x000000ff
        /*6394*/ 	.word	0x00034508
        /*6398*/ 	.short	0x0100
        /*639a*/ 	.byte	0x0b
	.zero		1


	//   ....[34]....
        /*639c*/ 	.word	0x00002d10
        /*63a0*/ 	.word	0x000000ff
        /*63a4*/ 	.word	0x00034400
        /*63a8*/ 	.short	0x010a
        /*63aa*/ 	.byte	0x0b
	.zero		1


	//   ....[35]....
        /*63ac*/ 	.word	0x00002df0
        /*63b0*/ 	.word	0x000000ff
        /*63b4*/ 	.word	0x00000000
        /*63b8*/ 	.short	0x0101
        /*63ba*/ 	.byte	0x0b
	.zero		1


	//   ....[36]....
        /*63bc*/ 	.word	0x00003a50
        /*63c0*/ 	.word	0x00000006
        /*63c4*/ 	.word	0x00000000
        /*63c8*/ 	.short	0x010a
        /*63ca*/ 	.byte	0x32
	.zero		1


	//   ....[37]....
        /*63cc*/ 	.word	0x00004790
        /*63d0*/ 	.word	0x000000ff
        /*63d4*/ 	.word	0x00034480
        /*63d8*/ 	.short	0x010a
        /*63da*/ 	.byte	0x04
	.zero		1


	//   ....[38]....
        /*63dc*/ 	.word	0x000047d0
        /*63e0*/ 	.word	0x000000ff
        /*63e4*/ 	.word	0x00034480
        /*63e8*/ 	.short	0x010a
        /*63ea*/ 	.byte	0x04
	.zero		1


	//   ....[39]....
        /*63ec*/ 	.word	0x0000c2a0
        /*63f0*/ 	.word	0x000000ff
        /*63f4*/ 	.word	0x00034480
        /*63f8*/ 	.short	0x010a
        /*63fa*/ 	.byte	0x07
	.zero		1


	//   ....[40]....
        /*63fc*/ 	.word	0x0000c2e0
        /*6400*/ 	.word	0x000000ff
        /*6404*/ 	.word	0x00034480
        /*6408*/ 	.short	0x010a
        /*640a*/ 	.byte	0x07
	.zero		1


	//   ....[41]....
        /*640c*/ 	.word	0x00014910
        /*6410*/ 	.word	0x000000ff
        /*6414*/ 	.word	0x00000000
        /*6418*/ 	.short	0x0101
        /*641a*/ 	.byte	0x07
	.zero		1


	//   ....[42]....
        /*641c*/ 	.word	0x00014a10
        /*6420*/ 	.word	0x00000000
        /*6424*/ 	.word	0x00000000
        /*6428*/ 	.short	0x0101
        /*642a*/ 	.byte	0x31
	.zero		1


	//   ....[43]....
        /*642c*/ 	.word	0x00014ae0
        /*6430*/ 	.word	0x000000ff
        /*6434*/ 	.word	0x00000000
        /*6438*/ 	.short	0x0101
        /*643a*/ 	.byte	0x10
	.zero		1


	//   ....[44]....
        /*643c*/ 	.word	0x00014b30
        /*6440*/ 	.word	0x00000006
        /*6444*/ 	.word	0x00000010
        /*6448*/ 	.short	0x010a
        /*644a*/ 	.byte	0x32
	.zero		1


	//   ....[45]....
        /*644c*/ 	.word	0x00015290
        /*6450*/ 	.word	0x000000ff
        /*6454*/ 	.word	0x000344a0
        /*6458*/ 	.short	0x010a
        /*645a*/ 	.byte	0x2f
	.zero		1


	//   ....[46]....
        /*645c*/ 	.word	0x00015970
        /*6460*/ 	.word	0x000000ff
        /*6464*/ 	.word	0x000344a8
        /*6468*/ 	.short	0x010a
        /*646a*/ 	.byte	0x2f
	.zero		1


	//   ....[47]....
        /*646c*/ 	.word	0x00015ec0
        /*6470*/ 	.word	0x000000ff
        /*6474*/ 	.word	0x00000000
        /*6478*/ 	.short	0x0101
        /*647a*/ 	.byte	0x07
	.zero		1


	//   ....[48]....
        /*647c*/ 	.word	0x00015ef0
        /*6480*/ 	.word	0x000000ff
        /*6484*/ 	.word	0x000344b0
        /*6488*/ 	.short	0x010a
        /*648a*/ 	.byte	0x2f
	.zero		1


	//   ....[49]....
        /*648c*/ 	.word	0x00016540
        /*6490*/ 	.word	0x000000ff
        /*6494*/ 	.word	0x00000000
        /*6498*/ 	.short	0x0101
        /*649a*/ 	.byte	0x08
	.zero		1


	//   ....[50]....
        /*649c*/ 	.word	0x00016570
        /*64a0*/ 	.word	0x000000ff
        /*64a4*/ 	.word	0x000344b8
        /*64a8*/ 	.short	0x010a
        /*64aa*/ 	.byte	0x2f
	.zero		1


	//   ....[51]....
        /*64ac*/ 	.word	0x00016ac0
        /*64b0*/ 	.word	0x000000ff
        /*64b4*/ 	.word	0x00000000
        /*64b8*/ 	.short	0x0101
        /*64ba*/ 	.byte	0x09
	.zero		1


	//   ....[52]....
        /*64bc*/ 	.word	0x00016b10
        /*64c0*/ 	.word	0x000000ff
        /*64c4*/ 	.word	0x000344a0
        /*64c8*/ 	.short	0x010a
        /*64ca*/ 	.byte	0x2f
	.zero		1


	//   ....[53]....
        /*64cc*/ 	.word	0x00017160
        /*64d0*/ 	.word	0x000000ff
        /*64d4*/ 	.word	0x00000000
        /*64d8*/ 	.short	0x0101
        /*64da*/ 	.byte	0x0a
	.zero		1


	//   ....[54]....
        /*64dc*/ 	.word	0x00017190
        /*64e0*/ 	.word	0x000000ff
        /*64e4*/ 	.word	0x000344a8
        /*64e8*/ 	.short	0x010a
        /*64ea*/ 	.byte	0x2f
	.zero		1


	//   ....[55]....
        /*64ec*/ 	.word	0x000176c0
        /*64f0*/ 	.word	0x000000ff
        /*64f4*/ 	.word	0x00000000
        /*64f8*/ 	.short	0x0101
        /*64fa*/ 	.byte	0x07
	.zero		1


	//   ....[56]....
        /*64fc*/ 	.word	0x000176f0
        /*6500*/ 	.word	0x000000ff
        /*6504*/ 	.word	0x000344b0
        /*6508*/ 	.short	0x010a
        /*650a*/ 	.byte	0x2f
	.zero		1


	//   ....[57]....
        /*650c*/ 	.word	0x00017d20
        /*6510*/ 	.word	0x000000ff
        /*6514*/ 	.word	0x00000000
        /*6518*/ 	.short	0x0101
        /*651a*/ 	.byte	0x08
	.zero		1


	//   ....[58]....
        /*651c*/ 	.word	0x00017d50
        /*6520*/ 	.word	0x000000ff
        /*6524*/ 	.word	0x000344b8
        /*6528*/ 	.short	0x010a
        /*652a*/ 	.byte	0x2f
	.zero		1


	//   ....[59]....
        /*652c*/ 	.word	0x00018280
        /*6530*/ 	.word	0x000000ff
        /*6534*/ 	.word	0x00000000
        /*6538*/ 	.short	0x0101
        /*653a*/ 	.byte	0x09
	.zero		1


	//   ....[60]....
        /*653c*/ 	.word	0x000182b0
        /*6540*/ 	.word	0x000000ff
        /*6544*/ 	.word	0x000344a0
        /*6548*/ 	.short	0x010a
        /*654a*/ 	.byte	0x2f
	.zero		1


	//   ....[61]....
        /*654c*/ 	.word	0x000188e0
        /*6550*/ 	.word	0x000000ff
        /*6554*/ 	.word	0x00000000
        /*6558*/ 	.short	0x0101
        /*655a*/ 	.byte	0x0a
	.zero		1


	//   ....[62]....
        /*655c*/ 	.word	0x00018910
        /*6560*/ 	.word	0x000000ff
        /*6564*/ 	.word	0x000344a8
        /*6568*/ 	.short	0x010a
        /*656a*/ 	.byte	0x2f
	.zero		1


	//   ....[63]....
        /*656c*/ 	.word	0x00018e40
        /*6570*/ 	.word	0x000000ff
        /*6574*/ 	.word	0x00000000
        /*6578*/ 	.short	0x0101
        /*657a*/ 	.byte	0x07
	.zero		1


	//   ....[64]....
        /*657c*/ 	.word	0x00018e70
        /*6580*/ 	.word	0x000000ff
        /*6584*/ 	.word	0x000344b0
        /*6588*/ 	.short	0x010a
        /*658a*/ 	.byte	0x2f
	.zero		1


	//   ....[65]....
        /*658c*/ 	.word	0x000194a0
        /*6590*/ 	.word	0x000000ff
        /*6594*/ 	.word	0x00000000
        /*6598*/ 	.short	0x0101
        /*659a*/ 	.byte	0x08
	.zero		1


	//   ....[66]....
        /*659c*/ 	.word	0x000194d0
        /*65a0*/ 	.word	0x000000ff
        /*65a4*/ 	.word	0x000344b8
        /*65a8*/ 	.short	0x010a
        /*65aa*/ 	.byte	0x2f
	.zero		1


	//   ....[67]....
        /*65ac*/ 	.word	0x00019a00
        /*65b0*/ 	.word	0x000000ff
        /*65b4*/ 	.word	0x00000000
        /*65b8*/ 	.short	0x0101
        /*65ba*/ 	.byte	0x09
	.zero		1


	//   ....[68]....
        /*65bc*/ 	.word	0x00019a30
        /*65c0*/ 	.word	0x000000ff
        /*65c4*/ 	.word	0x000344a0
        /*65c8*/ 	.short	0x010a
        /*65ca*/ 	.byte	0x2f
	.zero		1


	//   ....[69]....
        /*65cc*/ 	.word	0x0001a060
        /*65d0*/ 	.word	0x000000ff
        /*65d4*/ 	.word	0x00000000
        /*65d8*/ 	.short	0x0101
        /*65da*/ 	.byte	0x0a
	.zero		1


	//   ....[70]....
        /*65dc*/ 	.word	0x0001a090
        /*65e0*/ 	.word	0x000000ff
        /*65e4*/ 	.word	0x000344a8
        /*65e8*/ 	.short	0x010a
        /*65ea*/ 	.byte	0x2f
	.zero		1


	//   ....[71]....
        /*65ec*/ 	.word	0x0001a5c0
        /*65f0*/ 	.word	0x000000ff
        /*65f4*/ 	.word	0x00000000
        /*65f8*/ 	.short	0x0101
        /*65fa*/ 	.byte	0x07
	.zero		1


	//   ....[72]....
        /*65fc*/ 	.word	0x0001a5f0
        /*6600*/ 	.word	0x000000ff
        /*6604*/ 	.word	0x000344b0
        /*6608*/ 	.short	0x010a
        /*660a*/ 	.byte	0x2f
	.zero		1


	//   ....[73]....
        /*660c*/ 	.word	0x0001ac20
        /*6610*/ 	.word	0x000000ff
        /*6614*/ 	.word	0x00000000
        /*6618*/ 	.short	0x0101
        /*661a*/ 	.byte	0x08
	.zero		1


	//   ....[74]....
        /*661c*/ 	.word	0x0001ac50
        /*6620*/ 	.word	0x000000ff
        /*6624*/ 	.word	0x000344b8
        /*6628*/ 	.short	0x010a
        /*662a*/ 	.byte	0x2f
	.zero		1


	//   ....[75]....
        /*662c*/ 	.word	0x0001b190
        /*6630*/ 	.word	0x000000ff
        /*6634*/ 	.word	0x00000000
        /*6638*/ 	.short	0x0101
        /*663a*/ 	.byte	0x09
	.zero		1


	//   ....[76]....
        /*663c*/ 	.word	0x0001b210
        /*6640*/ 	.word	0x000000ff
        /*6644*/ 	.word	0x00034400
        /*6648*/ 	.short	0x010a
        /*664a*/ 	.byte	0x04
	.zero		1


	//   ....[77]....
        /*664c*/ 	.word	0x0001b330
        /*6650*/ 	.word	0x000000ff
        /*6654*/ 	.word	0x00000000
        /*6658*/ 	.short	0x0101
        /*665a*/ 	.byte	0x04
	.zero		1


	//   ....[78]....
        /*665c*/ 	.word	0x0001b4f0
        /*6660*/ 	.word	0x000000ff
        /*6664*/ 	.word	0x00034400
        /*6668*/ 	.short	0x010a
        /*666a*/ 	.byte	0x04
	.zero		1


	//   ....[79]....
        /*666c*/ 	.word	0x0001b610
        /*6670*/ 	.word	0x000000ff
        /*6674*/ 	.word	0x00000000
        /*6678*/ 	.short	0x0101
        /*667a*/ 	.byte	0x04
	.zero		1


	//   ....[80]....
        /*667c*/ 	.word	0x0001baa0
        /*6680*/ 	.word	0x000000ff
        /*6684*/ 	.word	0x00000000
        /*6688*/ 	.short	0x0101
        /*668a*/ 	.byte	0x0a
	.zero		1


	//   ....[81]....
        /*668c*/ 	.word	0x0001bad0
        /*6690*/ 	.word	0x00000000
        /*6694*/ 	.word	0x00000000
        /*6698*/ 	.short	0x0101
        /*669a*/ 	.byte	0x31
	.zero		1


	//   ....[82]....
        /*669c*/ 	.word	0x0001c2b0
        /*66a0*/ 	.word	0x000000ff
        /*66a4*/ 	.word	0x000344e8
        /*66a8*/ 	.short	0x010a
        /*66aa*/ 	.byte	0x06
	.zero		1


	//   ....[83]....
        /*66ac*/ 	.word	0x0001c3d0
        /*66b0*/ 	.word	0x000000ff
        /*66b4*/ 	.word	0x00034400
        /*66b8*/ 	.short	0x010a
        /*66ba*/ 	.byte	0x07
	.zero		1


	//   ....[84]....
        /*66bc*/ 	.word	0x0001c4f0
        /*66c0*/ 	.word	0x000000ff
        /*66c4*/ 	.word	0x00000000
        /*66c8*/ 	.short	0x0101
        /*66ca*/ 	.byte	0x07
	.zero		1


	//   ....[85]....
        /*66cc*/ 	.word	0x0001c6e0
        /*66d0*/ 	.word	0x000000ff
        /*66d4*/ 	.word	0x000344c0
        /*66d8*/ 	.short	0x010a
        /*66da*/ 	.byte	0x06
	.zero		1


	//   ....[86]....
        /*66dc*/ 	.word	0x0001c7a0
        /*66e0*/ 	.word	0x000000ff
        /*66e4*/ 	.word	0x000344a0
        /*66e8*/ 	.short	0x010b
        /*66ea*/ 	.byte	0x06
	.zero		1


	//   ....[87]....
        /*66ec*/ 	.word	0x0001c800
        /*66f0*/ 	.word	0x000000ff
        /*66f4*/ 	.word	0x00000000
        /*66f8*/ 	.short	0x0101
        /*66fa*/ 	.byte	0x07
	.zero		1


	//   ....[88]....
        /*66fc*/ 	.word	0x0001c830
        /*6700*/ 	.word	0x000000ff
        /*6704*/ 	.word	0x000344c8
        /*6708*/ 	.short	0x010a
        /*670a*/ 	.byte	0x06
	.zero		1


	//   ....[89]....
        /*670c*/ 	.word	0x0001c910
        /*6710*/ 	.word	0x000000ff
        /*6714*/ 	.word	0x000344a8
        /*6718*/ 	.short	0x010b
        /*671a*/ 	.byte	0x06
	.zero		1


	//   ....[90]....
        /*671c*/ 	.word	0x0001c980
        /*6720*/ 	.word	0x000000ff
        /*6724*/ 	.word	0x00000000
        /*6728*/ 	.short	0x0101
        /*672a*/ 	.byte	0x0e
	.zero		1


	//   ....[91]....
        /*672c*/ 	.word	0x0001c9b0
        /*6730*/ 	.word	0x000000ff
        /*6734*/ 	.word	0x000344d0
        /*6738*/ 	.short	0x010a
        /*673a*/ 	.byte	0x06
	.zero		1


	//   ....[92]....
        /*673c*/ 	.word	0x0001ca80
        /*6740*/ 	.word	0x000000ff
        /*6744*/ 	.word	0x000344b0
        /*6748*/ 	.short	0x010b
        /*674a*/ 	.byte	0x06
	.zero		1


	//   ....[93]....
        /*674c*/ 	.word	0x0001cae0
        /*6750*/ 	.word	0x000000ff
        /*6754*/ 	.word	0x00000000
        /*6758*/ 	.short	0x0101
        /*675a*/ 	.byte	0x0f
	.zero		1


	//   ....[94]....
        /*675c*/ 	.word	0x0001cb10
        /*6760*/ 	.word	0x000000ff
        /*6764*/ 	.word	0x000344d8
        /*6768*/ 	.short	0x010a
        /*676a*/ 	.byte	0x06
	.zero		1


	//   ....[95]....
        /*676c*/ 	.word	0x0001cbf0
        /*6770*/ 	.word	0x000000ff
        /*6774*/ 	.word	0x000344b8
        /*6778*/ 	.short	0x010b
        /*677a*/ 	.byte	0x06
	.zero		1


	//   ....[96]....
        /*677c*/ 	.word	0x0001cc60
        /*6780*/ 	.word	0x000000ff
        /*6784*/ 	.word	0x00000000
        /*6788*/ 	.short	0x0101
        /*678a*/ 	.byte	0x10
	.zero		1


	//   ....[97]....
        /*678c*/ 	.word	0x0001cca0
        /*6790*/ 	.word	0x000000ff
        /*6794*/ 	.word	0x000344c0
        /*6798*/ 	.short	0x010a
        /*679a*/ 	.byte	0x06
	.zero		1


	//   ....[98]....
        /*679c*/ 	.word	0x0001cd60
        /*67a0*/ 	.word	0x000000ff
        /*67a4*/ 	.word	0x000344a0
        /*67a8*/ 	.short	0x010b
        /*67aa*/ 	.byte	0x06
	.zero		1


	//   ....[99]....
        /*67ac*/ 	.word	0x0001cda0
        /*67b0*/ 	.word	0x000000ff
        /*67b4*/ 	.word	0x00000000
        /*67b8*/ 	.short	0x0101
        /*67ba*/ 	.byte	0x07
	.zero		1


	//   ....[100]....
        /*67bc*/ 	.word	0x0001cdd0
        /*67c0*/ 	.word	0x000000ff
        /*67c4*/ 	.word	0x000344c8
        /*67c8*/ 	.short	0x010a
        /*67ca*/ 	.byte	0x06
	.zero		1


	//   ....[101]....
        /*67cc*/ 	.word	0x0001cea0
        /*67d0*/ 	.word	0x000000ff
        /*67d4*/ 	.word	0x000344a8
        /*67d8*/ 	.short	0x010b
        /*67da*/ 	.byte	0x06
	.zero		1


	//   ....[102]....
        /*67dc*/ 	.word	0x0001cee0
        /*67e0*/ 	.word	0x000000ff
        /*67e4*/ 	.word	0x00000000
        /*67e8*/ 	.short	0x0101
        /*67ea*/ 	.byte	0x0e
	.zero		1


	//   ....[103]....
        /*67ec*/ 	.word	0x0001cf20
        /*67f0*/ 	.word	0x000000ff
        /*67f4*/ 	.word	0x000344d0
        /*67f8*/ 	.short	0x010a
        /*67fa*/ 	.byte	0x06
	.zero		1


	//   ....[104]....
        /*67fc*/ 	.word	0x0001cfe0
        /*6800*/ 	.word	0x000000ff
        /*6804*/ 	.word	0x000344b0
        /*6808*/ 	.short	0x010b
        /*680a*/ 	.byte	0x06
	.zero		1


	//   ....[105]....
        /*680c*/ 	.word	0x0001d020
        /*6810*/ 	.word	0x000000ff
        /*6814*/ 	.word	0x00000000
        /*6818*/ 	.short	0x0101
        /*681a*/ 	.byte	0x0f
	.zero		1


	//   ....[106]....
        /*681c*/ 	.word	0x0001d050
        /*6820*/ 	.word	0x000000ff
        /*6824*/ 	.word	0x000344d8
        /*6828*/ 	.short	0x010a
        /*682a*/ 	.byte	0x06
	.zero		1


	//   ....[107]....
        /*682c*/ 	.word	0x0001d120
        /*6830*/ 	.word	0x000000ff
        /*6834*/ 	.word	0x000344b8
        /*6838*/ 	.short	0x010b
        /*683a*/ 	.byte	0x06
	.zero		1


	//   ....[108]....
        /*683c*/ 	.word	0x0001d160
        /*6840*/ 	.word	0x000000ff
        /*6844*/ 	.word	0x00000000
        /*6848*/ 	.short	0x0101
        /*684a*/ 	.byte	0x10
	.zero		1


	//   ....[109]....
        /*684c*/ 	.word	0x0001d1a0
        /*6850*/ 	.word	0x000000ff
        /*6854*/ 	.word	0x000344c0
        /*6858*/ 	.short	0x010a
        /*685a*/ 	.byte	0x06
	.zero		1


	//   ....[110]....
        /*685c*/ 	.word	0x0001d260
        /*6860*/ 	.word	0x000000ff
        /*6864*/ 	.word	0x000344a0
        /*6868*/ 	.short	0x010b
        /*686a*/ 	.byte	0x06
	.zero		1


	//   ....[111]....
        /*686c*/ 	.word	0x0001d2a0
        /*6870*/ 	.word	0x000000ff
        /*6874*/ 	.word	0x00000000
        /*6878*/ 	.short	0x0101
        /*687a*/ 	.byte	0x07
	.zero		1


	//   ....[112]....
        /*687c*/ 	.word	0x0001d2d0
        /*6880*/ 	.word	0x000000ff
        /*6884*/ 	.word	0x000344c8
        /*6888*/ 	.short	0x010a
        /*688a*/ 	.byte	0x06
	.zero		1


	//   ....[113]....
        /*688c*/ 	.word	0x0001d3a0
        /*6890*/ 	.word	0x000000ff
        /*6894*/ 	.word	0x000344a8
        /*6898*/ 	.short	0x010b
        /*689a*/ 	.byte	0x06
	.zero		1


	//   ....[114]....
        /*689c*/ 	.word	0x0001d3e0
        /*68a0*/ 	.word	0x000000ff
        /*68a4*/ 	.word	0x00000000
        /*68a8*/ 	.short	0x0101
        /*68aa*/ 	.byte	0x0e
	.zero		1


	//   ....[115]....
        /*68ac*/ 	.word	0x0001d420
        /*68b0*/ 	.word	0x000000ff
        /*68b4*/ 	.word	0x000344d0
        /*68b8*/ 	.short	0x010a
        /*68ba*/ 	.byte	0x06
	.zero		1


	//   ....[116]....
        /*68bc*/ 	.word	0x0001d4e0
        /*68c0*/ 	.word	0x000000ff
        /*68c4*/ 	.word	0x000344b0
        /*68c8*/ 	.short	0x010b
        /*68ca*/ 	.byte	0x06
	.zero		1


	//   ....[117]....
        /*68cc*/ 	.word	0x0001d520
        /*68d0*/ 	.word	0x000000ff
        /*68d4*/ 	.word	0x00000000
        /*68d8*/ 	.short	0x0101
        /*68da*/ 	.byte	0x0f
	.zero		1


	//   ....[118]....
        /*68dc*/ 	.word	0x0001d550
        /*68e0*/ 	.word	0x000000ff
        /*68e4*/ 	.word	0x000344d8
        /*68e8*/ 	.short	0x010a
        /*68ea*/ 	.byte	0x06
	.zero		1


	//   ....[119]....
        /*68ec*/ 	.word	0x0001d620
        /*68f0*/ 	.word	0x000000ff
        /*68f4*/ 	.word	0x000344b8
        /*68f8*/ 	.short	0x010b
        /*68fa*/ 	.byte	0x06
	.zero		1


	//   ....[120]....
        /*68fc*/ 	.word	0x0001d660
        /*6900*/ 	.word	0x000000ff
        /*6904*/ 	.word	0x00000000
        /*6908*/ 	.short	0x0101
        /*690a*/ 	.byte	0x10
	.zero		1


	//   ....[121]....
        /*690c*/ 	.word	0x0001d6a0
        /*6910*/ 	.word	0x000000ff
        /*6914*/ 	.word	0x000344c0
        /*6918*/ 	.short	0x010a
        /*691a*/ 	.byte	0x06
	.zero		1


	//   ....[122]....
        /*691c*/ 	.word	0x0001d760
        /*6920*/ 	.word	0x000000ff
        /*6924*/ 	.word	0x000344a0
        /*6928*/ 	.short	0x010b
        /*692a*/ 	.byte	0x06
	.zero		1


	//   ....[123]....
        /*692c*/ 	.word	0x0001d7a0
        /*6930*/ 	.word	0x000000ff
        /*6934*/ 	.word	0x00000000
        /*6938*/ 	.short	0x0101
        /*693a*/ 	.byte	0x07
	.zero		1


	//   ....[124]....
        /*693c*/ 	.word	0x0001d7d0
        /*6940*/ 	.word	0x000000ff
        /*6944*/ 	.word	0x000344c8
        /*6948*/ 	.short	0x010a
        /*694a*/ 	.byte	0x06
	.zero		1


	//   ....[125]....
        /*694c*/ 	.word	0x0001d8a0
        /*6950*/ 	.word	0x000000ff
        /*6954*/ 	.word	0x000344a8
        /*6958*/ 	.short	0x010b
        /*695a*/ 	.byte	0x06
	.zero		1


	//   ....[126]....
        /*695c*/ 	.word	0x0001d8e0
        /*6960*/ 	.word	0x000000ff
        /*6964*/ 	.word	0x00000000
        /*6968*/ 	.short	0x0101
        /*696a*/ 	.byte	0x0e
	.zero		1


	//   ....[127]....
        /*696c*/ 	.word	0x0001d920
        /*6970*/ 	.word	0x000000ff
        /*6974*/ 	.word	0x000344d0
        /*6978*/ 	.short	0x010a
        /*697a*/ 	.byte	0x06
	.zero		1


	//   ....[128]....
        /*697c*/ 	.word	0x0001d9f0
        /*6980*/ 	.word	0x000000ff
        /*6984*/ 	.word	0x000344b0
        /*6988*/ 	.short	0x010b
        /*698a*/ 	.byte	0x06
	.zero		1


	//   ....[129]....
        /*698c*/ 	.word	0x0001da30
        /*6990*/ 	.word	0x000000ff
        /*6994*/ 	.word	0x00000000
        /*6998*/ 	.short	0x0101
        /*699a*/ 	.byte	0x0f
	.zero		1


	//   ....[130]....
        /*699c*/ 	.word	0x0001da60
        /*69a0*/ 	.word	0x000000ff
        /*69a4*/ 	.word	0x000344d8
        /*69a8*/ 	.short	0x010a
        /*69aa*/ 	.byte	0x06
	.zero		1


	//   ....[131]....
        /*69ac*/ 	.word	0x0001db30
        /*69b0*/ 	.word	0x000000ff
        /*69b4*/ 	.word	0x000344b8
        /*69b8*/ 	.short	0x010b
        /*69ba*/ 	.byte	0x06
	.zero		1


	//   ....[132]....
        /*69bc*/ 	.word	0x0001db80
        /*69c0*/ 	.word	0x000000ff
        /*69c4*/ 	.word	0x00000000
        /*69c8*/ 	.short	0x0101
        /*69ca*/ 	.byte	0x10
	.zero		1


	//   ....[133]....
        /*69cc*/ 	.word	0x0001e0d0
        /*69d0*/ 	.word	0x000000ff
        /*69d4*/ 	.word	0x000344c0
        /*69d8*/ 	.short	0x010a
        /*69da*/ 	.byte	0x06
	.zero		1


	//   ....[134]....
        /*69dc*/ 	.word	0x0001e110
        /*69e0*/ 	.word	0x000000ff
        /*69e4*/ 	.word	0x000344c8
        /*69e8*/ 	.short	0x010a
        /*69ea*/ 	.byte	0x06
	.zero		1


	//   ....[135]....
        /*69ec*/ 	.word	0x0001e150
        /*69f0*/ 	.word	0x000000ff
        /*69f4*/ 	.word	0x000344d0
        /*69f8*/ 	.short	0x010a
        /*69fa*/ 	.byte	0x06
	.zero		1


	//   ....[136]....
        /*69fc*/ 	.word	0x0001e1c0
        /*6a00*/ 	.word	0x00000003
        /*6a04*/ 	.word	0x000344d8
        /*6a08*/ 	.short	0x010a
        /*6a0a*/ 	.byte	0x3f
	.zero		1


	//   ....[137]....
        /*6a0c*/ 	.word	0x0001eee0
        /*6a10*/ 	.word	0x00000008
        /*6a14*/ 	.word	0x00034490
        /*6a18*/ 	.short	0x010a
        /*6a1a*/ 	.byte	0x3f
	.zero		1


	//   ....[138]....
        /*6a1c*/ 	.word	0x0001f200
        /*6a20*/ 	.word	0x000000ff
        /*6a24*/ 	.word	0x000344e8
        /*6a28*/ 	.short	0x0101
        /*6a2a*/ 	.byte	0x16
	.zero		1


	//   ....[139]....
        /*6a2c*/ 	.word	0x0001f300
        /*6a30*/ 	.word	0x00000003
        /*6a34*/ 	.word	0x00034400
        /*6a38*/ 	.short	0x010a
        /*6a3a*/ 	.byte	0x3f
	.zero		1


	//   ....[140]....
        /*6a3c*/ 	.word	0x0001f440
        /*6a40*/ 	.word	0x00000002
        /*6a44*/ 	.word	0x00000000
        /*6a48*/ 	.short	0x0101
        /*6a4a*/ 	.byte	0x3f
	.zero		1


	//   ....[141]....
        /*6a4c*/ 	.word	0x0001fc80
        /*6a50*/ 	.word	0x00000007
        /*6a54*/ 	.word	0x00000000
        /*6a58*/ 	.short	0x010a
        /*6a5a*/ 	.byte	0x3f
	.zero		1


	//   ....[142]....
        /*6a5c*/ 	.word	0x0001fd00
        /*6a60*/ 	.word	0x00000003
        /*6a64*/ 	.word	0x00000000
        /*6a68*/ 	.short	0x010a
        /*6a6a*/ 	.byte	0x3f
	.zero		1


	//   ....[143]....
        /*6a6c*/ 	.word	0x00021980
        /*6a70*/ 	.word	0x0000000c
        /*6a74*/ 	.word	0x00034440
        /*6a78*/ 	.short	0x010a
        /*6a7a*/ 	.byte	0x3f
	.zero		1


	//   ....[144]....
        /*6a7c*/ 	.word	0x00021aa0
        /*6a80*/ 	.word	0x0000000c
        /*6a84*/ 	.word	0x00034400
        /*6a88*/ 	.short	0x0101
        /*6a8a*/ 	.byte	0x3f
	.zero		1


	//   ....[145]....
        /*6a8c*/ 	.word	0x00021b70
        /*6a90*/ 	.word	0x00000003
        /*6a94*/ 	.word	0x00034440
        /*6a98*/ 	.short	0x010a
        /*6a9a*/ 	.byte	0x3f
	.zero		1


	//   ....[146]....
        /*6a9c*/ 	.word	0x00021c20
        /*6aa0*/ 	.word	0x00000003
        /*6aa4*/ 	.word	0x00034440
        /*6aa8*/ 	.short	0x010a
        /*6aaa*/ 	.byte	0x3f
	.zero		1


	//   ....[147]....
        /*6aac*/ 	.word	0x00021cd0
        /*6ab0*/ 	.word	0x00000003
        /*6ab4*/ 	.word	0x00034440
        /*6ab8*/ 	.short	0x010a
        /*6aba*/ 	.byte	0x3f
	.zero		1


	//   ....[148]....
        /*6abc*/ 	.word	0x00021d80
        /*6ac0*/ 	.word	0x00000003
        /*6ac4*/ 	.word	0x00034440
        /*6ac8*/ 	.short	0x010a
        /*6aca*/ 	.byte	0x3f
	.zero		1


	//   ....[149]....
        /*6acc*/ 	.word	0x00021e30
        /*6ad0*/ 	.word	0x00000003
        /*6ad4*/ 	.word	0x00034440
        /*6ad8*/ 	.short	0x010a
        /*6ada*/ 	.byte	0x3f
	.zero		1


	//   ....[150]....
        /*6adc*/ 	.word	0x00021ee0
        /*6ae0*/ 	.word	0x00000003
        /*6ae4*/ 	.word	0x00034440
        /*6ae8*/ 	.short	0x010a
        /*6aea*/ 	.byte	0x3f
	.zero		1


	//   ....[151]....
        /*6aec*/ 	.word	0x00021f90
        /*6af0*/ 	.word	0x00000003
        /*6af4*/ 	.word	0x00034440
        /*6af8*/ 	.short	0x010a
        /*6afa*/ 	.byte	0x3f
	.zero		1


	//   ....[152]....
        /*6afc*/ 	.word	0x00022040
        /*6b00*/ 	.word	0x00000003
        /*6b04*/ 	.word	0x00034440
        /*6b08*/ 	.short	0x010a
        /*6b0a*/ 	.byte	0x3f
	.zero		1


	//   ....[153]....
        /*6b0c*/ 	.word	0x000220a0
        /*6b10*/ 	.word	0x0000000c
        /*6b14*/ 	.word	0x00034400
        /*6b18*/ 	.short	0x010a
        /*6b1a*/ 	.byte	0x3f
	.zero		1


	//   ....[154]....
        /*6b1c*/ 	.word	0x00022110
        /*6b20*/ 	.word	0x00000000
        /*6b24*/ 	.word	0x00000000
        /*6b28*/ 	.short	0x010a
        /*6b2a*/ 	.byte	0x3f
	.zero		1


	//   ....[155]....
        /*6b2c*/ 	.word	0x00022170
        /*6b30*/ 	.word	0x00000003
        /*6b34*/ 	.word	0x00034480
        /*6b38*/ 	.short	0x010a
        /*6b3a*/ 	.byte	0x3f
	.zero		1


	//   ....[156]....
        /*6b3c*/ 	.word	0x000221d0
        /*6b40*/ 	.word	0x00000007
        /*6b44*/ 	.word	0x00034480
        /*6b48*/ 	.short	0x010a
        /*6b4a*/ 	.byte	0x3f
	.zero		1


	//   ....[157]....
        /*6b4c*/ 	.word	0x00022240
        /*6b50*/ 	.word	0x00000002
        /*6b54*/ 	.word	0x00000010
        /*6b58*/ 	.short	0x010a
        /*6b5a*/ 	.byte	0x3f
	.zero		1


	//   ....[158]....
        /*6b5c*/ 	.word	0x00022300
        /*6b60*/ 	.word	0x00000003
        /*6b64*/ 	.word	0x000344a0
        /*6b68*/ 	.short	0x010a
        /*6b6a*/ 	.byte	0x3f
	.zero		1


	//   ....[159]....
        /*6b6c*/ 	.word	0x00022360
        /*6b70*/ 	.word	0x0000000c
        /*6b74*/ 	.word	0x000344a8
        /*6b78*/ 	.short	0x010a
        /*6b7a*/ 	.byte	0x3f
	.zero		1


	//   ....[160]....
        /*6b7c*/ 	.word	0x000223c0
        /*6b80*/ 	.word	0x0000000c
        /*6b84*/ 	.word	0x000344b0
        /*6b88*/ 	.short	0x010a
        /*6b8a*/ 	.byte	0x3f
	.zero		1


	//   ....[161]....
        /*6b8c*/ 	.word	0x00022420
        /*6b90*/ 	.word	0x0000000d
        /*6b94*/ 	.word	0x000344b8
        /*6b98*/ 	.short	0x010a
        /*6b9a*/ 	.byte	0x3f
	.zero		1


	//   ....[162]....
        /*6b9c*/ 	.word	0x00022480
        /*6ba0*/ 	.word	0x0000000d
        /*6ba4*/ 	.word	0x000344a0
        /*6ba8*/ 	.short	0x010a
        /*6baa*/ 	.byte	0x3f
	.zero		1


	//   ....[163]....
        /*6bac*/ 	.word	0x000224e0
        /*6bb0*/ 	.word	0x0000000d
        /*6bb4*/ 	.word	0x000344a8
        /*6bb8*/ 	.short	0x010a
        /*6bba*/ 	.byte	0x3f
	.zero		1


	//   ....[164]....
        /*6bbc*/ 	.word	0x00022540
        /*6bc0*/ 	.word	0x0000000d
        /*6bc4*/ 	.word	0x000344b0
        /*6bc8*/ 	.short	0x010a
        /*6bca*/ 	.byte	0x3f
	.zero		1


	//   ....[165]....
        /*6bcc*/ 	.word	0x000225a0
        /*6bd0*/ 	.word	0x0000000d
        /*6bd4*/ 	.word	0x000344b8
        /*6bd8*/ 	.short	0x010a
        /*6bda*/ 	.byte	0x3f
	.zero		1


	//   ....[166]....
        /*6bdc*/ 	.word	0x00022600
        /*6be0*/ 	.word	0x0000000d
        /*6be4*/ 	.word	0x000344a0
        /*6be8*/ 	.short	0x010a
        /*6bea*/ 	.byte	0x3f
	.zero		1


	//   ....[167]....
        /*6bec*/ 	.word	0x00022660
        /*6bf0*/ 	.word	0x0000000d
        /*6bf4*/ 	.word	0x000344a8
        /*6bf8*/ 	.short	0x010a
        /*6bfa*/ 	.byte	0x3f
	.zero		1


	//   ....[168]....
        /*6bfc*/ 	.word	0x000226c0
        /*6c00*/ 	.word	0x0000000d
        /*6c04*/ 	.word	0x000344b0
        /*6c08*/ 	.short	0x010a
        /*6c0a*/ 	.byte	0x3f
	.zero		1


	//   ....[169]....
        /*6c0c*/ 	.word	0x00022720
        /*6c10*/ 	.word	0x0000000d
        /*6c14*/ 	.word	0x000344b8
        /*6c18*/ 	.short	0x010a
        /*6c1a*/ 	.byte	0x3f
	.zero		1


	//   ....[170]....
        /*6c1c*/ 	.word	0x00022780
        /*6c20*/ 	.word	0x0000000d
        /*6c24*/ 	.word	0x000344a0
        /*6c28*/ 	.short	0x010a
        /*6c2a*/ 	.byte	0x3f
	.zero		1


	//   ....[171]....
        /*6c2c*/ 	.word	0x000227e0
        /*6c30*/ 	.word	0x0000000d
        /*6c34*/ 	.word	0x000344a8
        /*6c38*/ 	.short	0x010a
        /*6c3a*/ 	.byte	0x3f
	.zero		1


	//   ....[172]....
        /*6c3c*/ 	.word	0x00022840
        /*6c40*/ 	.word	0x0000000d
        /*6c44*/ 	.word	0x000344b0
        /*6c48*/ 	.short	0x010a
        /*6c4a*/ 	.byte	0x3f
	.zero		1


	//   ....[173]....
        /*6c4c*/ 	.word	0x000228a0
        /*6c50*/ 	.word	0x0000000d
        /*6c54*/ 	.word	0x000344b8
        /*6c58*/ 	.short	0x010a
        /*6c5a*/ 	.byte	0x3f
	.zero		1


	//   ....[174]....
        /*6c5c*/ 	.word	0x00022900
        /*6c60*/ 	.word	0x00000003
        /*6c64*/ 	.word	0x00034400
        /*6c68*/ 	.short	0x010a
        /*6c6a*/ 	.byte	0x3f
	.zero		1


	//   ....[175]....
        /*6c6c*/ 	.word	0x00022960
        /*6c70*/ 	.word	0x00000003
        /*6c74*/ 	.word	0x00034400
        /*6c78*/ 	.short	0x010a
        /*6c7a*/ 	.byte	0x3f
	.zero		1


	//   ....[176]....
        /*6c7c*/ 	.word	0x000229c0
        /*6c80*/ 	.word	0x00000003
        /*6c84*/ 	.word	0x000344e8
        /*6c88*/ 	.short	0x010a
        /*6c8a*/ 	.byte	0x3f
	.zero		1


	//   ....[177]....
        /*6c8c*/ 	.word	0x00022a20
        /*6c90*/ 	.word	0x00000006
        /*6c94*/ 	.word	0x00034400
        /*6c98*/ 	.short	0x010a
        /*6c9a*/ 	.byte	0x3f
	.zero		1


	//   ....[178]....
        /*6c9c*/ 	.word	0x00022a80
        /*6ca0*/ 	.word	0x00000003
        /*6ca4*/ 	.word	0x000344c0
        /*6ca8*/ 	.short	0x010a
        /*6caa*/ 	.byte	0x3f
	.zero		1


	//   ....[179]....
        /*6cac*/ 	.word	0x00022ae0
        /*6cb0*/ 	.word	0x00000003
        /*6cb4*/ 	.word	0x000344c8
        /*6cb8*/ 	.short	0x010a
        /*6cba*/ 	.byte	0x3f
	.zero		1


	//   ....[180]....
        /*6cbc*/ 	.word	0x00022b40
        /*6cc0*/ 	.word	0x00000003
        /*6cc4*/ 	.word	0x000344d0
        /*6cc8*/ 	.short	0x010a
        /*6cca*/ 	.byte	0x3f
	.zero		1


	//   ....[181]....
        /*6ccc*/ 	.word	0x00022ba0
        /*6cd0*/ 	.word	0x00000003
        /*6cd4*/ 	.word	0x000344d8
        /*6cd8*/ 	.short	0x010a
        /*6cda*/ 	.byte	0x3f
	.zero		1


	//   ....[182]....
        /*6cdc*/ 	.word	0x00022c00
        /*6ce0*/ 	.word	0x00000003
        /*6ce4*/ 	.word	0x000344c0
        /*6ce8*/ 	.short	0x010a
        /*6cea*/ 	.byte	0x3f
	.zero		1


	//   ....[183]....
        /*6cec*/ 	.word	0x00022c60
        /*6cf0*/ 	.word	0x00000003
        /*6cf4*/ 	.word	0x000344c8
        /*6cf8*/ 	.short	0x010a
        /*6cfa*/ 	.byte	0x3f
	.zero		1


	//   ....[184]....
        /*6cfc*/ 	.word	0x00022cc0
        /*6d00*/ 	.word	0x00000003
        /*6d04*/ 	.word	0x000344d0
        /*6d08*/ 	.short	0x010a
        /*6d0a*/ 	.byte	0x3f
	.zero		1


	//   ....[185]....
        /*6d0c*/ 	.word	0x00022d20
        /*6d10*/ 	.word	0x00000003
        /*6d14*/ 	.word	0x000344d8
        /*6d18*/ 	.short	0x010a
        /*6d1a*/ 	.byte	0x3f
	.zero		1


	//   ....[186]....
        /*6d1c*/ 	.word	0x00022d80
        /*6d20*/ 	.word	0x00000003
        /*6d24*/ 	.word	0x000344c0
        /*6d28*/ 	.short	0x010a
        /*6d2a*/ 	.byte	0x3f
	.zero		1


	//   ....[187]....
        /*6d2c*/ 	.word	0x00022de0
        /*6d30*/ 	.word	0x00000003
        /*6d34*/ 	.word	0x000344c8
        /*6d38*/ 	.short	0x010a
        /*6d3a*/ 	.byte	0x3f
	.zero		1


	//   ....[188]....
        /*6d3c*/ 	.word	0x00022e40
        /*6d40*/ 	.word	0x00000003
        /*6d44*/ 	.word	0x000344d0
        /*6d48*/ 	.short	0x010a
        /*6d4a*/ 	.byte	0x3f
	.zero		1


	//   ....[189]....
        /*6d4c*/ 	.word	0x00022ea0
        /*6d50*/ 	.word	0x00000003
        /*6d54*/ 	.word	0x000344d8
        /*6d58*/ 	.short	0x010a
        /*6d5a*/ 	.byte	0x3f
	.zero		1


	//   ....[190]....
        /*6d5c*/ 	.word	0x00022f00
        /*6d60*/ 	.word	0x00000003
        /*6d64*/ 	.word	0x000344c0
        /*6d68*/ 	.short	0x010a
        /*6d6a*/ 	.byte	0x3f
	.zero		1


	//   ....[191]....
        /*6d6c*/ 	.word	0x00022f60
        /*6d70*/ 	.word	0x00000003
        /*6d74*/ 	.word	0x000344c8
        /*6d78*/ 	.short	0x010a
        /*6d7a*/ 	.byte	0x3f
	.zero		1


	//   ....[192]....
        /*6d7c*/ 	.word	0x00022fc0
        /*6d80*/ 	.word	0x00000003
        /*6d84*/ 	.word	0x000344d0
        /*6d88*/ 	.short	0x010a
        /*6d8a*/ 	.byte	0x3f
	.zero		1


	//   ....[193]....
        /*6d8c*/ 	.word	0x00023020
        /*6d90*/ 	.word	0x00000003
        /*6d94*/ 	.word	0x000344d8
        /*6d98*/ 	.short	0x010a
        /*6d9a*/ 	.byte	0x3f
	.zero		1


	//   ....[194]....
        /*6d9c*/ 	.word	0x00023080
        /*6da0*/ 	.word	0x00000003
        /*6da4*/ 	.word	0x000344c0
        /*6da8*/ 	.short	0x010a
        /*6daa*/ 	.byte	0x3f
	.zero		1


	//   ....[195]....
        /*6dac*/ 	.word	0x000230e0
        /*6db0*/ 	.word	0x00000003
        /*6db4*/ 	.word	0x000344c8
        /*6db8*/ 	.short	0x010a
        /*6dba*/ 	.byte	0x3f
	.zero		1


	//   ....[196]....
        /*6dbc*/ 	.word	0x00023140
        /*6dc0*/ 	.word	0x00000003
        /*6dc4*/ 	.word	0x000344d0
        /*6dc8*/ 	.short	0x010a
        /*6dca*/ 	.byte	0x3f
	.zero		1


	//   ....[197]....
        /*6dcc*/ 	.word	0x00023210
        /*6dd0*/ 	.word	0x00000008
        /*6dd4*/ 	.word	0x00034490
        /*6dd8*/ 	.short	0x010a
        /*6dda*/ 	.byte	0x3f
	.zero		1


	//   ....[198]....
        /*6ddc*/ 	.word	0x00023260
        /*6de0*/ 	.word	0x00000003
        /*6de4*/ 	.word	0x00034400
        /*6de8*/ 	.short	0x010a
        /*6dea*/ 	.byte	0x3f
	.zero		1


	//   ....[199]....
        /*6dec*/ 	.word	0x00023470
        /*6df0*/ 	.word	0x00000007
        /*6df4*/ 	.word	0x00000000
        /*6df8*/ 	.short	0x010a
        /*6dfa*/ 	.byte	0x3f
	.zero		1


	//   ....[200]....
        /*6dfc*/ 	.word	0x000234c0
        /*6e00*/ 	.word	0x0000000c
        /*6e04*/ 	.word	0x00034440
        /*6e08*/ 	.short	0x010a
        /*6e0a*/ 	.byte	0x3f
	.zero		1


	//   ....[201]....
        /*6e0c*/ 	.word	0x00023510
        /*6e10*/ 	.word	0x00000003
        /*6e14*/ 	.word	0x00034440
        /*6e18*/ 	.short	0x010a
        /*6e1a*/ 	.byte	0x3f
	.zero		1


	//   ....[202]....
        /*6e1c*/ 	.word	0x00023560
        /*6e20*/ 	.word	0x00000003
        /*6e24*/ 	.word	0x00034440
        /*6e28*/ 	.short	0x010a
        /*6e2a*/ 	.byte	0x3f
	.zero		1


	//   ....[203]....
        /*6e2c*/ 	.word	0x000235b0
        /*6e30*/ 	.word	0x00000003
        /*6e34*/ 	.word	0x00034440
        /*6e38*/ 	.short	0x010a
        /*6e3a*/ 	.byte	0x3f
	.zero		1


	//   ....[204]....
        /*6e3c*/ 	.word	0x00023600
        /*6e40*/ 	.word	0x00000003
        /*6e44*/ 	.word	0x00034440
        /*6e48*/ 	.short	0x010a
        /*6e4a*/ 	.byte	0x3f
	.zero		1


	//   ....[205]....
        /*6e4c*/ 	.word	0x00023650
        /*6e50*/ 	.word	0x00000003
        /*6e54*/ 	.word	0x00034440
        /*6e58*/ 	.short	0x010a
        /*6e5a*/ 	.byte	0x3f
	.zero		1


	//   ....[206]....
        /*6e5c*/ 	.word	0x000236a0
        /*6e60*/ 	.word	0x00000003
        /*6e64*/ 	.word	0x00034440
        /*6e68*/ 	.short	0x010a
        /*6e6a*/ 	.byte	0x3f
	.zero		1


	//   ....[207]....
        /*6e6c*/ 	.word	0x000236f0
        /*6e70*/ 	.word	0x00000003
        /*6e74*/ 	.word	0x00034440
        /*6e78*/ 	.short	0x010a
        /*6e7a*/ 	.byte	0x3f
	.zero		1


	//----- nvinfo : EIATTR_NUM_MBARRIERS
	.align		4
.L_39:
        /*6e7c*/ 	.byte	0x03, 0x38
        /*6e7e*/ 	.short	0x0022


	//----- nvinfo : EIATTR_EXIT_INSTR_OFFSETS
	.align		4
        /*6e80*/ 	.byte	0x04, 0x1c
        /*6e82*/ 	.short	(.L_41 - .L_40)


	//   ....[0]....
.L_40:
        /*6e84*/ 	.word	0x00002bd0


	//   ....[1]....
        /*6e88*/ 	.word	0x00002e00


	//   ....[2]....
        /*6e8c*/ 	.word	0x00002f60


	//   ....[3]....
        /*6e90*/ 	.word	0x0001baf0


	//   ....[4]....
        /*6e94*/ 	.word	0x0001bb90


	//   ....[5]....
        /*6e98*/ 	.word	0x0001e210


	//   ....[6]....
        /*6e9c*/ 	.word	0x0001fd50


	//   ....[7]....
        /*6ea0*/ 	.word	0x00022070


	//----- nvinfo : EIATTR_MAX_THREADS
	.align		4
.L_41:
        /*6ea4*/ 	.byte	0x04, 0x05
        /*6ea6*/ 	.short	(.L_43 - .L_42)
.L_42:
        /*6ea8*/ 	.word	0x00000180
        /*6eac*/ 	.word	0x00000001
        /*6eb0*/ 	.word	0x00000001


	//----- nvinfo : EIATTR_CRS_STACK_SIZE
	.align		4
.L_43:
        /*6eb4*/ 	.byte	0x04, 0x1e
        /*6eb6*/ 	.short	(.L_45 - .L_44)
.L_44:
        /*6eb8*/ 	.word	0x00000000


	//----- nvinfo : EIATTR_CBANK_PARAM_SIZE
	.align		4
.L_45:
        /*6ebc*/ 	.byte	0x03, 0x19
        /*6ebe*/ 	.short	0x0770


	//----- nvinfo : EIATTR_PARAM_CBANK
	.align		4
        /*6ec0*/ 	.byte	0x04, 0x0a
        /*6ec2*/ 	.short	(.L_47 - .L_46)
	.align		4
.L_46:
        /*6ec4*/ 	.word	index@(.nv.constant0._ZN7cutlass13device_kernelINS_4gemm6kernel13GemmUniversalINS1_17GroupProblemShapeIN4cute5tupleIJiiiEEEEENS1_10collective13CollectiveMmaINS1_39MainloopSm90ArrayTmaGmmaWarpSpecializedILi2ENS6_IJNS5_1CILi1EEESD_SD_EEENS1_40KernelPtrArrayTmaWarpSpecializedPingpongEEENS6_IJNSC_ILi128EEENSC_ILi256EEESH_EEENS_10bfloat16_tEPNS6_IJlSD_NSC_ILi0EEEEEESK_SN_NS5_8TiledMMAINS5_8MMA_AtomIJNS5_4SM904GMMA28MMA_64x256x16_F32BF16BF16_SSILNSR_5MajorE0ELST_0ELNSR_7ScaleInE1ELSU_1EEEEEENS5_6LayoutISE_NS6_IJSL_SL_SL_EEEEENS6_IJNS5_10UnderscoreES10_S10_EEEEENS5_13SM90_TMA_LOADENS5_14ComposedLayoutINS5_7SwizzleILi3ELi4ELi3EEENS5_18smem_ptr_flag_bitsILi16EEENSX_INS6_IJNSC_ILi8EEENSC_ILi64EEEEEENS6_IJS1A_SD_EEEEEEEvNS5_8identityES13_S1E_vS1F_EENS_8epilogue10collective18CollectiveEpilogueINS1H_30Sm90PtrArrayTmaWarpSpecializedILi4ELi2ELi16ELb1ELb0ELi2EEEJSJ_NS6_IJS1A_NSC_ILi32EEEEEENS_6half_tEPNS6_IJSD_lSL_EEES1O_S1Q_NS1H_6fusion15FusionCallbacksIS1L_NS1R_17LinearCombinationIS1O_fS1O_fLNS_15FloatRoundStyleE2EEESJ_S1N_JEEES13_NS14_IS16_S18_NSX_INS6_IJS1A_S19_EEENS6_IJSD_S1A_EEEEEEENS5_17SM75_U16x8_LDSM_TENS5_14SM90_TMA_STOREES20_NS5_17SM90_U16x8_STSM_TENS5_9Copy_AtomIJNS5_17SM90_U32x4_STSM_NES1O_EEEvEEEvvEEEEvNT_6ParamsE)
        /*6ec8*/ 	.short	0x0210
        /*6eca*/ 	.short	0x0770


	//----- nvinfo : EIATTR_SW_WAR
	.align		4
.L_47:
        /*6ecc*/ 	.byte	0x04, 0x36
        /*6ece*/ 	.short	(.L_49 - .L_48)
.L_48:
        /*6ed0*/ 	.word	0x00000008
.L_49:


//--------------------- .nv.callgraph             --------------------------
	.section	.nv.callgraph,"",@"SHT_CUDA_CALLGRAPH"
	.align	4
	.sectionentsize	8
	.align		4
        /*0000*/ 	.word	0x00000000
	.align		4
        /*0004*/ 	.word	0xffffffff
	.align		4
        /*0008*/ 	.word	index@(_ZN7cutlass13device_kernelINS_4gemm6kernel13GemmUniversalINS1_17GroupProblemShapeIN4cute5tupleIJiiiEEEEENS1_10collective13CollectiveMmaINS1_39MainloopSm90ArrayTmaGmmaWarpSpecializedILi2ENS6_IJNS5_1CILi1EEESD_SD_EEENS1_40KernelPtrArrayTmaWarpSpecializedPingpongEEENS6_IJNSC_ILi128EEENSC_ILi256EEESH_EEENS_10bfloat16_tEPNS6_IJlSD_NSC_ILi0EEEEEESK_SN_NS5_8TiledMMAINS5_8MMA_AtomIJNS5_4SM904GMMA28MMA_64x256x16_F32BF16BF16_SSILNSR_5MajorE0ELST_0ELNSR_7ScaleInE1ELSU_1EEEEEENS5_6LayoutISE_NS6_IJSL_SL_SL_EEEEENS6_IJNS5_10UnderscoreES10_S10_EEEEENS5_13SM90_TMA_LOADENS5_14ComposedLayoutINS5_7SwizzleILi3ELi4ELi3EEENS5_18smem_ptr_flag_bitsILi16EEENSX_INS6_IJNSC_ILi8EEENSC_ILi64EEEEEENS6_IJS1A_SD_EEEEEEEvNS5_8identityES13_S1E_vS1F_EENS_8epilogue10collective18CollectiveEpilogueINS1H_30Sm90PtrArrayTmaWarpSpecializedILi4ELi2ELi16ELb1ELb0ELi2EEEJSJ_NS6_IJS1A_NSC_ILi32EEEEEENS_6half_tEPNS6_IJSD_lSL_EEES1O_S1Q_NS1H_6fusion15FusionCallbacksIS1L_NS1R_17LinearCombinationIS1O_fS1O_fLNS_15FloatRoundStyleE2EEESJ_S1N_JEEES13_NS14_IS16_S18_NSX_INS6_IJS1A_S19_EEENS6_IJSD_S1A_EEEEEEENS5_17SM75_U16x8_LDSM_TENS5_14SM90_TMA_STOREES20_NS5_17SM90_U16x8_STSM_TENS5_9Copy_AtomIJNS5_17SM90_U32x4_STSM_NES1O_EEEvEEEvvEEEEvNT_6ParamsE)
	.align		4
        /*000c*/ 	.word	index@(__assertfail)
	.align		4
        /*0010*/ 	.word	0x00000000
	.align		4
        /*0014*/ 	.word	0xfffffffe
	.align		4
        /*0018*/ 	.word	0x00000000
	.align		4
        /*001c*/ 	.word	0xfffffffd
	.align		4
        /*0020*/ 	.word	0x00000000
	.align		4
        /*0024*/ 	.word	0xfffffffc


//--------------------- .nv.constant4             --------------------------
	.section	.nv.constant4,"a",@progbits
	.align	8
	.align		8
.nv.constant4:
        /*0000*/ 	.dword	__assertfail
	.align		8
        /*0008*/ 	.dword	__unnamed_1
	.align		8
        /*0010*/ 	.dword	_ZN39_INTERNAL_c5d8e3d6_4_k_cu_d37e039d_28714cuda3std3__45__cpo5beginE
	.align		8
        /*0018*/ 	.dword	_ZN39_INTERNAL_c5d8e3d6_4_k_cu_d37e039d_28714cuda3std3__45__cpo3endE
	.align		8
        /*0020*/ 	.dword	_ZN39_INTERNAL_c5d8e3d6_4_k_cu_d37e039d_28714cuda3std3__45__cpo6cbeginE
	.align		8
        /*0028*/ 	.dword	_ZN39_INTERNAL_c5d8e3d6_4_k_cu_d37e039d_28714cuda3std3__45__cpo4cendE
	.align		8
        /*0030*/ 	.dword	_ZN39_INTERNAL_c5d8e3d6_4_k_cu_d37e039d_28714cuda3std3__441_GLOBAL__N__c5d8e3d6_4_k_cu_d37e039d_28716ignoreE
	.align		8
        /*0038*/ 	.dword	_ZN39_INTERNAL_c5d8e3d6_4_k_cu_d37e039d_28714cuda3std3__419piecewise_constructE
	.align		8
        /*0040*/ 	.dword	_ZN39_INTERNAL_c5d8e3d6_4_k_cu_d37e039d_28714cuda3std3__48in_placeE
	.align		8
        /*0048*/ 	.dword	_ZN39_INTERNAL_c5d8e3d6_4_k_cu_d37e039d_28714cuda3std6ranges3__45__cpo4swapE
	.align		8
        /*0050*/ 	.dword	_ZN39_INTERNAL_c5d8e3d6_4_k_cu_d37e039d_28714cuda3std6ranges3__45__cpo9iter_moveE
	.align		8
        /*0058*/ 	.dword	_ZN39_INTERNAL_c5d8e3d6_4_k_cu_d37e039d_28714cute7productE
	.align		8
        /*0060*/ 	.dword	_ZN39_INTERNAL_c5d8e3d6_4_k_cu_d37e039d_28714cute1_E
	.align		8
        /*0068*/ 	.dword	$str$24
	.align		8
        /*0070*/ 	.dword	$str$25


//--------------------- .text._ZN7cutlass13device_kernelINS_4gemm6kernel13GemmUniversalINS1_17GroupProblemShapeIN4cute5tupleIJiiiEEEEENS1_10collective13CollectiveMmaINS1_39MainloopSm90ArrayTmaGmmaWarpSpecializedILi2ENS6_IJNS5_1CILi1EEESD_SD_EEENS1_40KernelPtrArrayTmaWarpSpecializedPingpongEEENS6_IJNSC_ILi128EEENSC_ILi256EEESH_EEENS_10bfloat16_tEPNS6_IJlSD_NSC_ILi0EEEEEESK_SN_NS5_8TiledMMAINS5_8MMA_AtomIJNS5_4SM904GMMA28MMA_64x256x16_F32BF16BF16_SSILNSR_5MajorE0ELST_0ELNSR_7ScaleInE1ELSU_1EEEEEENS5_6LayoutISE_NS6_IJSL_SL_SL_EEEEENS6_IJNS5_10UnderscoreES10_S10_EEEEENS5_13SM90_TMA_LOADENS5_14ComposedLayoutINS5_7SwizzleILi3ELi4ELi3EEENS5_18smem_ptr_flag_bitsILi16EEENSX_INS6_IJNSC_ILi8EEENSC_ILi64EEEEEENS6_IJS1A_SD_EEEEEEEvNS5_8identityES13_S1E_vS1F_EENS_8epilogue10collective18CollectiveEpilogueINS1H_30Sm90PtrArrayTmaWarpSpecializedILi4ELi2ELi16ELb1ELb0ELi2EEEJSJ_NS6_IJS1A_NSC_ILi32EEEEEENS_6half_tEPNS6_IJSD_lSL_EEES1O_S1Q_NS1H_6fusion15FusionCallbacksIS1L_NS1R_17LinearCombinationIS1O_fS1O_fLNS_15FloatRoundStyleE2EEESJ_S1N_JEEES13_NS14_IS16_S18_NSX_INS6_IJS1A_S19_EEENS6_IJSD_S1A_EEEEEEENS5_17SM75_U16x8_LDSM_TENS5_14SM90_TMA_STOREES20_NS5_17SM90_U16x8_STSM_TENS5_9Copy_AtomIJNS5_17SM90_U32x4_STSM_NES1O_EEEvEEEvvEEEEvNT_6ParamsE --------------------------
	.section	.text._ZN7cutlass13device_kernelINS_4gemm6kernel13GemmUniversalINS1_17GroupProblemShapeIN4cute5tupleIJiiiEEEEENS1_10collective13CollectiveMmaINS1_39MainloopSm90ArrayTmaGmmaWarpSpecializedILi2ENS6_IJNS5_1CILi1EEESD_SD_EEENS1_40KernelPtrArrayTmaWarpSpecializedPingpongEEENS6_IJNSC_ILi128EEENSC_ILi256EEESH_EEENS_10bfloat16_tEPNS6_IJlSD_NSC_ILi0EEEEEESK_SN_NS5_8TiledMMAINS5_8MMA_AtomIJNS5_4SM904GMMA28MMA_64x256x16_F32BF16BF16_SSILNSR_5MajorE0ELST_0ELNSR_7ScaleInE1ELSU_1EEEEEENS5_6LayoutISE_NS6_IJSL_SL_SL_EEEEENS6_IJNS5_10UnderscoreES10_S10_EEEEENS5_13SM90_TMA_LOADENS5_14ComposedLayoutINS5_7SwizzleILi3ELi4ELi3EEENS5_18smem_ptr_flag_bitsILi16EEENSX_INS6_IJNSC_ILi8EEENSC_ILi64EEEEEENS6_IJS1A_SD_EEEEEEEvNS5_8identityES13_S1E_vS1F_EENS_8epilogue10collective18CollectiveEpilogueINS1H_30Sm90PtrArrayTmaWarpSpecializedILi4ELi2ELi16ELb1ELb0ELi2EEEJSJ_NS6_IJS1A_NSC_ILi32EEEEEENS_6half_tEPNS6_IJSD_lSL_EEES1O_S1Q_NS1H_6fusion15FusionCallbacksIS1L_NS1R_17LinearCombinationIS1O_fS1O_fLNS_15FloatRoundStyleE2EEESJ_S1N_JEEES13_NS14_IS16_S18_NSX_INS6_IJS1A_S19_EEENS6_IJSD_S1A_EEEEEEENS5_17SM75_U16x8_LDSM_TENS5_14SM90_TMA_STOREES20_NS5_17SM90_U16x8_STSM_TENS5_9Copy_AtomIJNS5_17SM90_U32x4_STSM_NES1O_EEEvEEEvvEEEEvNT_6ParamsE,"ax",@progbits
	.align	128
.text._ZN7cutlass13device_kernelINS_4gemm6kernel13GemmUniversalINS1_17GroupProblemShapeIN4cute5tupleIJiiiEEEEENS1_10collective13CollectiveMmaINS1_39MainloopSm90ArrayTmaGmmaWarpSpecializedILi2ENS6_IJNS5_1CILi1EEESD_SD_EEENS1_40KernelPtrArrayTmaWarpSpecializedPingpongEEENS6_IJNSC_ILi128EEENSC_ILi256EEESH_EEENS_10bfloat16_tEPNS6_IJlSD_NSC_ILi0EEEEEESK_SN_NS5_8TiledMMAINS5_8MMA_AtomIJNS5_4SM904GMMA28MMA_64x256x16_F32BF16BF16_SSILNSR_5MajorE0ELST_0ELNSR_7ScaleInE1ELSU_1EEEEEENS5_6LayoutISE_NS6_IJSL_SL_SL_EEEEENS6_IJNS5_10UnderscoreES10_S10_EEEEENS5_13SM90_TMA_LOADENS5_14ComposedLayoutINS5_7SwizzleILi3ELi4ELi3EEENS5_18smem_ptr_flag_bitsILi16EEENSX_INS6_IJNSC_ILi8EEENSC_ILi64EEEEEENS6_IJS1A_SD_EEEEEEEvNS5_8identityES13_S1E_vS1F_EENS_8epilogue10collective18CollectiveEpilogueINS1H_30Sm90PtrArrayTmaWarpSpecializedILi4ELi2ELi16ELb1ELb0ELi2EEEJSJ_NS6_IJS1A_NSC_ILi32EEEEEENS_6half_tEPNS6_IJSD_lSL_EEES1O_S1Q_NS1H_6fusion15FusionCallbacksIS1L_NS1R_17LinearCombinationIS1O_fS1O_fLNS_15FloatRoundStyleE2EEESJ_S1N_JEEES13_NS14_IS16_S18_NSX_INS6_IJS1A_S19_EEENS6_IJSD_S1A_EEEEEEENS5_17SM75_U16x8_LDSM_TENS5_14SM90_TMA_STOREES20_NS5_17SM90_U16x8_STSM_TENS5_9Copy_AtomIJNS5_17SM90_U32x4_STSM_NES1O_EEEvEEEvvEEEEvNT_6ParamsE:
        .type           _ZN7cutlass13device_kernelINS_4gemm6kernel13GemmUniversalINS1_17GroupProblemShapeIN4cute5tupleIJiiiEEEEENS1_10collective13CollectiveMmaINS1_39MainloopSm90ArrayTmaGmmaWarpSpecializedILi2ENS6_IJNS5_1CILi1EEESD_SD_EEENS1_40KernelPtrArrayTmaWarpSpecializedPingpongEEENS6_IJNSC_ILi128EEENSC_ILi256EEESH_EEENS_10bfloat16_tEPNS6_IJlSD_NSC_ILi0EEEEEESK_SN_NS5_8TiledMMAINS5_8MMA_AtomIJNS5_4SM904GMMA28MMA_64x256x16_F32BF16BF16_SSILNSR_5MajorE0ELST_0ELNSR_7ScaleInE1ELSU_1EEEEEENS5_6LayoutISE_NS6_IJSL_SL_SL_EEEEENS6_IJNS5_10UnderscoreES10_S10_EEEEENS5_13SM90_TMA_LOADENS5_14ComposedLayoutINS5_7SwizzleILi3ELi4ELi3EEENS5_18smem_ptr_flag_bitsILi16EEENSX_INS6_IJNSC_ILi8EEENSC_ILi64EEEEEENS6_IJS1A_SD_EEEEEEEvNS5_8identityES13_S1E_vS1F_EENS_8epilogue10collective18CollectiveEpilogueINS1H_30Sm90PtrArrayTmaWarpSpecializedILi4ELi2ELi16ELb1ELb0ELi2EEEJSJ_NS6_IJS1A_NSC_ILi32EEEEEENS_6half_tEPNS6_IJSD_lSL_EEES1O_S1Q_NS1H_6fusion15FusionCallbacksIS1L_NS1R_17LinearCombinationIS1O_fS1O_fLNS_15FloatRoundStyleE2EEESJ_S1N_JEEES13_NS14_IS16_S18_NSX_INS6_IJS1A_S19_EEENS6_IJSD_S1A_EEEEEEENS5_17SM75_U16x8_LDSM_TENS5_14SM90_TMA_STOREES20_NS5_17SM90_U16x8_STSM_TENS5_9Copy_AtomIJNS5_17SM90_U32x4_STSM_NES1O_EEEvEEEvvEEEEvNT_6ParamsE,@function
        .size           _ZN7cutlass13device_kernelINS_4gemm6kernel13GemmUniversalINS1_17GroupProblemShapeIN4cute5tupleIJiiiEEEEENS1_10collective13CollectiveMmaINS1_39MainloopSm90ArrayTmaGmmaWarpSpecializedILi2ENS6_IJNS5_1CILi1EEESD_SD_EEENS1_40KernelPtrArrayTmaWarpSpecializedPingpongEEENS6_IJNSC_ILi128EEENSC_ILi256EEESH_EEENS_10bfloat16_tEPNS6_IJlSD_NSC_ILi0EEEEEESK_SN_NS5_8TiledMMAINS5_8MMA_AtomIJNS5_4SM904GMMA28MMA_64x256x16_F32BF16BF16_SSILNSR_5MajorE0ELST_0ELNSR_7ScaleInE1ELSU_1EEEEEENS5_6LayoutISE_NS6_IJSL_SL_SL_EEEEENS6_IJNS5_10UnderscoreES10_S10_EEEEENS5_13SM90_TMA_LOADENS5_14ComposedLayoutINS5_7SwizzleILi3ELi4ELi3EEENS5_18smem_ptr_flag_bitsILi16EEENSX_INS6_IJNSC_ILi8EEENSC_ILi64EEEEEENS6_IJS1A_SD_EEEEEEEvNS5_8identityES13_S1E_vS1F_EENS_8epilogue10collective18CollectiveEpilogueINS1H_30Sm90PtrArrayTmaWarpSpecializedILi4ELi2ELi16ELb1ELb0ELi2EEEJSJ_NS6_IJS1A_NSC_ILi32EEEEEENS_6half_tEPNS6_IJSD_lSL_EEES1O_S1Q_NS1H_6fusion15FusionCallbacksIS1L_NS1R_17LinearCombinationIS1O_fS1O_fLNS_15FloatRoundStyleE2EEESJ_S1N_JEEES13_NS14_IS16_S18_NSX_INS6_IJS1A_S19_EEENS6_IJSD_S1A_EEEEEEENS5_17SM75_U16x8_LDSM_TENS5_14SM90_TMA_STOREES20_NS5_17SM90_U16x8_STSM_TENS5_9Copy_AtomIJNS5_17SM90_U32x4_STSM_NES1O_EEEvEEEvvEEEEvNT_6ParamsE,(.L_x_425 - _ZN7cutlass13device_kernelINS_4gemm6kernel13GemmUniversalINS1_17GroupProblemShapeIN4cute5tupleIJiiiEEEEENS1_10collective13CollectiveMmaINS1_39MainloopSm90ArrayTmaGmmaWarpSpecializedILi2ENS6_IJNS5_1CILi1EEESD_SD_EEENS1_40KernelPtrArrayTmaWarpSpecializedPingpongEEENS6_IJNSC_ILi128EEENSC_ILi256EEESH_EEENS_10bfloat16_tEPNS6_IJlSD_NSC_ILi0EEEEEESK_SN_NS5_8TiledMMAINS5_8MMA_AtomIJNS5_4SM904GMMA28MMA_64x256x16_F32BF16BF16_SSILNSR_5MajorE0ELST_0ELNSR_7ScaleInE1ELSU_1EEEEEENS5_6LayoutISE_NS6_IJSL_SL_SL_EEEEENS6_IJNS5_10UnderscoreES10_S10_EEEEENS5_13SM90_TMA_LOADENS5_14ComposedLayoutINS5_7SwizzleILi3ELi4ELi3EEENS5_18smem_ptr_flag_bitsILi16EEENSX_INS6_IJNSC_ILi8EEENSC_ILi64EEEEEENS6_IJS1A_SD_EEEEEEEvNS5_8identityES13_S1E_vS1F_EENS_8epilogue10collective18CollectiveEpilogueINS1H_30Sm90PtrArrayTmaWarpSpecializedILi4ELi2ELi16ELb1ELb0ELi2EEEJSJ_NS6_IJS1A_NSC_ILi32EEEEEENS_6half_tEPNS6_IJSD_lSL_EEES1O_S1Q_NS1H_6fusion15FusionCallbacksIS1L_NS1R_17LinearCombinationIS1O_fS1O_fLNS_15FloatRoundStyleE2EEESJ_S1N_JEEES13_NS14_IS16_S18_NSX_INS6_IJS1A_S19_EEENS6_IJSD_S1A_EEEEEEENS5_17SM75_U16x8_LDSM_TENS5_14SM90_TMA_STOREES20_NS5_17SM90_U16x8_STSM_TENS5_9Copy_AtomIJNS5_17SM90_U32x4_STSM_NES1O_EEEvEEEvvEEEEvNT_6ParamsE)
        .other          _ZN7cutlass13device_kernelINS_4gemm6kernel13GemmUniversalINS1_17GroupProblemShapeIN4cute5tupleIJiiiEEEEENS1_10collective13CollectiveMmaINS1_39MainloopSm90ArrayTmaGmmaWarpSpecializedILi2ENS6_IJNS5_1CILi1EEESD_SD_EEENS1_40KernelPtrArrayTmaWarpSpecializedPingpongEEENS6_IJNSC_ILi128EEENSC_ILi256EEESH_EEENS_10bfloat16_tEPNS6_IJlSD_NSC_ILi0EEEEEESK_SN_NS5_8TiledMMAINS5_8MMA_AtomIJNS5_4SM904GMMA28MMA_64x256x16_F32BF16BF16_SSILNSR_5MajorE0ELST_0ELNSR_7ScaleInE1ELSU_1EEEEEENS5_6LayoutISE_NS6_IJSL_SL_SL_EEEEENS6_IJNS5_10UnderscoreES10_S10_EEEEENS5_13SM90_TMA_LOADENS5_14ComposedLayoutINS5_7SwizzleILi3ELi4ELi3EEENS5_18smem_ptr_flag_bitsILi16EEENSX_INS6_IJNSC_ILi8EEENSC_ILi64EEEEEENS6_IJS1A_SD_EEEEEEEvNS5_8identityES13_S1E_vS1F_EENS_8epilogue10collective18CollectiveEpilogueINS1H_30Sm90PtrArrayTmaWarpSpecializedILi4ELi2ELi16ELb1ELb0ELi2EEEJSJ_NS6_IJS1A_NSC_ILi32EEEEEENS_6half_tEPNS6_IJSD_lSL_EEES1O_S1Q_NS1H_6fusion15FusionCallbacksIS1L_NS1R_17LinearCombinationIS1O_fS1O_fLNS_15FloatRoundStyleE2EEESJ_S1N_JEEES13_NS14_IS16_S18_NSX_INS6_IJS1A_S19_EEENS6_IJSD_S1A_EEEEEEENS5_17SM75_U16x8_LDSM_TENS5_14SM90_TMA_STOREES20_NS5_17SM90_U16x8_STSM_TENS5_9Copy_AtomIJNS5_17SM90_U32x4_STSM_NES1O_EEEvEEEvvEEEEvNT_6ParamsE,@"STO_CUDA_ENTRY STV_DEFAULT"
_ZN7cutlass13device_kernelINS_4gemm6kernel13GemmUniversalINS1_17GroupProblemShapeIN4cute5tupleIJiiiEEEEENS1_10collective13CollectiveMmaINS1_39MainloopSm90ArrayTmaGmmaWarpSpecializedILi2ENS6_IJNS5_1CILi1EEESD_SD_EEENS1_40KernelPtrArrayTmaWarpSpecializedPingpongEEENS6_IJNSC_ILi128EEENSC_ILi256EEESH_EEENS_10bfloat16_tEPNS6_IJlSD_NSC_ILi0EEEEEESK_SN_NS5_8TiledMMAINS5_8MMA_AtomIJNS5_4SM904GMMA28MMA_64x256x16_F32BF16BF16_SSILNSR_5MajorE0ELST_0ELNSR_7ScaleInE1ELSU_1EEEEEENS5_6LayoutISE_NS6_IJSL_SL_SL_EEEEENS6_IJNS5_10UnderscoreES10_S10_EEEEENS5_13SM90_TMA_LOADENS5_14ComposedLayoutINS5_7SwizzleILi3ELi4ELi3EEENS5_18smem_ptr_flag_bitsILi16EEENSX_INS6_IJNSC_ILi8EEENSC_ILi64EEEEEENS6_IJS1A_SD_EEEEEEEvNS5_8identityES13_S1E_vS1F_EENS_8epilogue10collective18CollectiveEpilogueINS1H_30Sm90PtrArrayTmaWarpSpecializedILi4ELi2ELi16ELb1ELb0ELi2EEEJSJ_NS6_IJS1A_NSC_ILi32EEEEEENS_6half_tEPNS6_IJSD_lSL_EEES1O_S1Q_NS1H_6fusion15FusionCallbacksIS1L_NS1R_17LinearCombinationIS1O_fS1O_fLNS_15FloatRoundStyleE2EEESJ_S1N_JEEES13_NS14_IS16_S18_NSX_INS6_IJS1A_S19_EEENS6_IJSD_S1A_EEEEEEENS5_17SM75_U16x8_LDSM_TENS5_14SM90_TMA_STOREES20_NS5_17SM90_U16x8_STSM_TENS5_9Copy_AtomIJNS5_17SM90_U32x4_STSM_NES1O_EEEvEEEvvEEEEvNT_6ParamsE:
[----:B------:R-:W1:Y:S02]  /*0000*/  LDC R1, c[0x0][0x28] ;  /* 0x00000a00ff017b82 */ /* 0x000e640000000800 */
[----:B-1----:R-:W-:-:S06]  /*0010*/  VIADD R1, R1, 0xfffff250 ;  /* 0xfffff25001017836 */ /* 0x002fcc0000000000 */
[----:B------:R-:W1:Y:S01]  /*0020*/  LDC.64 R6, c[0x0][0x918] ;  /* 0x00024600ff067b82 */ /* 0x000e620000000a00 */
[----:B------:R-:W-:Y:S01]  /*0030*/  ULDC.64 UR38, c[0x0][0x208] ;  /* 0x0000820000267ab9 */ /* 0x000fe20000000a00 */
[----:B------:R-:W2:Y:S01]  /*0040*/  S2R R21, SR_TID.X ;  /* 0x0000000000157919 */ /* 0x000ea20000002100 */
[----:B------:R-:W-:Y:S01]  /*0050*/  ULDC UR4, c[0x0][0x910] ;  /* 0x0002440000047ab9 */ /* 0x000fe20000000800 */
[----:B------:R-:W-:Y:S01]  /*0060*/  ULDC.64 UR20, c[0x0][0x8d0] ;  /* 0x0002340000147ab9 */ /* 0x000fe20000000a00 */
[----:B------:R-:W-:Y:S01]  /*0070*/  ULDC.64 UR14, c[0x0][0x8c8] ;  /* 0x00023200000e7ab9 */ /* 0x000fe20000000a00 */
[----:B------:R-:W-:Y:S01]  /*0080*/  ULDC UR5, c[0x0][0x908] ;  /* 0x0002420000057ab9 */ /* 0x000fe20000000800 */
[----:B------:R-:W-:Y:S01]  /*0090*/  MOV R8, RZ ;  /* 0x000000ff00087202 */ /* 0x000fe20000000f00 */
[----:B------:R-:W-:Y:S01]  /*00a0*/  S2UR UR56, SR_CTAID.X ;  /* 0x00000000003879c3 */ /* 0x000fe20000002500 */
[----:B------:R-:W-:Y:S01]  /*00b0*/  IMAD.MOV.U32 R0, RZ, RZ, RZ ;  /* 0x000000ffff007224 */ /* 0x000fe200078e00ff */
[----:B------:R-:W-:Y:S01]  /*00c0*/  ULDC.64 UR22, c[0x0][0x8e8] ;  /* 0x00023a0000167ab9 */ /* 0x000fe20000000a00 */
[----:B------:R-:W-:Y:S01]  /*00d0*/  ULDC.64 UR16, c[0x0][0x8e0] ;  /* 0x0002380000107ab9 */ /* 0x000fe20000000a00 */
[----:B-1----:R-:W3:Y:S01]  /*00e0*/  LDG.E R9, desc[UR38][R6.64] ;  /* 0x0000002606097981 */ /* 0x002ee2000c1e1900 */
[----:B------:R-:W-:-:S03]  /*00f0*/  IMAD.U32 R3, RZ, RZ, UR4 ;  /* 0x00000004ff037e24 */ /* 0x000fc6000f8e00ff */
[----:B------:R-:W4:Y:S01]  /*0100*/  LDG.E R2, desc[UR38][R6.64+0x4] ;  /* 0x0000042606027981 */ /* 0x000f22000c1e1900 */
[----:B--2---:R-:W-:-:S04]  /*0110*/  LOP3.LUT R20, R21, 0x1f, RZ, 0xc0, !PT ;  /* 0x0000001f15147812 */ /* 0x004fc800078ec0ff */
[----:B------:R-:W-:Y:S01]  /*0120*/  ISETP.GE.AND P0, PT, R20, R3, PT ;  /* 0x000000031400720c */ /* 0x000fe20003f06270 */
[----:B------:R-:W-:-:S04]  /*0130*/  UISETP.NE.U32.AND UP0, UPT, UR20, URZ, UPT ;  /* 0x0000003f1400728c */ /* 0x000fc8000bf05070 */
[----:B------:R-:W-:-:S08]  /*0140*/  UISETP.NE.AND.EX UP0, UPT, UR21, URZ, UPT, UP0 ;  /* 0x0000003f1500728c */ /* 0x000fd0000bf05300 */
[----:B------:R-:W1:Y:S03]  /*0150*/  @!P0 LDC.64 R4, c[0x0][0x918] ;  /* 0x00024600ff048b82 */ /* 0x000e660000000a00 */
[----:B------:R-:W-:-:S05]  /*0160*/  @UP0 ULDC UR24, c[0x0][0x8dc] ;  /* 0x0002370000180ab9 */ /* 0x000fca0000000800 */
[----:B------:R-:W2:Y:S01]  /*0170*/  S2UR UR4, SR_CTAID.Y ;  /* 0x00000000000479c3 */ /* 0x000ea20000002600 */
[----:B------:R-:W-:Y:S01]  /*0180*/  UISETP.NE.AND UP3, UPT, UR5, 0x1, UPT ;  /* 0x000000010500788c */ /* 0x000fe2000bf65270 */
[----:B------:R-:W-:Y:S01]  /*0190*/  UMOV UR57, URZ ;  /* 0x0000003f00397c82 */ /* 0x000fe20008000000 */
[----:B-1----:R-:W-:-:S09]  /*01a0*/  @!P0 IMAD.WIDE.U32 R4, R20, 0xc, R4 ;  /* 0x0000000c14048825 */ /* 0x002fd200078e0004 */
[----:B------:R-:W-:Y:S01]  /*01b0*/  @UP3 ULDC UR8, c[0x0][0x10] ;  /* 0x0000040000083ab9 */ /* 0x000fe20000000800 */
[----:B------:R-:W-:Y:S01]  /*01c0*/  @UP3 UMOV UR5, URZ ;  /* 0x0000003f00053c82 */ /* 0x000fe20008000000 */
[----:B------:R1:W5:Y:S04]  /*01d0*/  @!P0 LDG.E R8, desc[UR38][R4.64] ;  /* 0x0000002604088981 */ /* 0x000368000c1e1900 */
[----:B------:R1:W5:Y:S01]  /*01e0*/  @!P0 LDG.E R0, desc[UR38][R4.64+0x4] ;  /* 0x0000042604008981 */ /* 0x000362000c1e1900 */
[----:B------:R-:W-:Y:S01]  /*01f0*/  ISETP.NE.U32.AND P0, PT, RZ, UR22, PT ;  /* 0x00000016ff007c0c */ /* 0x000fe2000bf05070 */
[----:B--2---:R-:W-:-:S03]  /*0200*/  @UP3 UIMAD.WIDE.U32 UR8, UR56, UR8, UR4 ;  /* 0x00000008380832a5 */ /* 0x004fc6000f8e0004 */
[----:B------:R-:W-:Y:S01]  /*0210*/  ISETP.NE.AND.EX P0, PT, RZ, UR23, PT, P0 ;  /* 0x00000017ff007c0c */ /* 0x000fe2000bf05300 */
[----:B------:R-:W-:Y:S01]  /*0220*/  @UP3 UMOV UR7, URZ ;  /* 0x0000003f00073c82 */ /* 0x000fe20008000000 */
[----:B------:R-:W-:Y:S01]  /*0230*/  @!UP3 ULDC UR5, c[0x0][0xc] ;  /* 0x000003000005bab9 */ /* 0x000fe20000000800 */
[----:B------:R-:W-:Y:S02]  /*0240*/  @UP3 UIADD3 UR7, UR9, UR7, URZ ;  /* 0x0000000709073290 */ /* 0x000fe4000fffe03f */
[----:B------:R-:W-:-:S07]  /*0250*/  @!UP3 UIMAD.WIDE.U32 UR4, UR5, UR4, UR56 ;  /* 0x000000040504b2a5 */ /* 0x000fce000f8e0038 */
[----:B------:R-:W-:Y:S01]  /*0260*/  @!UP3 UMOV UR7, UR5 ;  /* 0x000000050007bc82 */ /* 0x000fe20008000000 */
[----:B------:R-:W-:Y:S01]  /*0270*/  @!UP3 UMOV UR8, UR4 ;  /* 0x000000040008bc82 */ /* 0x000fe20008000000 */
[----:B---3--:R-:W-:-:S13]  /*0280*/  R2UR UR11, R9 ;  /* 0x00000000090b72ca */ /* 0x008fda00000e0000 */
[----:B------:R-:W-:-:S04]  /*0290*/  UIADD3 UR6, UP1, UR11, UR14, URZ ;  /* 0x0000000e0b067290 */ /* 0x000fc8000ff3e03f */
[----:B------:R-:W-:Y:S02]  /*02a0*/  ULEA.HI.X.SX32 UR11, UR11, UR15, 0x1, UP1 ;  /* 0x0000000f0b0b7291 */ /* 0x000fe400088f0e3f */
[----:B------:R-:W-:-:S04]  /*02b0*/  UIADD3 UR6, UP1, UR6, -0x1, URZ ;  /* 0xffffffff06067890 */ /* 0x000fc8000ff3e03f */
[----:B------:R-:W-:Y:S02]  /*02c0*/  UIADD3.X UR11, UR11, -0x1, URZ, UP1, !UPT ;  /* 0xffffffff0b0b7890 */ /* 0x000fe40008ffe43f */
[----:B------:R-:W-:Y:S01]  /*02d0*/  @UP0 UIADD3 UR24, UP1, UR6, UR24, URZ ;  /* 0x0000001806180290 */ /* 0x000fe2000ff3e03f */
[----:B----4-:R-:W-:-:S03]  /*02e0*/  R2UR UR27, R2 ;  /* 0x00000000021b72ca */ /* 0x010fc600000e0000 */
[----:B------:R-:W-:-:S04]  /*02f0*/  @UP0 UIADD3.X UR26, URZ, UR11, URZ, UP1, !UPT ;  /* 0x0000000b3f1a0290 */ /* 0x000fc80008ffe43f */
[----:B------:R-:W-:-:S04]  /*0300*/  @UP0 UIMAD.WIDE.U32 UR12, UR26, UR20, URZ ;  /* 0x000000141a0c02a5 */ /* 0x000fc8000f8e003f */
[----:B------:R-:W-:Y:S02]  /*0310*/  @UP0 UIMAD.WIDE.U32 UR18, UP1, UR24, UR21, UR12 ;  /* 0x00000015181202a5 */ /* 0x000fe4000f82000c */
[----:B------:R-:W-:Y:S02]  /*0320*/  @UP0 UIMAD.WIDE.U32 UR12, UR24, UR20, URZ ;  /* 0x00000014180c02a5 */ /* 0x000fe4000f8e003f */
[----:B------:R-:W-:Y:S02]  /*0330*/  @UP0 UIADD3.X UR25, URZ, URZ, URZ, UP1, !UPT ;  /* 0x0000003f3f190290 */ /* 0x000fe40008ffe43f */
[----:B------:R-:W-:Y:S01]  /*0340*/  @UP0 UIADD3 URZ, UP1, UR13, UR18, URZ ;  /* 0x000000120d3f0290 */ /* 0x000fe2000ff3e03f */
[----:B------:R-:W-:Y:S01]  /*0350*/  @UP0 UMOV UR24, UR19 ;  /* 0x0000001300180c82 */ /* 0x000fe20008000000 */
[----:B------:R-:W-:Y:S02]  /*0360*/  UIADD3 UR10, UP2, UR27, UR16, URZ ;  /* 0x000000101b0a7290 */ /* 0x000fe4000ff5e03f */
[----:B------:R-:W-:-:S02]  /*0370*/  @UP0 UIMAD.WIDE.U32.X UR12, UR26, UR21, UR24, UP1 ;  /* 0x000000151a0c02a5 */ /* 0x000fc400088e0418 */
[----:B------:R-:W-:Y:S02]  /*0380*/  ULEA.HI.X.SX32 UR9, UR27, UR17, 0x1, UP2 ;  /* 0x000000111b097291 */ /* 0x000fe400090f0e3f */
[----:B------:R-:W-:-:S03]  /*0390*/  UIADD3 UR19, UP1, UR10, -0x1, URZ ;  /* 0xffffffff0a137890 */ /* 0x000fc6000ff3e03f */
[----:B------:R-:W-:Y:S01]  /*03a0*/  @UP0 UMOV UR6, UR12 ;  /* 0x0000000c00060c82 */ /* 0x000fe20008000000 */
[----:B------:R-:W-:Y:S01]  /*03b0*/  UIADD3.X UR5, UR9, -0x1, URZ, UP1, !UPT ;  /* 0xffffffff09057890 */ /* 0x000fe20008ffe43f */
[----:B------:R-:W-:Y:S01]  /*03c0*/  @UP0 UMOV UR11, UR13 ;  /* 0x0000000d000b0c82 */ /* 0x000fe20008000000 */
[----:B-1----:R-:W-:Y:S10]  /*03d0*/  @!P0 BRA `(.L_x_0) ;  /* 0x00000000002c8947 */ /* 0x002ff40003800000 */
[----:B------:R-:W-:Y:S02]  /*03e0*/  ULDC UR9, c[0x0][0x8f4] ;  /* 0x00023d0000097ab9 */ /* 0x000fe40000000800 */
[----:B------:R-:W-:-:S04]  /*03f0*/  UIADD3 UR9, UP1, UR19, UR9, URZ ;  /* 0x0000000913097290 */ /* 0x000fc8000ff3e03f */
[----:B------:R-:W-:-:S04]  /*0400*/  UIADD3.X UR10, URZ, UR5, URZ, UP1, !UPT ;  /* 0x000000053f0a7290 */ /* 0x000fc80008ffe43f */
[----:B------:R-:W-:-:S04]  /*0410*/  UIMAD.WIDE.U32 UR4, UR10, UR22, URZ ;  /* 0x000000160a0472a5 */ /* 0x000fc8000f8e003f */
[----:B------:R-:W-:Y:S02]  /*0420*/  UIMAD.WIDE.U32 UR12, UP1, UR9, UR23, UR4 ;  /* 0x00000017090c72a5 */ /* 0x000fe4000f820004 */
[----:B------:R-:W-:Y:S02]  /*0430*/  UIMAD.WIDE.U32 UR4, UR9, UR22, URZ ;  /* 0x00000016090472a5 */ /* 0x000fe4000f8e003f */
[----:B------:R-:W-:Y:S02]  /*0440*/  UIADD3.X UR19, URZ, URZ, URZ, UP1, !UPT ;  /* 0x0000003f3f137290 */ /* 0x000fe40008ffe43f */
[----:B------:R-:W-:Y:S01]  /*0450*/  UIADD3 URZ, UP1, UR5, UR12, URZ ;  /* 0x0000000c053f7290 */ /* 0x000fe2000ff3e03f */
[----:B------:R-:W-:-:S03]  /*0460*/  UMOV UR18, UR13 ;  /* 0x0000000d00127c82 */ /* 0x000fc60008000000 */
[----:B------:R-:W-:-:S07]  /*0470*/  UIMAD.WIDE.U32.X UR4, UR10, UR23, UR18, UP1 ;  /* 0x000000170a0472a5 */ /* 0x000fce00088e0412 */
[----:B------:R-:W-:-:S05]  /*0480*/  UMOV UR19, UR4 ;  /* 0x0000000400137c82 */ /* 0x000fca0008000000 */
.L_x_0:
[----:B------:R-:W-:Y:S01]  /*0490*/  ULDC UR9, c[0x0][0x934] ;  /* 0x00024d0000097ab9 */ /* 0x000fe20000000800 */
[----:B------:R-:W-:Y:S01]  /*04a0*/  ULDC UR10, c[0x0][0x904] ;  /* 0x00024100000a7ab9 */ /* 0x000fe20000000800 */
[----:B------:R-:W-:Y:S01]  /*04b0*/  ULDC UR4, c[0x0][0x938] ;  /* 0x00024e0000047ab9 */ /* 0x000fe20000000800 */
[----:B------:R-:W-:Y:S02]  /*04c0*/  USHF.L.U32 UR9, UR9, UR10, URZ ;  /* 0x0000000a09097299 */ /* 0x000fe4000800063f */
[----:B------:R-:W-:Y:S01]  /*04d0*/  USHF.L.U32 UR10, UR4, UR10, URZ ;  /* 0x0000000a040a7299 */ /* 0x000fe2000800063f */
[----:B------:R-:W-:Y:S01]  /*04e0*/  ULDC UR18, c[0x0][0x8d8] ;  /* 0x0002360000127ab9 */ /* 0x000fe20000000800 */
[----:B------:R-:W-:Y:S02]  /*04f0*/  ULDC UR29, c[0x0][0x8f0] ;  /* 0x00023c00001d7ab9 */ /* 0x000fe40000000800 */
[----:B------:R-:W-:Y:S01]  /*0500*/  IMAD.U32 R10, RZ, RZ, UR9 ;  /* 0x00000009ff0a7e24 */ /* 0x000fe2000f8e00ff */
[----:B------:R-:W-:Y:S01]  /*0510*/  USHF.R.U64 UR11, UR6, UR18, UR11 ;  /* 0x00000012060b7299 */ /* 0x000fe2000800120b */
[----:B------:R-:W-:Y:S01]  /*0520*/  MOV R9, UR10 ;  /* 0x0000000a00097c02 */ /* 0x000fe20008000f00 */
[----:B------:R-:W-:-:S02]  /*0530*/  USHF.R.U64 UR6, UR19, UR29, UR5 ;  /* 0x0000001d13067299 */ /* 0x000fc40008001205 */
[----:B------:R-:W-:Y:S01]  /*0540*/  IABS R2, R10 ;  /* 0x0000000a00027213 */ /* 0x000fe20000000000 */
[----:B------:R-:W-:Y:S01]  /*0550*/  UIADD3 UR11, UR11, -0x1, UR9 ;  /* 0xffffffff0b0b7890 */ /* 0x000fe2000fffe009 */
[----:B------:R-:W-:Y:S01]  /*0560*/  IABS R4, R9 ;  /* 0x0000000900047213 */ /* 0x000fe20000000000 */
[----:B------:R-:W-:Y:S01]  /*0570*/  UIADD3 UR6, UR6, -0x1, UR10 ;  /* 0xffffffff06067890 */ /* 0x000fe2000fffe00a */
[----:B------:R-:W-:Y:S01]  /*0580*/  R2UR UR27, R2 ;  /* 0x00000000021b72ca */ /* 0x000fe200000e0000 */
[----:B------:R-:W-:Y:S01]  /*0590*/  UMOV UR4, URZ ;  /* 0x0000003f00047c82 */ /* 0x000fe20008000000 */
[----:B------:R-:W-:Y:S01]  /*05a0*/  UISETP.GE.AND UP5, UPT, UR11, URZ, UPT ;  /* 0x0000003f0b00728c */ /* 0x000fe2000bfa6270 */
[----:B------:R-:W-:Y:S01]  /*05b0*/  IMAD.MOV.U32 R2, RZ, RZ, R4 ;  /* 0x000000ffff027224 */ /* 0x000fe200078e0004 */
[----:B------:R-:W-:Y:S02]  /*05c0*/  UISETP.NE.AND UP4, UPT, UR9, URZ, UPT ;  /* 0x0000003f0900728c */ /* 0x000fe4000bf85270 */
[----:B------:R-:W-:-:S02]  /*05d0*/  ULOP3.LUT UR33, URZ, UR10, URZ, 0x33, !UPT ;  /* 0x0000000a3f217292 */ /* 0x000fc4000f8e333f */
[----:B------:R-:W-:Y:S01]  /*05e0*/  R2UR UR26, R2 ;  /* 0x00000000021a72ca */ /* 0x000fe200000e0000 */
[----:B------:R-:W-:-:S04]  /*05f0*/  UMOV UR59, 0x1 ;  /* 0x00000001003b7882 */ /* 0x000fc80000000000 */
[----:B------:R-:W1:Y:S08]  /*0600*/  I2F.RP R2, UR27 ;  /* 0x0000001b00027d06 */ /* 0x000e700008209400 */
[----:B------:R-:W2:Y:S08]  /*0610*/  I2F.RP R5, UR26 ;  /* 0x0000001a00057d06 */ /* 0x000eb00008209400 */
[----:B-1----:R-:W1:Y:S08]  /*0620*/  MUFU.RCP R2, R2 ;  /* 0x0000000200027308 */ /* 0x002e700000001000 */
[----:B--2---:R-:W2:Y:S01]  /*0630*/  MUFU.RCP R5, R5 ;  /* 0x0000000500057308 */ /* 0x004ea20000001000 */
[----:B-1----:R-:W-:-:S02]  /*0640*/  VIADD R4, R2, 0xffffffe ;  /* 0x0ffffffe02047836 */ /* 0x002fc40000000000 */
[----:B------:R-:W-:-:S05]  /*0650*/  IMAD.U32 R2, RZ, RZ, UR11 ;  /* 0x0000000bff027e24 */ /* 0x000fca000f8e00ff */
[----:B------:R-:W1:Y:S01]  /*0660*/  F2I.FTZ.U32.TRUNC.NTZ R4, R4 ;  /* 0x0000000400047305 */ /* 0x000e62000021f000 */
[----:B------:R-:W-:Y:S02]  /*0670*/  IABS R2, R2 ;  /* 0x0000000200027213 */ /* 0x000fe40000000000 */
[----:B--2---:R-:W-:Y:S02]  /*0680*/  IADD3 R6, R5, 0xffffffe, RZ ;  /* 0x0ffffffe05067810 */ /* 0x004fe40007ffe0ff */
[----:B------:R-:W-:Y:S02]  /*0690*/  IABS R5, R10 ;  /* 0x0000000a00057213 */ /* 0x000fe40000000000 */
[----:B------:R-:W-:Y:S02]  /*06a0*/  R2UR UR31, R2 ;  /* 0x00000000021f72ca */ /* 0x000fe400000e0000 */
[----:B------:R-:W2:Y:S01]  /*06b0*/  F2I.FTZ.U32.TRUNC.NTZ R6, R6 ;  /* 0x0000000600067305 */ /* 0x000ea2000021f000 */
[----:B------:R-:W-:-:S02]  /*06c0*/  IADD3 R5, RZ, -R5, RZ ;  /* 0x80000005ff057210 */ /* 0x000fc40007ffe0ff */
[----:B-1----:R-:W-:Y:S01]  /*06d0*/  R2UR UR5, R4 ;  /* 0x00000000040572ca */ /* 0x002fe200000e0000 */
[----:B------:R-:W-:Y:S01]  /*06e0*/  IMAD.U32 R4, RZ, RZ, UR6 ;  /* 0x00000006ff047e24 */ /* 0x000fe2000f8e00ff */
[----:B--2---:R-:W-:-:S04]  /*06f0*/  R2UR UR13, R6 ;  /* 0x00000000060d72ca */ /* 0x004fc800000e0000 */
[----:B------:R-:W-:Y:S01]  /*0700*/  IABS R6, R4 ;  /* 0x0000000400067213 */ /* 0x000fe20000000000 */
[----:B------:R-:W-:-:S06]  /*0710*/  IMAD.MOV.U32 R4, RZ, RZ, R5 ;  /* 0x000000ffff047224 */ /* 0x000fcc00078e0005 */
[----:B------:R-:W-:Y:S01]  /*0720*/  UIADD3 UR12, URZ, -UR5, URZ ;  /* 0x800000053f0c7290 */ /* 0x000fe2000fffe03f */
[----:B------:R-:W-:Y:S01]  /*0730*/  IABS R5, R9 ;  /* 0x0000000900057213 */ /* 0x000fe20000000000 */
[----:B------:R-:W-:Y:S02]  /*0740*/  IMAD.MOV.U32 R2, RZ, RZ, R6 ;  /* 0x000000ffff027224 */ /* 0x000fe400078e0006 */
[----:B------:R-:W-:Y:S01]  /*0750*/  UIMAD UR12, UR12, UR27, URZ ;  /* 0x0000001b0c0c72a4 */ /* 0x000fe2000f8e023f */
[----:B------:R-:W-:Y:S02]  /*0760*/  IADD3 R5, RZ, -R5, RZ ;  /* 0x80000005ff057210 */ /* 0x000fe40007ffe0ff */
[----:B------:R-:W-:Y:S01]  /*0770*/  R2UR UR28, R4 ;  /* 0x00000000041c72ca */ /* 0x000fe200000e0000 */
[----:B------:R-:W-:Y:S01]  /*0780*/  UIMAD.WIDE.U32 UR4, UR5, UR12, UR4 ;  /* 0x0000000c050472a5 */ /* 0x000fe2000f8e0004 */
[----:B------:R-:W-:Y:S01]  /*0790*/  R2UR UR32, R2 ;  /* 0x00000000022072ca */ /* 0x000fe200000e0000 */
[----:B------:R-:W-:Y:S01]  /*07a0*/  UIADD3 UR24, URZ, -UR13, URZ ;  /* 0x8000000d3f187290 */ /* 0x000fe2000fffe03f */
[----:B------:R-:W-:Y:S01]  /*07b0*/  IMAD.MOV.U32 R2, RZ, RZ, R5 ;  /* 0x000000ffff027224 */ /* 0x000fe200078e0005 */
[----:B------:R-:W-:Y:S01]  /*07c0*/  UMOV UR12, URZ ;  /* 0x0000003f000c7c82 */ /* 0x000fe20008000000 */
[----:B------:R-:W-:Y:S01]  /*07d0*/  SHF.R.U32.HI R4, RZ, 0x7, R21 ;  /* 0x00000007ff047819 */ /* 0x000fe20000011615 */
[----:B------:R-:W-:-:S02]  /*07e0*/  UIMAD UR24, UR24, UR26, URZ ;  /* 0x0000001a181872a4 */ /* 0x000fc4000f8e023f */
[----:B------:R-:W-:Y:S02]  /*07f0*/  R2UR UR30, R2 ;  /* 0x00000000021e72ca */ /* 0x000fe400000e0000 */
[----:B------:R-:W-:Y:S01]  /*0800*/  UIMAD.WIDE.U32 UR24, UR13, UR24, UR12 ;  /* 0x000000180d1872a5 */ /* 0x000fe2000f8e000c */
[----:B------:R-:W-:Y:S01]  /*0810*/  SHF.R.U32.HI R2, RZ, 0x5, R21 ;  /* 0x00000005ff027819 */ /* 0x000fe20000011615 */
[----:B------:R-:W1:Y:S01]  /*0820*/  SHFL.IDX PT, R4, R4, RZ, 0x1f ;  /* 0x00001fff04047589 */ /* 0x000e6200000e0000 */
[----:B------:R-:W-:Y:S02]  /*0830*/  UMOV UR13, UR5 ;  /* 0x00000005000d7c82 */ /* 0x000fe40008000000 */
[----:B------:R-:W-:Y:S01]  /*0840*/  UIMAD.WIDE.U32 UR4, UR13, UR31, URZ ;  /* 0x0000001f0d0472a5 */ /* 0x000fe2000f8e003f */
[----:B------:R-:W2:Y:S01]  /*0850*/  SHFL.IDX PT, R5, R2, RZ, 0x1f ;  /* 0x00001fff02057589 */ /* 0x000ea200000e0000 */
[----:B------:R-:W-:Y:S02]  /*0860*/  UMOV UR19, UR25 ;  /* 0x0000001900137c82 */ /* 0x000fe40008000000 */
[----:B------:R-:W-:-:S02]  /*0870*/  UIMAD UR5, UR5, UR28, UR31 ;  /* 0x0000001c050572a4 */ /* 0x000fc4000f8e021f */
[----:B------:R-:W-:Y:S02]  /*0880*/  UIMAD.WIDE.U32 UR24, UR19, UR32, URZ ;  /* 0x00000020131872a5 */ /* 0x000fe4000f8e003f */
[----:B------:R-:W-:Y:S02]  /*0890*/  UISETP.GT.U32.AND UP1, UPT, UR27, UR5, UPT ;  /* 0x000000051b00728c */ /* 0x000fe4000bf24070 */
[----:B------:R-:W-:Y:S02]  /*08a0*/  UIMAD UR25, UR25, UR30, UR32 ;  /* 0x0000001e191972a4 */ /* 0x000fe4000f8e0220 */
[----:B------:R-:W-:Y:S02]  /*08b0*/  ULOP3.LUT UR32, URZ, UR9, URZ, 0x33, !UPT ;  /* 0x000000093f207292 */ /* 0x000fe4000f8e333f */
[----:B------:R-:W-:-:S05]  /*08c0*/  UISETP.GT.U32.AND UP2, UPT, UR26, UR25, UPT ;  /* 0x000000191a00728c */ /* 0x000fca000bf44070 */
[----:B------:R-:W-:Y:S01]  /*08d0*/  @!UP1 UIADD3 UR5, UR5, -UR27, URZ ;  /* 0x8000001b05059290 */ /* 0x000fe2000fffe03f */
[----:B-1----:R-:W-:-:S03]  /*08e0*/  R2UR UR12, R4 ;  /* 0x00000000040c72ca */ /* 0x002fc600000e0000 */
[----:B------:R-:W-:Y:S02]  /*08f0*/  UISETP.GT.U32.AND UP6, UPT, UR27, UR5, UPT ;  /* 0x000000051b00728c */ /* 0x000fe4000bfc4070 */
[----:B------:R-:W-:Y:S01]  /*0900*/  @!UP2 UIADD3 UR25, UR25, -UR26, URZ ;  /* 0x8000001a1919a290 */ /* 0x000fe2000fffe03f */
[----:B--2---:R-:W-:Y:S01]  /*0910*/  R2UR UR31, R5 ;  /* 0x00000000051f72ca */ /* 0x004fe200000e0000 */
[----:B------:R-:W-:Y:S02]  /*0920*/  UISETP.NE.AND UP2, UPT, UR10, URZ, UPT ;  /* 0x0000003f0a00728c */ /* 0x000fe4000bf45270 */
[----:B------:R-:W-:-:S05]  /*0930*/  UISETP.GT.U32.AND UP1, UPT, UR26, UR25, UPT ;  /* 0x000000191a00728c */ /* 0x000fca000bf24070 */
[----:B------:R-:W-:Y:S02]  /*0940*/  @!UP6 UIADD3 UR5, UR5, -UR27, URZ ;  /* 0x8000001b0505e290 */ /* 0x000fe4000fffe03f */
[----:B------:R-:W-:Y:S02]  /*0950*/  UISETP.GE.AND UP6, UPT, UR6, URZ, UPT ;  /* 0x0000003f0600728c */ /* 0x000fe4000bfc6270 */
[----:B------:R-:W-:Y:S01]  /*0960*/  @!UP5 UIADD3 UR5, -UR5, URZ, URZ ;  /* 0x0000003f0505d290 */ /* 0x000fe2000fffe13f */
[----:B------:R-:W-:Y:S01]  /*0970*/  ISETP.NE.AND P1, PT, RZ, UR31, PT ;  /* 0x0000001fff007c0c */ /* 0x000fe2000bf25270 */
[----:B------:R-:W-:Y:S02]  /*0980*/  @!UP1 UIADD3 UR25, UR25, -UR26, URZ ;  /* 0x8000001a19199290 */ /* 0x000fe4000fffe03f */
[----:B------:R-:W-:Y:S02]  /*0990*/  USHF.R.S32.HI UR4, URZ, 0x1f, UR31 ;  /* 0x0000001f3f047899 */ /* 0x000fe4000801141f */
[----:B------:R-:W-:-:S02]  /*09a0*/  USEL UR5, UR32, UR5, !UP4 ;  /* 0x0000000520057287 */ /* 0x000fc4000e000000 */
[----:B------:R-:W-:Y:S02]  /*09b0*/  ULEA.HI UR4, UR4, UR31, URZ, 0x2 ;  /* 0x0000001f04047291 */ /* 0x000fe4000f8f103f */
[----:B------:R-:W-:Y:S02]  /*09c0*/  @!UP6 UIADD3 UR25, -UR25, URZ, URZ ;  /* 0x0000003f1919e290 */ /* 0x000fe4000fffe13f */
[----:B------:R-:W-:Y:S02]  /*09d0*/  ULOP3.LUT UR4, UR4, 0xfffffffc, URZ, 0xc0, !UPT ;  /* 0xfffffffc04047892 */ /* 0x000fe4000f8ec03f */
[----:B------:R-:W-:Y:S02]  /*09e0*/  USEL UR25, UR33, UR25, !UP2 ;  /* 0x0000001921197287 */ /* 0x000fe4000d000000 */
[----:B------:R-:W-:Y:S02]  /*09f0*/  UIADD3 UR5, UR11, -UR5, URZ ;  /* 0x800000050b057290 */ /* 0x000fe4000fffe03f */
[----:B------:R-:W-:-:S02]  /*0a00*/  UIADD3 UR25, UR6, -UR25, URZ ;  /* 0x8000001906197290 */ /* 0x000fc4000fffe03f */
[----:B------:R-:W-:Y:S02]  /*0a10*/  UIADD3 UR51, UR31, -UR4, URZ ;  /* 0x800000041f337290 */ /* 0x000fe4000fffe03f */
[----:B------:R-:W-:Y:S02]  /*0a20*/  UIMAD UR24, UR5, UR25, URZ ;  /* 0x00000019051872a4 */ /* 0x000fe4000f8e023f */
[----:B------:R-:W-:Y:S02]  /*0a30*/  USEL UR4, UR25, UR5, !UP3 ;  /* 0x0000000519047287 */ /* 0x000fe4000d800000 */
[----:B------:R-:W-:Y:S02]  /*0a40*/  UISETP.NE.AND UP1, UPT, UR12, URZ, UPT ;  /* 0x0000003f0c00728c */ /* 0x000fe4000bf25270 */
[----:B------:R-:W-:Y:S02]  /*0a50*/  USHF.R.S32.HI UR25, URZ, 0x1f, UR24 ;  /* 0x0000001f3f197899 */ /* 0x000fe40008011418 */
[----:B------:R-:W-:Y:S01]  /*0a60*/  IMAD.U32 R6, RZ, RZ, UR24 ;  /* 0x00000018ff067e24 */ /* 0x000fe2000f8e00ff */
[----:B------:R-:W-:-:S02]  /*0a70*/  USHF.R.S32.HI UR5, URZ, 0x1f, UR4 ;  /* 0x0000001f3f057899 */ /* 0x000fc40008011404 */
[----:B------:R-:W-:Y:S01]  /*0a80*/  IMAD.U32 R4, RZ, RZ, UR4 ;  /* 0x00000004ff047e24 */ /* 0x000fe2000f8e00ff */
[----:B------:R-:W-:Y:S01]  /*0a90*/  UISETP.EQ.AND UP5, UPT, UR51, 0x3, !UP1 ;  /* 0x000000033300788c */ /* 0x000fe2000cfa2270 */
[----:B------:R-:W-:-:S03]  /*0aa0*/  MOV R7, UR25 ;  /* 0x0000001900077c02 */ /* 0x000fc60008000f00 */
[----:B------:R-:W-:Y:S01]  /*0ab0*/  USEL UR59, UR59, 0x2, UP5 ;  /* 0x000000023b3b7887 */ /* 0x000fe2000a800000 */
[----:B------:R-:W-:Y:S01]  /*0ac0*/  IMAD.U32 R5, RZ, RZ, UR5 ;  /* 0x00000005ff057e24 */ /* 0x000fe2000f8e00ff */
[----:B------:R-:W-:Y:S10]  /*0ad0*/  @P1 BRA `(.L_x_1) ;  /* 0x0000000000841947 */ /* 0x000ff40003800000 */
[----:B------:R-:W-:Y:S01]  /*0ae0*/  ELECT P1, URZ, PT ;  /* 0x00000000003f782f */ /* 0x000fe20003820000 */
[----:B------:R-:W-:-:S12]  /*0af0*/  BSSY B0, `(.L_x_1) ;  /* 0x000001f000007945 */ /* 0x000fd80003800000 */
[----:B------:R-:W-:Y:S05]  /*0b00*/  @!P1 BRA `(.L_x_2) ;  /* 0x0000000000749947 */ /* 0x000fea0003800000 */
[----:B------:R-:W1:Y:S01]  /*0b10*/  S2UR UR6, SR_CgaCtaId ;  /* 0x00000000000679c3 */ /* 0x000e620000008800 */
[----:B------:R-:W-:Y:S01]  /*0b20*/  UMOV UR4, 0x400 ;  /* 0x0000040000047882 */ /* 0x000fe20000000000 */
[----:B------:R-:W-:Y:S01]  /*0b30*/  UMOV UR5, 0x1 ;  /* 0x0000000100057882 */ /* 0x000fe20000000000 */
[----:B------:R-:W-:Y:S02]  /*0b40*/  UMOV UR24, 0x140 ;  /* 0x0000014000187882 */ /* 0x000fe40000000000 */
[----:B------:R-:W-:-:S04]  /*0b50*/  UIADD3 UR24, -UR24, 0x100000, URZ ;  /* 0x0010000018187890 */ /* 0x000fc8000fffe13f */
[----:B------:R-:W-:Y:S02]  /*0b60*/  USHF.L.U32 UR25, UR24, 0xb, URZ ;  /* 0x0000000b18197899 */ /* 0x000fe4000800063f */
[----:B------:R-:W-:Y:S02]  /*0b70*/  USHF.L.U32 UR24, UR24, 0x1, URZ ;  /* 0x0000000118187899 */ /* 0x000fe4000800063f */
[----:B-1----:R-:W-:Y:S02]  /*0b80*/  ULEA UR6, UR6, UR4, 0x18 ;  /* 0x0000000406067291 */ /* 0x002fe4000f8ec03f */
[----:B------:R-:W-:-:S04]  /*0b90*/  UIADD3 UR4, -UR5, 0x100000, URZ ;  /* 0x0010000005047890 */ /* 0x000fc8000fffe13f */
[----:B------:R-:W-:Y:S02]  /*0ba0*/  USHF.L.U32 UR5, UR4, 0xb, URZ ;  /* 0x0000000b04057899 */ /* 0x000fe4000800063f */
[----:B------:R-:W-:Y:S01]  /*0bb0*/  USHF.L.U32 UR4, UR4, 0x1, URZ ;  /* 0x0000000104047899 */ /* 0x000fe2000800063f */
[----:B------:R-:W1:Y:S11]  /*0bc0*/  FENCE.VIEW.ASYNC.S ;  /* 0x00000000000073c6 */ /* 0x000e760000000000 */
[----:B-1----:R1:W2:Y:S01]  /*0bd0*/  SYNCS.EXCH.64 URZ, [UR6+0x34400], UR4 ;  /* 0x03440004063f75b2 */ /* 0x0022a20008000100 */
[----:B------:R1:W3:Y:S01]  /*0be0*/  SYNCS.EXCH.64 URZ, [UR6+0x34440], UR24 ;  /* 0x03444018063f75b2 */ /* 0x0002e20008000100 */
[----:B------:R1:W4:Y:S01]  /*0bf0*/  SYNCS.EXCH.64 URZ, [UR6+0x34408], UR4 ;  /* 0x03440804063f75b2 */ /* 0x0003220008000100 */
[----:B------:R1:W1:Y:S01]  /*0c00*/  SYNCS.EXCH.64 URZ, [UR6+0x34448], UR24 ;  /* 0x03444818063f75b2 */ /* 0x0002620008000100 */
        /* <DEDUP_REMOVED lines=12> */
[----:B------:R-:W-:Y:S01]  /*0cd0*/  NOP ;  /* 0x0000000000007918 */ /* 0x000fe20000000000 */
.L_x_2:
[----:B-1----:R-:W-:Y:S05]  /*0ce0*/  BSYNC B0 ;  /* 0x0000000000007941 */ /* 0x002fea0003800000 */
.L_x_1:
[----:B------:R-:W1:Y:S01]  /*0cf0*/  SHFL.IDX PT, R11, R2, RZ, 0x1f ;  /* 0x00001fff020b7589 */ /* 0x000e6200000e0000 */
[----:B------:R-:W-:Y:S01]  /*0d00*/  UIADD3 UR31, UR12, -0x1, URZ ;  /* 0xffffffff0c1f7890 */ /* 0x000fe2000fffe03f */
[----:B------:R-:W-:Y:S01]  /*0d10*/  NOP ;  /* 0x0000000000007918 */ /* 0x000fe20000000000 */
[----:B------:R-:W-:Y:S02]  /*0d20*/  UISETP.LT.U32.AND UP6, UPT, UR51, 0x2, !UP1 ;  /* 0x000000023300788c */ /* 0x000fe4000cfc1070 */
[----:B------:R-:W-:Y:S02]  /*0d30*/  UISETP.GE.U32.AND UP5, UPT, UR31, 0x2, UPT ;  /* 0x000000021f00788c */ /* 0x000fe4000bfa6070 */
[----:B------:R-:W-:-:S04]  /*0d40*/  USEL UR42, URZ, 0x1, !UP6 ;  /* 0x000000013f2a7887 */ /* 0x000fc8000f000000 */
[----:B------:R-:W-:Y:S01]  /*0d50*/  USEL UR42, UR42, 0x2, UP5 ;  /* 0x000000022a2a7887 */ /* 0x000fe2000a800000 */
[----:B-1----:R-:W-:-:S13]  /*0d60*/  ISETP.NE.AND P1, PT, R11, RZ, PT ;  /* 0x000000ff0b00720c */ /* 0x002fda0003f25270 */
[----:B------:R-:W-:Y:S05]  /*0d70*/  @P1 BRA `(.L_x_3) ;  /* 0x0000000000481947 */ /* 0x000fea0003800000 */
[----:B------:R-:W1:Y:S01]  /*0d80*/  S2UR UR5, SR_CgaCtaId ;  /* 0x00000000000579c3 */ /* 0x000e620000008800 */
[----:B------:R-:W-:Y:S01]  /*0d90*/  UMOV UR4, 0x400 ;  /* 0x0000040000047882 */ /* 0x000fe20000000000 */
[----:B------:R-:W-:Y:S01]  /*0da0*/  UMOV UR24, 0x1 ;  /* 0x0000000100187882 */ /* 0x000fe20000000000 */
[----:B------:R-:W-:Y:S01]  /*0db0*/  UMOV UR11, 0x80 ;  /* 0x00000080000b7882 */ /* 0x000fe20000000000 */
[----:B------:R-:W-:-:S04]  /*0dc0*/  UIADD3 UR24, -UR24, 0x100000, URZ ;  /* 0x0010000018187890 */ /* 0x000fc8000fffe13f */
[----:B------:R-:W-:Y:S02]  /*0dd0*/  USHF.L.U32 UR25, UR24, 0xb, URZ ;  /* 0x0000000b18197899 */ /* 0x000fe4000800063f */
[----:B------:R-:W-:Y:S01]  /*0de0*/  USHF.L.U32 UR24, UR24, 0x1, URZ ;  /* 0x0000000118187899 */ /* 0x000fe2000800063f */
[----:B------:R-:W-:Y:S01]  /*0df0*/  ELECT P1, URZ, PT ;  /* 0x00000000003f782f */ /* 0x000fe20003820000 */
[----:B-1----:R-:W-:Y:S02]  /*0e00*/  ULEA UR6, UR5, UR4, 0x18 ;  /* 0x0000000405067291 */ /* 0x002fe4000f8ec03f */
[----:B------:R-:W-:-:S04]  /*0e10*/  UIADD3 UR4, -UR11, 0x100000, URZ ;  /* 0x001000000b047890 */ /* 0x000fc8000fffe13f */
[----:B------:R-:W-:Y:S02]  /*0e20*/  USHF.L.U32 UR5, UR4, 0xb, URZ ;  /* 0x0000000b04057899 */ /* 0x000fe4000800063f */
[----:B------:R-:W-:Y:S01]  /*0e30*/  USHF.L.U32 UR4, UR4, 0x1, URZ ;  /* 0x0000000104047899 */ /* 0x000fe2000800063f */
[----:B------:R-:W1:Y:S03]  /*0e40*/  FENCE.VIEW.ASYNC.S ;  /* 0x00000000000073c6 */ /* 0x000e660000000000 */
[----:B-1----:R1:W1:Y:S08]  /*0e50*/  SYNCS.EXCH.64 URZ, [UR6+0x34480], UR24 ;  /* 0x03448018063f75b2 */ /* 0x0022700008000100 */
[----:B------:R1:W1:Y:S01]  /*0e60*/  SYNCS.EXCH.64 URZ, [UR6+0x34490], UR4 ;  /* 0x03449004063f75b2 */ /* 0x0002620008000100 */
[----:B------:R1:W1:Y:S01]  /*0e70*/  SYNCS.EXCH.64 URZ, [UR6+0x34488], UR24 ;  /* 0x03448818063f75b2 */ /* 0x0002620008000100 */
[----:B------:R1:W1:Y:S01]  /*0e80*/  SYNCS.EXCH.64 URZ, [UR6+0x34498], UR4 ;  /* 0x03449804063f75b2 */ /* 0x0002620008000100 */
[----:B------:R-:W-:Y:S01]  /*0e90*/  NOP ;  /* 0x0000000000007918 */ /* 0x000fe20000000000 */
.L_x_3:
[----:B------:R-:W2:Y:S01]  /*0ea0*/  SHFL.IDX PT, R11, R2, RZ, 0x1f ;  /* 0x00001fff020b7589 */ /* 0x000ea200000e0000 */
[----:B------:R-:W-:Y:S01]  /*0eb0*/  UISETP.EQ.AND UP6, UPT, UR51, 0x2, !UP1 ;  /* 0x000000023300788c */ /* 0x000fe2000cfc2270 */
[----:B------:R-:W-:-:S03]  /*0ec0*/  NOP ;  /* 0x0000000000007918 */ /* 0x000fc60000000000 */
[----:B------:R-:W-:-:S04]  /*0ed0*/  USEL UR61, URZ, 0x1, !UP6 ;  /* 0x000000013f3d7887 */ /* 0x000fc8000f000000 */
[----:B------:R-:W-:Y:S01]  /*0ee0*/  USEL UR61, UR61, 0x2, UP5 ;  /* 0x000000023d3d7887 */ /* 0x000fe2000a800000 */
[----:B--2---:R-:W-:-:S13]  /*0ef0*/  ISETP.NE.AND P1, PT, R11, RZ, PT ;  /* 0x000000ff0b00720c */ /* 0x004fda0003f25270 */
[----:B------:R-:W-:Y:S05]  /*0f00*/  @P1 BRA `(.L_x_4) ;  /* 0x0000000000581947 */ /* 0x000fea0003800000 */
[----:B-1----:R-:W1:Y:S01]  /*0f10*/  S2UR UR5, SR_CgaCtaId ;  /* 0x00000000000579c3 */ /* 0x002e620000008800 */
[----:B------:R-:W-:Y:S01]  /*0f20*/  UMOV UR4, 0x400 ;  /* 0x0000040000047882 */ /* 0x000fe20000000000 */
[----:B------:R-:W-:Y:S01]  /*0f30*/  UMOV UR11, 0x20 ;  /* 0x00000020000b7882 */ /* 0x000fe20000000000 */
[----:B------:R-:W-:Y:S01]  /*0f40*/  UMOV UR24, 0x80 ;  /* 0x0000008000187882 */ /* 0x000fe20000000000 */
[----:B------:R-:W-:Y:S01]  /*0f50*/  ELECT P1, URZ, PT ;  /* 0x00000000003f782f */ /* 0x000fe20003820000 */
        /* <DEDUP_REMOVED lines=8> */
[----:B-1----:R2:W1:Y:S01]  /*0fe0*/  SYNCS.EXCH.64 URZ, [UR6+0x344a0], UR4 ;  /* 0x0344a004063f75b2 */ /* 0x0024620008000100 */
[----:B------:R2:W1:Y:S01]  /*0ff0*/  SYNCS.EXCH.64 URZ, [UR6+0x344c0], UR24 ;  /* 0x0344c018063f75b2 */ /* 0x0004620008000100 */
[----:B------:R2:W1:Y:S01]  /*1000*/  SYNCS.EXCH.64 URZ, [UR6+0x344a8], UR4 ;  /* 0x0344a804063f75b2 */ /* 0x0004620008000100 */
[----:B------:R2:W1:Y:S01]  /*1010*/  SYNCS.EXCH.64 URZ, [UR6+0x344c8], UR24 ;  /* 0x0344c818063f75b2 */ /* 0x0004620008000100 */
[----:B------:R2:W1:Y:S01]  /*1020*/  SYNCS.EXCH.64 URZ, [UR6+0x344b0], UR4 ;  /* 0x0344b004063f75b2 */ /* 0x0004620008000100 */
[----:B------:R2:W1:Y:S01]  /*1030*/  SYNCS.EXCH.64 URZ, [UR6+0x344d0], UR24 ;  /* 0x0344d018063f75b2 */ /* 0x0004620008000100 */
[----:B------:R2:W1:Y:S01]  /*1040*/  SYNCS.EXCH.64 URZ, [UR6+0x344b8], UR4 ;  /* 0x0344b804063f75b2 */ /* 0x0004620008000100 */
[----:B------:R2:W1:Y:S02]  /*1050*/  SYNCS.EXCH.64 URZ, [UR6+0x344d8], UR24 ;  /* 0x0344d818063f75b2 */ /* 0x0004640008000100 */
[----:B--2---:R-:W-:Y:S01]  /*1060*/  NOP ;  /* 0x0000000000007918 */ /* 0x004fe20000000000 */
.L_x_4:
[----:B------:R-:W2:Y:S01]  /*1070*/  SHFL.IDX PT, R12, R2, RZ, 0x1f ;  /* 0x00001fff020c7589 */ /* 0x000ea200000e0000 */
[----:B------:R-:W-:Y:S01]  /*1080*/  ELECT P1, URZ, PT ;  /* 0x00000000003f782f */ /* 0x000fe20003820000 */
[----:B------:R-:W-:Y:S01]  /*1090*/  NOP ;  /* 0x0000000000007918 */ /* 0x000fe20000000000 */
[----:B------:R-:W-:Y:S01]  /*10a0*/  ELECT P2, URZ, PT ;  /* 0x00000000003f782f */ /* 0x000fe20003840000 */
[----:B------:R-:W3:Y:S01]  /*10b0*/  SHFL.IDX PT, R11, R2, RZ, 0x1f ;  /* 0x00001fff020b7589 */ /* 0x000ee200000e0000 */
[----:B------:R-:W-:Y:S01]  /*10c0*/  UMOV UR11, 0x20 ;  /* 0x00000020000b7882 */ /* 0x000fe20000000000 */
[----:B-1----:R-:W-:Y:S01]  /*10d0*/  UMOV UR25, 0x80 ;  /* 0x0000008000197882 */ /* 0x002fe20000000000 */
[----:B------:R-:W-:Y:S01]  /*10e0*/  ULDC UR60, c[0x0][0xc] ;  /* 0x00000300003c7ab9 */ /* 0x000fe20000000800 */
[----:B------:R-:W-:Y:S01]  /*10f0*/  IMAD.MOV.U32 R16, RZ, RZ, -0x1 ;  /* 0xffffffffff107424 */ /* 0x000fe200078e00ff */
[----:B------:R-:W-:Y:S01]  /*1100*/  MOV R18, 0xffffffff ;  /* 0xffffffff00127802 */ /* 0x000fe20000000f00 */
[----:B------:R-:W-:Y:S01]  /*1110*/  IMAD.MOV.U32 R17, RZ, RZ, -0x1 ;  /* 0xffffffffff117424 */ /* 0x000fe200078e00ff */
[----:B--2---:R-:W-:-:S02]  /*1120*/  ISETP.NE.OR P1, PT, R12, RZ, !P1 ;  /* 0x000000ff0c00720c */ /* 0x004fc40004f25670 */
[----:B------:R-:W1:Y:S01]  /*1130*/  LDC.64 R12, c[0x0][0x8f8] ;  /* 0x00023e00ff0c7b82 */ /* 0x000e620000000a00 */
[----:B---3--:R-:W-:-:S10]  /*1140*/  ISETP.NE.OR P2, PT, R11, RZ, !P2 ;  /* 0x000000ff0b00720c */ /* 0x008fd40005745670 */
[----:B------:R-:W-:-:S03]  /*1150*/  VOTEU.ALL UP6, P1 ;  /* 0x00000000003f7886 */ /* 0x000fc600008c0000 */
[----:B------:R-:W-:Y:S02]  /*1160*/  VOTEU.ALL UP5, P2 ;  /* 0x00000000003f7886 */ /* 0x000fe400010a0000 */
[----:B------:R-:W2:Y:S01]  /*1170*/  @!UP6 S2UR UR5, SR_CgaCtaId ;  /* 0x000000000005e9c3 */ /* 0x000ea20000008800 */
[----:B------:R-:W-:-:S07]  /*1180*/  @!UP6 UMOV UR4, 0x400 ;  /* 0x000004000004e882 */ /* 0x000fce0000000000 */
[----:B------:R-:W3:Y:S01]  /*1190*/  @!UP5 S2UR UR24, SR_CgaCtaId ;  /* 0x000000000018d9c3 */ /* 0x000ee20000008800 */
[----:B--2---:R-:W-:Y:S02]  /*11a0*/  @!UP6 ULEA UR6, UR5, UR4, 0x18 ;  /* 0x000000040506e291 */ /* 0x004fe4000f8ec03f */
[----:B------:R-:W-:-:S04]  /*11b0*/  @!UP6 UIADD3 UR4, -UR11, 0x100000, URZ ;  /* 0x001000000b04e890 */ /* 0x000fc8000fffe13f */
[----:B------:R-:W-:Y:S02]  /*11c0*/  @!UP6 USHF.L.U32 UR5, UR4, 0xb, URZ ;  /* 0x0000000b0405e899 */ /* 0x000fe4000800063f */
[----:B------:R-:W-:Y:S01]  /*11d0*/  @!UP6 USHF.L.U32 UR4, UR4, 0x1, URZ ;  /* 0x000000010404e899 */ /* 0x000fe2000800063f */
[----:B------:R-:W-:Y:S01]  /*11e0*/  VOTEU.ALL UP6, P1 ;  /* 0x00000000003f7886 */ /* 0x000fe200008c0000 */
[----:B------:R-:W-:Y:S02]  /*11f0*/  @!UP5 UMOV UR11, 0x400 ;  /* 0x00000400000bd882 */ /* 0x000fe40000000000 */
[----:B---3--:R-:W-:Y:S02]  /*1200*/  @!UP5 ULEA UR11, UR24, UR11, 0x18 ;  /* 0x0000000b180bd291 */ /* 0x008fe4000f8ec03f */
[----:B------:R-:W-:-:S04]  /*1210*/  @!UP5 UIADD3 UR24, -UR25, 0x100000, URZ ;  /* 0x001000001918d890 */ /* 0x000fc8000fffe13f */
[----:B------:R-:W-:Y:S02]  /*1220*/  @!UP5 USHF.L.U32 UR25, UR24, 0xb, URZ ;  /* 0x0000000b1819d899 */ /* 0x000fe4000800063f */
[----:B------:R-:W-:Y:S01]  /*1230*/  @!UP5 USHF.L.U32 UR24, UR24, 0x1, URZ ;  /* 0x000000011818d899 */ /* 0x000fe2000800063f */
[----:B------:R-:W-:Y:S01]  /*1240*/  VOTEU.ALL UP5, P1 ;  /* 0x00000000003f7886 */ /* 0x000fe200008a0000 */
[----:B-1----:R-:W-:Y:S01]  /*1250*/  ISETP.LE.U32.AND P1, PT, R12, UR8, PT ;  /* 0x000000080c007c0c */ /* 0x002fe2000bf23070 */
[----:B------:R-:W1:Y:S02]  /*1260*/  FENCE.VIEW.ASYNC.S ;  /* 0x00000000000073c6 */ /* 0x000e640000000000 */
[----:B-1----:R-:W4:Y:S01]  /*1270*/  @!UP6 SYNCS.EXCH.64 URZ, [UR6+0x344e0], UR4 ;  /* 0x0344e004063fe5b2 */ /* 0x002f220008000100 */
[----:B------:R-:W-:Y:S01]  /*1280*/  MOV R12, UR7 ;  /* 0x00000007000c7c02 */ /* 0x000fe20008000f00 */
[----:B------:R-:W-:-:S03]  /*1290*/  VOTEU.ALL UP6, P2 ;  /* 0x00000000003f7886 */ /* 0x000fc600010c0000 */
[----:B------:R-:W-:Y:S01]  /*12a0*/  ISETP.GE.U32.AND.EX P1, PT, R12, R13, PT, P1 ;  /* 0x0000000d0c00720c */ /* 0x000fe20003f26110 */
[----:B------:R1:W4:Y:S01]  /*12b0*/  @!UP5 SYNCS.EXCH.64 URZ, [UR6+0x344e8], UR4 ;  /* 0x0344e804063fd5b2 */ /* 0x0003220008000100 */
[----:B------:R-:W-:Y:S01]  /*12c0*/  VOTEU.ALL UP5, P2 ;  /* 0x00000000003f7886 */ /* 0x000fe200010a0000 */
[----:B------:R-:W-:Y:S01]  /*12d0*/  NOP ;  /* 0x0000000000007918 */ /* 0x000fe20000000000 */
[----:B-1----:R-:W-:Y:S01]  /*12e0*/  ULDC.U8 UR4, c[0x0][0x900] ;  /* 0x0002400000047ab9 */ /* 0x002fe20000000000 */
[----:B------:R-:W-:Y:S01]  /*12f0*/  UMOV UR5, URZ ;  /* 0x0000003f00057c82 */ /* 0x000fe20008000000 */
[----:B------:R-:W-:Y:S01]  /*1300*/  ISETP.NE.AND P3, PT, RZ, UR4, PT ;  /* 0x00000004ff007c0c */ /* 0x000fe2000bf65270 */
[----:B------:R-:W-:Y:S01]  /*1310*/  UMOV UR4, URZ ;  /* 0x0000003f00047c82 */ /* 0x000fe20008000000 */
[----:B------:R-:W4:Y:S01]  /*1320*/  @!UP6 SYNCS.EXCH.64 URZ, [UR11+0x344f0], UR24 ;  /* 0x0344f0180b3fe5b2 */ /* 0x000f220008000100 */
[----:B------:R-:W-:Y:S01]  /*1330*/  VOTEU.ALL UP6, P2 ;  /* 0x00000000003f7886 */ /* 0x000fe200010c0000 */
[----:B------:R-:W-:Y:S01]  /*1340*/  UMOV UR6, URZ ;  /* 0x0000003f00067c82 */ /* 0x000fe20008000000 */
[----:B------:R-:W-:Y:S01]  /*1350*/  P2R R15, PR, RZ, 0x8 ;  /* 0x00000008ff0f7803 */ /* 0x000fe20000000000 */
[----:B------:R-:W4:Y:S01]  /*1360*/  @!UP5 SYNCS.EXCH.64 URZ, [UR11+0x344f8], UR24 ;  /* 0x0344f8180b3fd5b2 */ /* 0x000f220008000100 */
[----:B------:R-:W-:Y:S01]  /*1370*/  VOTEU.ALL UP5, P2 ;  /* 0x00000000003f7886 */ /* 0x000fe200010a0000 */
[----:B------:R-:W4:Y:S04]  /*1380*/  @!UP6 SYNCS.EXCH.64 URZ, [UR11+0x34500], UR24 ;  /* 0x034500180b3fe5b2 */ /* 0x000f280008000100 */
[----:B------:R1:W4:Y:S01]  /*1390*/  @!UP5 SYNCS.EXCH.64 URZ, [UR11+0x34508], UR24 ;  /* 0x034508180b3fd5b2 */ /* 0x0003220008000100 */
[----:B------:R-:W-:Y:S01]  /*13a0*/  NOP ;  /* 0x0000000000007918 */ /* 0x000fe20000000000 */
[----:B-1----:R-:W-:Y:S01]  /*13b0*/  UMOV UR11, URZ ;  /* 0x0000003f000b7c82 */ /* 0x002fe20008000000 */
[----:B----4-:R-:W-:Y:S06]  /*13c0*/  BAR.SYNC.DEFER_BLOCKING 0x0 ;  /* 0x0000000000007b1d */ /* 0x010fec0000010000 */
[----:B------:R-:W-:Y:S05]  /*13d0*/  @P3 BRA P1, `(.L_x_5) ;  /* 0x0000001400f83947 */ /* 0x000fea0000800000 */
[----:B------:R-:W-:Y:S01]  /*13e0*/  IMAD.U32 R11, RZ, RZ, UR7 ;  /* 0x00000007ff0b7e24 */ /* 0x000fe2000f8e00ff */
[----:B------:R-:W-:Y:S01]  /*13f0*/  ISETP.LE.U32.AND P1, PT, R6, UR8, PT ;  /* 0x0000000806007c0c */ /* 0x000fe2000bf23070 */
[----:B------:R-:W-:Y:S01]  /*1400*/  UMOV UR5, URZ ;  /* 0x0000003f00057c82 */ /* 0x000fe20008000000 */
[----:B------:R-:W-:Y:S01]  /*1410*/  UMOV UR6, URZ ;  /* 0x0000003f00067c82 */ /* 0x000fe20008000000 */
[----:B------:R-:W-:Y:S01]  /*1420*/  UMOV UR11, URZ ;  /* 0x0000003f000b7c82 */ /* 0x000fe20008000000 */
[----:B------:R-:W-:Y:S01]  /*1430*/  ISETP.GE.U32.AND.EX P1, PT, R11, R7, PT, P1 ;  /* 0x000000070b00720c */ /* 0x000fe20003f26110 */
[----:B------:R-:W-:-:S12]  /*1440*/  UMOV UR4, URZ ;  /* 0x0000003f00047c82 */ /* 0x000fd80008000000 */
[----:B------:R-:W-:Y:S05]  /*1450*/  @!P1 BRA `(.L_x_6) ;  /* 0x0000001000c49947 */ /* 0x000fea0003800000 */
[----:B------:R-:W-:Y:S01]  /*1460*/  IADD3 R12, R20, 0x20, RZ ;  /* 0x00000020140c7810 */ /* 0x000fe20007ffe0ff */
[----:B------:R-:W-:Y:S01]  /*1470*/  IMAD.MOV.U32 R6, RZ, RZ, R20 ;  /* 0x000000ffff067224 */ /* 0x000fe200078e0014 */
[----:B-----5:R-:W-:Y:S01]  /*1480*/  MOV R14, R0 ;  /* 0x00000000000e7202 */ /* 0x020fe20000000f00 */
[----:B------:R-:W-:Y:S01]  /*1490*/  IMAD.MOV.U32 R13, RZ, RZ, R8 ;  /* 0x000000ffff0d7224 */ /* 0x000fe200078e0008 */
[----:B------:R-:W-:-:S13]  /*14a0*/  ISETP.GE.AND P1, PT, R12, R3, PT ;  /* 0x000000030c00720c */ /* 0x000fda0003f26270 */
[----:B------:R-:W1:Y:S01]  /*14b0*/  @!P1 LDC.64 R18, c[0x0][0x918] ;  /* 0x00024600ff129b82 */ /* 0x000e620000000a00 */
[----:B------:R-:W-:Y:S01]  /*14c0*/  @!P1 IADD3 R7, R6, 0x20, RZ ;  /* 0x0000002006079810 */ /* 0x000fe20007ffe0ff */
[----:B------:R-:W-:Y:S02]  /*14d0*/  UIADD3 UR16, UP5, UR16, -0x1, URZ ;  /* 0xffffffff10107890 */ /* 0x000fe4000ffbe03f */
[----:B------:R-:W-:Y:S01]  /*14e0*/  UIADD3 UR14, UP6, UR14, -0x1, URZ ;  /* 0xffffffff0e0e7890 */ /* 0x000fe2000ffde03f */
[----:B------:R-:W-:Y:S01]  /*14f0*/  BSSY B0, `(.L_x_7) ;  /* 0x0000050000007945 */ /* 0x000fe20003800000 */
[----:B------:R-:W-:Y:S01]  /*1500*/  UIADD3.X UR17, UR17, -0x1, URZ, UP5, !UPT ;  /* 0xffffffff11117890 */ /* 0x000fe2000affe43f */
[----:B-1----:R-:W-:-:S05]  /*1510*/  @!P1 IMAD.WIDE R18, R7, 0xc, R18 ;  /* 0x0000000c07129825 */ /* 0x002fca00078e0212 */
[----:B------:R1:W5:Y:S04]  /*1520*/  @!P1 LDG.E R8, desc[UR38][R18.64] ;  /* 0x0000002612089981 */ /* 0x000368000c1e1900 */
[----:B------:R1:W5:Y:S01]  /*1530*/  @!P1 LDG.E R0, desc[UR38][R18.64+0x4] ;  /* 0x0000042612009981 */ /* 0x000362000c1e1900 */
[----:B------:R-:W-:Y:S01]  /*1540*/  ISETP.GE.AND P1, PT, R6, R3, PT ;  /* 0x000000030600720c */ /* 0x000fe20003f26270 */
[----:B------:R-:W-:Y:S01]  /*1550*/  UIADD3.X UR15, UR15, -0x1, URZ, UP6, !UPT ;  /* 0xffffffff0f0f7890 */ /* 0x000fe2000b7fe43f */
[----:B------:R-:W-:Y:S01]  /*1560*/  IMAD.MOV.U32 R11, RZ, RZ, RZ ;  /* 0x000000ffff0b7224 */ /* 0x000fe200078e00ff */
[----:B------:R-:W-:Y:S01]  /*1570*/  UIADD3 UR4, UR9, -0x1, URZ ;  /* 0xffffffff09047890 */ /* 0x000fe2000fffe03f */
[----:B------:R-:W-:Y:S01]  /*1580*/  MOV R7, RZ ;  /* 0x000000ff00077202 */ /* 0x000fe20000000f00 */
[----:B------:R-:W-:Y:S01]  /*1590*/  UIADD3 UR5, UR10, -0x1, URZ ;  /* 0xffffffff0a057890 */ /* 0x000fe2000fffe03f */
[----:B------:R-:W-:Y:S01]  /*15a0*/  IMAD.MOV.U32 R25, RZ, RZ, 0x7fffffff ;  /* 0x7fffffffff197424 */ /* 0x000fe200078e00ff */
[----:B------:R-:W-:-:S06]  /*15b0*/  MOV R28, RZ ;  /* 0x000000ff001c7202 */ /* 0x000fcc0000000f00 */
[----:B-1----:R-:W-:Y:S05]  /*15c0*/  @P1 BRA `(.L_x_8) ;  /* 0x0000000400081947 */ /* 0x002fea0003800000 */
[----:B------:R-:W-:Y:S02]  /*15d0*/  PLOP3.LUT P3, PT, PT, PT, UP0, 0x80, 0x0 ;  /* 0x000000000000781c */ /* 0x000fe40003f6f008 */
[C---:B------:R-:W-:Y:S02]  /*15e0*/  IADD3 R17, P2, R14.reuse, UR16, RZ ;  /* 0x000000100e117c10 */ /* 0x040fe4000ff5e0ff */
[C---:B------:R-:W-:Y:S02]  /*15f0*/  IADD3 R24, P1, R13.reuse, UR14, RZ ;  /* 0x0000000e0d187c10 */ /* 0x040fe4000ff3e0ff */
[----:B------:R-:W-:Y:S02]  /*1600*/  LEA.HI.X.SX32 R14, R14, UR17, 0x1, P2 ;  /* 0x000000110e0e7c11 */ /* 0x000fe400090f0eff */
[----:B------:R-:W-:-:S05]  /*1610*/  LEA.HI.X.SX32 R25, R13, UR15, 0x1, P1 ;  /* 0x0000000f0d197c11 */ /* 0x000fca00088f0eff */
[----:B------:R-:W-:Y:S05]  /*1620*/  @!P3 BRA `(.L_x_9) ;  /* 0x000000000030b947 */ /* 0x000fea0003800000 */
[----:B------:R-:W-:Y:S02]  /*1630*/  ULDC UR6, c[0x0][0x8dc] ;  /* 0x0002370000067ab9 */ /* 0x000fe40000000800 */
[----:B------:R-:W-:-:S05]  /*1640*/  IADD3 R13, P1, R24, UR6, RZ ;  /* 0x00000006180d7c10 */ /* 0x000fca000ff3e0ff */
[----:B------:R-:W-:-:S04]  /*1650*/  IMAD.X R25, RZ, RZ, R25, P1 ;  /* 0x000000ffff197224 */ /* 0x000fc800008e0619 */
[----:B------:R-:W-:-:S04]  /*1660*/  IMAD.WIDE.U32 R4, R25, UR20, RZ ;  /* 0x0000001419047c25 */ /* 0x000fc8000f8e00ff */
[----:B------:R-:W-:-:S04]  /*1670*/  IMAD.WIDE.U32 R18, P1, R13, UR21, R4 ;  /* 0x000000150d127c25 */ /* 0x000fc8000f820004 */
[----:B------:R-:W-:Y:S01]  /*1680*/  IMAD.WIDE.U32 R4, R13, UR20, RZ ;  /* 0x000000140d047c25 */ /* 0x000fe2000f8e00ff */
[----:B------:R-:W-:-:S03]  /*1690*/  IADD3.X R23, RZ, RZ, RZ, P1, !PT ;  /* 0x000000ffff177210 */ /* 0x000fc60000ffe4ff */
[----:B------:R-:W-:Y:S01]  /*16a0*/  IMAD.MOV.U32 R22, RZ, RZ, R19 ;  /* 0x000000ffff167224 */ /* 0x000fe200078e0013 */
[----:B------:R-:W-:-:S05]  /*16b0*/  IADD3 RZ, P1, R5, R18, RZ ;  /* 0x0000001205ff7210 */ /* 0x000fca0007f3e0ff */
[----:B------:R-:W-:-:S04]  /*16c0*/  IMAD.WIDE.U32.X R4, R25, UR21, R22, P1 ;  /* 0x0000001519047c25 */ /* 0x000fc800088e0416 */
[----:B------:R-:W-:Y:S01]  /*16d0*/  IMAD.MOV.U32 R25, RZ, RZ, R5 ;  /* 0x000000ffff197224 */ /* 0x000fe200078e0005 */
[----:B------:R-:W-:-:S07]  /*16e0*/  MOV R24, R4 ;  /* 0x0000000400187202 */ /* 0x000fce0000000f00 */
.L_x_9:
[----:B------:R-:W-:Y:S05]  /*16f0*/  @!P0 BRA `(.L_x_10) ;  /* 0x0000000000308947 */ /* 0x000fea0003800000 */
[----:B------:R-:W-:Y:S02]  /*1700*/  ULDC UR6, c[0x0][0x8f4] ;  /* 0x00023d0000067ab9 */ /* 0x000fe40000000800 */
[----:B------:R-:W-:-:S04]  /*1710*/  IADD3 R13, P1, R17, UR6, RZ ;  /* 0x00000006110d7c10 */ /* 0x000fc8000ff3e0ff */
[----:B------:R-:W-:-:S05]  /*1720*/  IADD3.X R17, RZ, R14, RZ, P1, !PT ;  /* 0x0000000eff117210 */ /* 0x000fca0000ffe4ff */
[----:B------:R-:W-:-:S04]  /*1730*/  IMAD.WIDE.U32 R4, R17, UR22, RZ ;  /* 0x0000001611047c25 */ /* 0x000fc8000f8e00ff */
[----:B------:R-:W-:-:S04]  /*1740*/  IMAD.WIDE.U32 R18, P1, R13, UR23, R4 ;  /* 0x000000170d127c25 */ /* 0x000fc8000f820004 */
[----:B------:R-:W-:Y:S01]  /*1750*/  IMAD.WIDE.U32 R4, R13, UR22, RZ ;  /* 0x000000160d047c25 */ /* 0x000fe2000f8e00ff */
[----:B------:R-:W-:-:S03]  /*1760*/  MOV R22, R19 ;  /* 0x0000001300167202 */ /* 0x000fc60000000f00 */
[----:B------:R-:W-:Y:S01]  /*1770*/  IMAD.X R23, RZ, RZ, RZ, P1 ;  /* 0x000000ffff177224 */ /* 0x000fe200008e06ff */
[----:B------:R-:W-:-:S05]  /*1780*/  IADD3 RZ, P1, R5, R18, RZ ;  /* 0x0000001205ff7210 */ /* 0x000fca0007f3e0ff */
[----:B------:R-:W-:-:S04]  /*1790*/  IMAD.WIDE.U32.X R4, R17, UR23, R22, P1 ;  /* 0x0000001711047c25 */ /* 0x000fc800088e0416 */
[----:B------:R-:W-:Y:S01]  /*17a0*/  IMAD.MOV.U32 R17, RZ, RZ, R4 ;  /* 0x000000ffff117224 */ /* 0x000fe200078e0004 */
[----:B------:R-:W-:-:S07]  /*17b0*/  MOV R14, R5 ;  /* 0x00000005000e7202 */ /* 0x000fce0000000f00 */
.L_x_10:
[----:B------:R-:W-:Y:S02]  /*17c0*/  SHF.R.U64 R5, R24, UR18, R25 ;  /* 0x0000001218057c19 */ /* 0x000fe40008001219 */
[----:B------:R-:W-:-:S03]  /*17d0*/  SHF.R.U64 R4, R17, UR29, R14 ;  /* 0x0000001d11047c19 */ /* 0x000fc6000800120e */
[----:B------:R-:W-:Y:S01]  /*17e0*/  VIADD R17, R5, UR4 ;  /* 0x0000000405117c36 */ /* 0x000fe20008000000 */
[----:B------:R-:W-:-:S04]  /*17f0*/  IADD3 R18, R4, UR5, RZ ;  /* 0x0000000504127c10 */ /* 0x000fc8000fffe0ff */
[----:B------:R-:W-:Y:S02]  /*1800*/  IABS R13, R17 ;  /* 0x00000011000d7213 */ /* 0x000fe40000000000 */
[----:B------:R-:W-:-:S03]  /*1810*/  IABS R14, R18 ;  /* 0x00000012000e7213 */ /* 0x000fc60000000000 */
[----:B------:R-:W-:-:S04]  /*1820*/  IMAD.HI.U32 R4, R13, UR13, RZ ;  /* 0x0000000d0d047c27 */ /* 0x000fc8000f8e00ff */
[----:B------:R-:W-:-:S04]  /*1830*/  IMAD.HI.U32 R5, R14, UR19, RZ ;  /* 0x000000130e057c27 */ /* 0x000fc8000f8e00ff */
[----:B------:R-:W-:Y:S02]  /*1840*/  IMAD R4, R4, UR28, R13 ;  /* 0x0000001c04047c24 */ /* 0x000fe4000f8e020d */
[----:B------:R-:W-:Y:S01]  /*1850*/  IMAD R5, R5, UR30, R14 ;  /* 0x0000001e05057c24 */ /* 0x000fe2000f8e020e */
[----:B------:R-:W-:Y:S01]  /*1860*/  MOV R14, UR33 ;  /* 0x00000021000e7c02 */ /* 0x000fe20008000f00 */
[----:B------:R-:W-:Y:S01]  /*1870*/  IMAD.U32 R13, RZ, RZ, UR32 ;  /* 0x00000020ff0d7e24 */ /* 0x000fe2000f8e00ff */
[----:B------:R-:W-:Y:S02]  /*1880*/  ISETP.LT.U32.AND P1, PT, R4, UR27, PT ;  /* 0x0000001b04007c0c */ /* 0x000fe4000bf21070 */
[----:B------:R-:W-:-:S11]  /*1890*/  ISETP.LT.U32.AND P2, PT, R5, UR26, PT ;  /* 0x0000001a05007c0c */ /* 0x000fd6000bf41070 */
[----:B------:R-:W-:Y:S01]  /*18a0*/  @!P1 VIADD R4, R4, -UR27 ;  /* 0x8000001b04049c36 */ /* 0x000fe20008000000 */
[----:B------:R-:W-:Y:S02]  /*18b0*/  ISETP.GE.AND P1, PT, R18, RZ, PT ;  /* 0x000000ff1200720c */ /* 0x000fe40003f26270 */
[----:B------:R-:W-:Y:S02]  /*18c0*/  @!P2 IADD3 R5, R5, -UR26, RZ ;  /* 0x8000001a0505ac10 */ /* 0x000fe4000fffe0ff */
[----:B------:R-:W-:Y:S02]  /*18d0*/  ISETP.LT.U32.AND P3, PT, R4, UR27, PT ;  /* 0x0000001b04007c0c */ /* 0x000fe4000bf61070 */
[----:B------:R-:W-:Y:S02]  /*18e0*/  ISETP.LT.U32.AND P4, PT, R5, UR26, PT ;  /* 0x0000001a05007c0c */ /* 0x000fe4000bf81070 */
[----:B------:R-:W-:-:S09]  /*18f0*/  ISETP.GE.AND P2, PT, R17, RZ, PT ;  /* 0x000000ff1100720c */ /* 0x000fd20003f46270 */
[----:B------:R-:W-:Y:S01]  /*1900*/  @!P3 VIADD R4, R4, -UR27 ;  /* 0x8000001b0404bc36 */ /* 0x000fe20008000000 */
[----:B------:R-:W-:Y:S02]  /*1910*/  PLOP3.LUT P3, PT, PT, PT, UP4, 0x80, 0x0 ;  /* 0x000000000000781c */ /* 0x000fe40003f6f048 */
[----:B------:R-:W-:Y:S01]  /*1920*/  @!P4 IADD3 R5, R5, -UR26, RZ ;  /* 0x8000001a0505cc10 */ /* 0x000fe2000fffe0ff */
[----:B------:R-:W-:Y:S01]  /*1930*/  @!P2 IMAD.MOV R4, RZ, RZ, -R4 ;  /* 0x000000ffff04a224 */ /* 0x000fe200078e0a04 */
[----:B------:R-:W-:Y:S02]  /*1940*/  PLOP3.LUT P4, PT, PT, PT, UP2, 0x80, 0x0 ;  /* 0x000000000000781c */ /* 0x000fe40003f8f028 */
[----:B------:R-:W-:Y:S02]  /*1950*/  @!P1 IADD3 R5, -R5, RZ, RZ ;  /* 0x000000ff05059210 */ /* 0x000fe40007ffe1ff */
[----:B------:R-:W-:Y:S02]  /*1960*/  SEL R4, R13, R4, !P3 ;  /* 0x000000040d047207 */ /* 0x000fe40005800000 */
[----:B------:R-:W-:-:S02]  /*1970*/  SEL R5, R14, R5, !P4 ;  /* 0x000000050e057207 */ /* 0x000fc40006000000 */
[----:B------:R-:W-:Y:S01]  /*1980*/  PLOP3.LUT P1, PT, PT, PT, UP3, 0x80, 0x0 ;  /* 0x000000000000781c */ /* 0x000fe20003f2f038 */
[----:B------:R-:W-:Y:S01]  /*1990*/  IMAD.IADD R14, R17, 0x1, -R4 ;  /* 0x00000001110e7824 */ /* 0x000fe200078e0a04 */
[----:B------:R-:W-:-:S04]  /*19a0*/  IADD3 R5, R18, -R5, RZ ;  /* 0x8000000512057210 */ /* 0x000fc80007ffe0ff */
[----:B------:R-:W-:Y:S01]  /*19b0*/  SEL R4, R5, R14, !P1 ;  /* 0x0000000e05047207 */ /* 0x000fe20004800000 */
[----:B------:R-:W-:-:S03]  /*19c0*/  IMAD R25, R14, R5, RZ ;  /* 0x000000050e197224 */ /* 0x000fc600078e02ff */
[----:B------:R-:W-:Y:S02]  /*19d0*/  SHF.R.S32.HI R5, RZ, 0x1f, R4 ;  /* 0x0000001fff057819 */ /* 0x000fe40000011404 */
[----:B------:R-:W-:-:S07]  /*19e0*/  SHF.R.S32.HI R28, RZ, 0x1f, R25 ;  /* 0x0000001fff1c7819 */ /* 0x000fce0000011419 */
.L_x_8:
[----:B------:R-:W-:Y:S05]  /*19f0*/  BSYNC B0 ;  /* 0x0000000000007941 */ /* 0x000fea0003800000 */
.L_x_7:
[----:B------:R-:W1:Y:S01]  /*1a00*/  SHFL.UP PT, R14, R25, 0x1, RZ ;  /* 0x04200000190e7989 */ /* 0x000e6200000e00ff */
[C---:B------:R-:W-:Y:S02]  /*1a10*/  ISETP.NE.AND P2, PT, R20.reuse, RZ, PT ;  /* 0x000000ff1400720c */ /* 0x040fe40003f45270 */
[C---:B------:R-:W-:Y:S01]  /*1a20*/  ISETP.GE.U32.AND P3, PT, R20.reuse, 0x2, PT ;  /* 0x000000021400780c */ /* 0x040fe20003f66070 */
[----:B------:R-:W2:Y:S01]  /*1a30*/  SHFL.UP PT, R13, R28, 0x1, RZ ;  /* 0x042000001c0d7989 */ /* 0x000ea200000e00ff */
[C---:B------:R-:W-:Y:S02]  /*1a40*/  ISETP.GE.U32.AND P4, PT, R20.reuse, 0x4, PT ;  /* 0x000000041400780c */ /* 0x040fe40003f86070 */
[C---:B------:R-:W-:Y:S02]  /*1a50*/  ISETP.GE.U32.AND P5, PT, R20.reuse, 0x8, PT ;  /* 0x000000081400780c */ /* 0x040fe40003fa6070 */
[----:B------:R-:W-:Y:S02]  /*1a60*/  ISETP.GE.U32.AND P6, PT, R20, 0x10, PT ;  /* 0x000000101400780c */ /* 0x000fe40003fc6070 */
[----:B-1----:R-:W-:-:S02]  /*1a70*/  SEL R14, R14, RZ, P2 ;  /* 0x000000ff0e0e7207 */ /* 0x002fc40001000000 */
[----:B--2---:R-:W-:Y:S02]  /*1a80*/  SEL R13, R13, RZ, P2 ;  /* 0x000000ff0d0d7207 */ /* 0x004fe40001000000 */
[----:B------:R-:W-:-:S05]  /*1a90*/  IADD3 R19, P1, R14, R25, RZ ;  /* 0x000000190e137210 */ /* 0x000fca0007f3e0ff */
[----:B------:R-:W-:Y:S01]  /*1aa0*/  IMAD.X R18, R13, 0x1, R28, P1 ;  /* 0x000000010d127824 */ /* 0x000fe200008e061c */
[----:B------:R-:W1:Y:S04]  /*1ab0*/  SHFL.UP PT, R14, R19, 0x2, RZ ;  /* 0x04400000130e7989 */ /* 0x000e6800000e00ff */
[----:B------:R-:W2:Y:S01]  /*1ac0*/  SHFL.UP PT, R13, R18, 0x2, RZ ;  /* 0x04400000120d7989 */ /* 0x000ea200000e00ff */
[----:B-1----:R-:W-:-:S04]  /*1ad0*/  SEL R14, R14, RZ, P3 ;  /* 0x000000ff0e0e7207 */ /* 0x002fc80001800000 */
[----:B------:R-:W-:Y:S02]  /*1ae0*/  IADD3 R17, P1, R14, R19, RZ ;  /* 0x000000130e117210 */ /* 0x000fe40007f3e0ff */
[----:B--2---:R-:W-:-:S03]  /*1af0*/  SEL R13, R13, RZ, P3 ;  /* 0x000000ff0d0d7207 */ /* 0x004fc60001800000 */
[----:B------:R-:W1:Y:S01]  /*1b00*/  SHFL.UP PT, R14, R17, 0x4, RZ ;  /* 0x04800000110e7989 */ /* 0x000e6200000e00ff */
[----:B------:R-:W-:-:S05]  /*1b10*/  IADD3.X R22, R13, R18, RZ, P1, !PT ;  /* 0x000000120d167210 */ /* 0x000fca0000ffe4ff */
[----:B------:R-:W2:Y:S01]  /*1b20*/  SHFL.UP PT, R13, R22, 0x4, RZ ;  /* 0x04800000160d7989 */ /* 0x000ea200000e00ff */
[----:B-1----:R-:W-:-:S04]  /*1b30*/  SEL R14, R14, RZ, P4 ;  /* 0x000000ff0e0e7207 */ /* 0x002fc80002000000 */
[----:B------:R-:W-:Y:S02]  /*1b40*/  IADD3 R19, P1, R14, R17, RZ ;  /* 0x000000110e137210 */ /* 0x000fe40007f3e0ff */
[----:B--2---:R-:W-:-:S03]  /*1b50*/  SEL R13, R13, RZ, P4 ;  /* 0x000000ff0d0d7207 */ /* 0x004fc60002000000 */
[----:B------:R-:W1:Y:S02]  /*1b60*/  SHFL.UP PT, R14, R19, 0x8, RZ ;  /* 0x05000000130e7989 */ /* 0x000e6400000e00ff */
[----:B------:R-:W-:-:S05]  /*1b70*/  IMAD.X R18, R13, 0x1, R22, P1 ;  /* 0x000000010d127824 */ /* 0x000fca00008e0616 */
        /* <DEDUP_REMOVED lines=9> */
[----:B--2---:R-:W-:-:S05]  /*1c10*/  SEL R13, R13, RZ, P6 ;  /* 0x000000ff0d0d7207 */ /* 0x004fca0003000000 */
[----:B------:R-:W-:Y:S01]  /*1c20*/  IMAD.X R22, R13, 0x1, R24, P1 ;  /* 0x000000010d167824 */ /* 0x000fe200008e0618 */
[----:B------:R-:W-:-:S04]  /*1c30*/  ISETP.GT.U32.AND P1, PT, R18, UR8, PT ;  /* 0x0000000812007c0c */ /* 0x000fc8000bf24070 */
[----:B------:R-:W-:-:S13]  /*1c40*/  ISETP.GT.U32.AND.EX P1, PT, R22, UR7, PT, P1 ;  /* 0x0000000716007c0c */ /* 0x000fda000bf24110 */
[----:B------:R-:W-:-:S04]  /*1c50*/  VOTE.ANY R14, PT, P1 ;  /* 0x00000000000e7806 */ /* 0x000fc800008e0100 */
[----:B------:R-:W-:-:S13]  /*1c60*/  ISETP.NE.AND P1, PT, R14, RZ, PT ;  /* 0x000000ff0e00720c */ /* 0x000fda0003f25270 */
[----:B------:R-:W-:Y:S05]  /*1c70*/  @P1 BRA `(.L_x_11) ;  /* 0x00000008006c1947 */ /* 0x000fea0003800000 */
[----:B------:R-:W1:Y:S01]  /*1c80*/  LDC R3, c[0x0][0x910] ;  /* 0x00024400ff037b82 */ /* 0x000e620000000800 */
[----:B------:R-:W-:Y:S01]  /*1c90*/  MOV R23, R18 ;  /* 0x0000001200177202 */ /* 0x000fe20000000f00 */
[----:B------:R-:W-:Y:S01]  /*1ca0*/  IMAD.MOV.U32 R26, RZ, RZ, R22 ;  /* 0x000000ffff1a7224 */ /* 0x000fe200078e0016 */
[----:B------:R-:W-:Y:S01]  /*1cb0*/  ULDC UR13, c[0x0][0x8f4] ;  /* 0x00023d00000d7ab9 */ /* 0x000fe20000000800 */
[----:B------:R-:W-:Y:S01]  /*1cc0*/  ULDC UR6, c[0x0][0x8dc] ;  /* 0x0002370000067ab9 */ /* 0x000fe20000000800 */
[----:B------:R-:W-:Y:S01]  /*1cd0*/  ULDC UR22, c[0x0][0x8d8] ;  /* 0x0002360000167ab9 */ /* 0x000fe20000000800 */
[----:B------:R-:W-:Y:S01]  /*1ce0*/  ULDC UR23, c[0x0][0x8f0] ;  /* 0x00023c0000177ab9 */ /* 0x000fe20000000800 */
[----:B------:R-:W-:Y:S01]  /*1cf0*/  ULDC.64 UR18, c[0x0][0x8d0] ;  /* 0x0002340000127ab9 */ /* 0x000fe20000000a00 */
[----:B------:R-:W-:-:S05]  /*1d00*/  ULDC.64 UR20, c[0x0][0x8e8] ;  /* 0x00023a0000147ab9 */ /* 0x000fca0000000a00 */
.L_x_16:
[----:B------:R-:W-:Y:S01]  /*1d10*/  MOV R6, R12 ;  /* 0x0000000c00067202 */ /* 0x000fe20000000f00 */
[----:B------:R-:W-:Y:S01]  /*1d20*/  VIADD R12, R12, 0x20 ;  /* 0x000000200c0c7836 */ /* 0x000fe20000000000 */
[----:B-----5:R-:W-:Y:S01]  /*1d30*/  MOV R14, R0 ;  /* 0x00000000000e7202 */ /* 0x020fe20000000f00 */
[----:B------:R-:W-:-:S03]  /*1d40*/  IMAD.MOV.U32 R13, RZ, RZ, R8 ;  /* 0x000000ffff0d7224 */ /* 0x000fc600078e0008 */
[----:B-1----:R-:W-:-:S13]  /*1d50*/  ISETP.GE.AND P1, PT, R12, R3, PT ;  /* 0x000000030c00720c */ /* 0x002fda0003f26270 */
[----:B------:R-:W1:Y:S01]  /*1d60*/  @!P1 LDC.64 R18, c[0x0][0x918] ;  /* 0x00024600ff129b82 */ /* 0x000e620000000a00 */
[----:B------:R-:W-:Y:S01]  /*1d70*/  @!P1 IADD3 R7, R6, 0x20, RZ ;  /* 0x0000002006079810 */ /* 0x000fe20007ffe0ff */
[----:B------:R2:W3:Y:S01]  /*1d80*/  SHFL.IDX PT, R11, R23, 0x1f, 0x1f ;  /* 0x03e01f00170b7f89 */ /* 0x0004e200000e0000 */
[----:B------:R-:W-:Y:S03]  /*1d90*/  BSSY B0, `(.L_x_12) ;  /* 0x0000064000007945 */ /* 0x000fe60003800000 */
[----:B-1----:R-:W-:-:S05]  /*1da0*/  @!P1 IMAD.WIDE R18, R7, 0xc, R18 ;  /* 0x0000000c07129825 */ /* 0x002fca00078e0212 */
[----:B------:R2:W5:Y:S04]  /*1db0*/  @!P1 LDG.E R8, desc[UR38][R18.64] ;  /* 0x0000002612089981 */ /* 0x000568000c1e1900 */
[----:B------:R2:W5:Y:S01]  /*1dc0*/  @!P1 LDG.E R0, desc[UR38][R18.64+0x4] ;  /* 0x0000042612009981 */ /* 0x000562000c1e1900 */
[----:B------:R-:W-:Y:S01]  /*1dd0*/  ISETP.GE.AND P1, PT, R6, R3, PT ;  /* 0x000000030600720c */ /* 0x000fe20003f26270 */
[----:B------:R-:W-:Y:S01]  /*1de0*/  IMAD.MOV.U32 R25, RZ, RZ, 0x7fffffff ;  /* 0x7fffffffff197424 */ /* 0x000fe200078e00ff */
[----:B------:R-:W-:Y:S01]  /*1df0*/  MOV R28, RZ ;  /* 0x000000ff001c7202 */ /* 0x000fe20000000f00 */
[----:B------:R2:W1:Y:S10]  /*1e00*/  SHFL.IDX PT, R7, R26, 0x1f, 0x1f ;  /* 0x03e01f001a077f89 */ /* 0x00047400000e0000 */
[----:B--23--:R-:W-:Y:S05]  /*1e10*/  @P1 BRA `(.L_x_13) ;  /* 0x00000004006c1947 */ /* 0x00cfea0003800000 */
[----:B------:R-:W-:Y:S02]  /*1e20*/  IABS R26, R9 ;  /* 0x00000009001a7213 */ /* 0x000fe40000000000 */
[C---:B------:R-:W-:Y:S02]  /*1e30*/  IADD3 R17, P1, R13.reuse, UR14, RZ ;  /* 0x0000000e0d117c10 */ /* 0x040fe4000ff3e0ff */
[----:B------:R-:W2:Y:S02]  /*1e40*/  I2F.RP R4, R26 ;  /* 0x0000001a00047306 */ /* 0x000ea40000209400 */
[----:B------:R-:W-:Y:S02]  /*1e50*/  LEA.HI.X.SX32 R24, R13, UR15, 0x1, P1 ;  /* 0x0000000f0d187c11 */ /* 0x000fe400088f0eff */
[----:B------:R-:W-:-:S04]  /*1e60*/  IADD3 R13, P1, R14, UR16, RZ ;  /* 0x000000100e0d7c10 */ /* 0x000fc8000ff3e0ff */
[----:B------:R-:W-:Y:S02]  /*1e70*/  LEA.HI.X.SX32 R14, R14, UR17, 0x1, P1 ;  /* 0x000000110e0e7c11 */ /* 0x000fe400088f0eff */
[----:B------:R-:W-:Y:S01]  /*1e80*/  PLOP3.LUT P1, PT, PT, PT, UP0, 0x80, 0x0 ;  /* 0x000000000000781c */ /* 0x000fe20003f2f008 */
[----:B--2---:R-:W2:Y:S02]  /*1e90*/  MUFU.RCP R4, R4 ;  /* 0x0000000400047308 */ /* 0x004ea40000001000 */
[----:B--2---:R-:W-:-:S06]  /*1ea0*/  VIADD R5, R4, 0xffffffe ;  /* 0x0ffffffe04057836 */ /* 0x004fcc0000000000 */
[----:B------:R-:W2:Y:S02]  /*1eb0*/  F2I.FTZ.U32.TRUNC.NTZ R27, R5 ;  /* 0x00000005001b7305 */ /* 0x000ea4000021f000 */
[----:B--2---:R-:W-:Y:S02]  /*1ec0*/  IADD3 R28, RZ, -R27, RZ ;  /* 0x8000001bff1c7210 */ /* 0x004fe40007ffe0ff */
[----:B------:R-:W-:Y:S05]  /*1ed0*/  @!P1 BRA `(.L_x_14) ;  /* 0x00000000002c9947 */ /* 0x000fea0003800000 */
        /* <DEDUP_REMOVED lines=11> */
.L_x_14:
[----:B------:R-:W-:Y:S05]  /*1f90*/  @!P0 BRA `(.L_x_15) ;  /* 0x00000000002c8947 */ /* 0x000fea0003800000 */
        /* <DEDUP_REMOVED lines=11> */
.L_x_15:
[----:B------:R-:W-:Y:S01]  /*2050*/  IABS R4, R9 ;  /* 0x0000000900047213 */ /* 0x000fe20000000000 */
[----:B------:R-:W-:Y:S01]  /*2060*/  IMAD.MOV.U32 R5, RZ, RZ, R28 ;  /* 0x000000ffff057224 */ /* 0x000fe200078e001c */
[----:B------:R-:W-:Y:S02]  /*2070*/  SHF.R.U64 R13, R13, UR23, R14 ;  /* 0x000000170d0d7c19 */ /* 0x000fe4000800120e */
[----:B------:R-:W-:Y:S01]  /*2080*/  SHF.R.U64 R17, R17, UR22, R24 ;  /* 0x0000001611117c19 */ /* 0x000fe20008001218 */
[----:B------:R-:W-:Y:S01]  /*2090*/  IMAD.MOV R18, RZ, RZ, -R4 ;  /* 0x000000ffff127224 */ /* 0x000fe200078e0a04 */
[----:B------:R-:W-:Y:S01]  /*20a0*/  IADD3 R19, R13, UR5, RZ ;  /* 0x000000050d137c10 */ /* 0x000fe2000fffe0ff */
[----:B------:R-:W-:Y:S01]  /*20b0*/  IMAD R13, R5, R26, RZ ;  /* 0x0000001a050d7224 */ /* 0x000fe200078e02ff */
[----:B------:R-:W-:Y:S01]  /*20c0*/  MOV R4, RZ ;  /* 0x000000ff00047202 */ /* 0x000fe20000000f00 */
[----:B------:R-:W-:Y:S01]  /*20d0*/  IMAD.MOV.U32 R5, RZ, RZ, R27 ;  /* 0x000000ffff057224 */ /* 0x000fe200078e001b */
[----:B------:R-:W-:-:S02]  /*20e0*/  IABS R14, R19 ;  /* 0x00000013000e7213 */ /* 0x000fc40000000000 */
[----:B------:R-:W-:Y:S01]  /*20f0*/  IABS R24, R10 ;  /* 0x0000000a00187213 */ /* 0x000fe20000000000 */
[----:B------:R-:W-:Y:S01]  /*2100*/  IMAD.HI.U32 R4, R27, R13, R4 ;  /* 0x0000000d1b047227 */ /* 0x000fe200078e0004 */
[----:B------:R-:W-:-:S03]  /*2110*/  MOV R13, R14 ;  /* 0x0000000e000d7202 */ /* 0x000fc60000000f00 */
[----:B------:R-:W-:Y:S01]  /*2120*/  IMAD.MOV.U32 R5, RZ, RZ, R18 ;  /* 0x000000ffff057224 */ /* 0x000fe200078e0012 */
[----:B------:R-:W-:Y:S01]  /*2130*/  IABS R18, R10 ;  /* 0x0000000a00127213 */ /* 0x000fe20000000000 */
[----:B------:R-:W-:-:S03]  /*2140*/  IMAD.HI.U32 R4, R4, R13, RZ ;  /* 0x0000000d04047227 */ /* 0x000fc600078e00ff */
[----:B------:R-:W2:Y:S01]  /*2150*/  I2F.RP R22, R18 ;  /* 0x0000001200167306 */ /* 0x000ea20000209400 */
[----:B------:R-:W-:Y:S02]  /*2160*/  IMAD R13, R4, R5, R13 ;  /* 0x00000005040d7224 */ /* 0x000fe400078e020d */
[----:B------:R-:W-:-:S03]  /*2170*/  VIADD R14, R17, UR4 ;  /* 0x00000004110e7c36 */ /* 0x000fc60008000000 */
[----:B------:R-:W-:Y:S02]  /*2180*/  ISETP.GT.U32.AND P1, PT, R26, R13, PT ;  /* 0x0000000d1a00720c */ /* 0x000fe40003f24070 */
[----:B--2---:R-:W2:Y:S11]  /*2190*/  MUFU.RCP R22, R22 ;  /* 0x0000001600167308 */ /* 0x004eb60000001000 */
[----:B------:R-:W-:Y:S01]  /*21a0*/  @!P1 IADD3 R13, R13, -R26, RZ ;  /* 0x8000001a0d0d9210 */ /* 0x000fe20007ffe0ff */
[----:B--2---:R-:W-:-:S04]  /*21b0*/  VIADD R4, R22, 0xffffffe ;  /* 0x0ffffffe16047836 */ /* 0x004fc80000000000 */
[----:B------:R2:W3:Y:S02]  /*21c0*/  F2I.FTZ.U32.TRUNC.NTZ R5, R4 ;  /* 0x0000000400057305 */ /* 0x0004e4000021f000 */
[----:B--2---:R-:W-:Y:S02]  /*21d0*/  MOV R4, RZ ;  /* 0x000000ff00047202 */ /* 0x004fe40000000f00 */
[----:B---3--:R-:W-:-:S05]  /*21e0*/  IADD3 R23, RZ, -R5, RZ ;  /* 0x80000005ff177210 */ /* 0x008fca0007ffe0ff */
[----:B------:R-:W-:Y:S01]  /*21f0*/  IMAD R17, R23, R18, RZ ;  /* 0x0000001217117224 */ /* 0x000fe200078e02ff */
[----:B------:R-:W-:-:S03]  /*2200*/  IABS R23, R14 ;  /* 0x0000000e00177213 */ /* 0x000fc60000000000 */
[----:B------:R-:W-:Y:S01]  /*2210*/  IMAD.HI.U32 R22, R5, R17, R4 ;  /* 0x0000001105167227 */ /* 0x000fe200078e0004 */
[----:B------:R-:W-:-:S03]  /*2220*/  MOV R5, R23 ;  /* 0x0000001700057202 */ /* 0x000fc60000000f00 */
[----:B------:R-:W-:Y:S02]  /*2230*/  IMAD.MOV R17, RZ, RZ, -R24 ;  /* 0x000000ffff117224 */ /* 0x000fe400078e0a18 */
[----:B------:R-:W-:-:S04]  /*2240*/  IMAD.HI.U32 R4, R22, R5, RZ ;  /* 0x0000000516047227 */ /* 0x000fc800078e00ff */
[----:B------:R-:W-:-:S05]  /*2250*/  IMAD R5, R4, R17, R5 ;  /* 0x0000001104057224 */ /* 0x000fca00078e0205 */
[----:B------:R-:W-:-:S13]  /*2260*/  ISETP.GT.U32.AND P1, PT, R18, R5, PT ;  /* 0x000000051200720c */ /* 0x000fda0003f24070 */
[----:B------:R-:W-:Y:S01]  /*2270*/  @!P1 IMAD.IADD R5, R5, 0x1, -R18 ;  /* 0x0000000105059824 */ /* 0x000fe200078e0a12 */
[----:B------:R-:W-:-:S13]  /*2280*/  ISETP.GT.U32.AND P1, PT, R26, R13, PT ;  /* 0x0000000d1a00720c */ /* 0x000fda0003f24070 */
[----:B------:R-:W-:Y:S02]  /*2290*/  @!P1 IADD3 R13, R13, -R26, RZ ;  /* 0x8000001a0d0d9210 */ /* 0x000fe40007ffe0ff */
[----:B------:R-:W-:Y:S02]  /*22a0*/  ISETP.GT.U32.AND P1, PT, R18, R5, PT ;  /* 0x000000051200720c */ /* 0x000fe40003f24070 */
[----:B------:R-:W-:-:S11]  /*22b0*/  MOV R4, R13 ;  /* 0x0000000d00047202 */ /* 0x000fd60000000f00 */
[----:B------:R-:W-:Y:S01]  /*22c0*/  @!P1 IMAD.IADD R5, R5, 0x1, -R18 ;  /* 0x0000000105059824 */ /* 0x000fe200078e0a12 */
[----:B------:R-:W-:-:S13]  /*22d0*/  ISETP.GE.AND P1, PT, R19, RZ, PT ;  /* 0x000000ff1300720c */ /* 0x000fda0003f26270 */
[----:B------:R-:W-:Y:S01]  /*22e0*/  @!P1 IMAD.MOV R4, RZ, RZ, -R4 ;  /* 0x000000ffff049224 */ /* 0x000fe200078e0a04 */
[----:B------:R-:W-:-:S13]  /*22f0*/  ISETP.GE.AND P1, PT, R14, RZ, PT ;  /* 0x000000ff0e00720c */ /* 0x000fda0003f26270 */
[----:B------:R-:W-:Y:S02]  /*2300*/  @!P1 IADD3 R5, -R5, RZ, RZ ;  /* 0x000000ff05059210 */ /* 0x000fe40007ffe1ff */
[----:B------:R-:W-:-:S13]  /*2310*/  ISETP.NE.AND P1, PT, RZ, UR10, PT ;  /* 0x0000000aff007c0c */ /* 0x000fda000bf25270 */
[----:B------:R-:W-:Y:S02]  /*2320*/  @!P1 LOP3.LUT R4, RZ, UR10, RZ, 0x33, !PT ;  /* 0x0000000aff049c12 */ /* 0x000fe4000f8e33ff */
[----:B------:R-:W-:-:S03]  /*2330*/  ISETP.NE.AND P1, PT, RZ, UR9, PT ;  /* 0x00000009ff007c0c */ /* 0x000fc6000bf25270 */
[----:B------:R-:W-:-:S10]  /*2340*/  IMAD.IADD R4, R19, 0x1, -R4 ;  /* 0x0000000113047824 */ /* 0x000fd400078e0a04 */
[----:B------:R-:W-:Y:S02]  /*2350*/  @!P1 LOP3.LUT R5, RZ, UR9, RZ, 0x33, !PT ;  /* 0x00000009ff059c12 */ /* 0x000fe4000f8e33ff */
[----:B------:R-:W-:Y:S02]  /*2360*/  PLOP3.LUT P1, PT, PT, PT, UP3, 0x80, 0x0 ;  /* 0x000000000000781c */ /* 0x000fe40003f2f038 */
[----:B------:R-:W-:-:S04]  /*2370*/  IADD3 R5, -R5, R14, RZ ;  /* 0x0000000e05057210 */ /* 0x000fc80007ffe1ff */
[CC--:B------:R-:W-:Y:S01]  /*2380*/  SEL R13, R4.reuse, R5.reuse, !P1 ;  /* 0x00000005040d7207 */ /* 0x0c0fe20004800000 */
[----:B------:R-:W-:-:S03]  /*2390*/  IMAD R25, R4, R5, RZ ;  /* 0x0000000504197224 */ /* 0x000fc600078e02ff */
[--C-:B------:R-:W-:Y:S01]  /*23a0*/  SHF.R.S32.HI R5, RZ, 0x1f, R13.reuse ;  /* 0x0000001fff057819 */ /* 0x100fe2000001140d */
[----:B------:R-:W-:Y:S01]  /*23b0*/  IMAD.MOV.U32 R4, RZ, RZ, R13 ;  /* 0x000000ffff047224 */ /* 0x000fe200078e000d */
[----:B------:R-:W-:-:S07]  /*23c0*/  SHF.R.S32.HI R28, RZ, 0x1f, R25 ;  /* 0x0000001fff1c7819 */ /* 0x000fce0000011419 */
.L_x_13:
[----:B------:R-:W-:Y:S05]  /*23d0*/  BSYNC B0 ;  /* 0x0000000000007941 */ /* 0x000fea0003800000 */
.L_x_12:
[----:B------:R-:W2:Y:S04]  /*23e0*/  SHFL.UP PT, R14, R25, 0x1, RZ ;  /* 0x04200000190e7989 */ /* 0x000ea800000e00ff */
[----:B------:R-:W3:Y:S01]  /*23f0*/  SHFL.UP PT, R13, R28, 0x1, RZ ;  /* 0x042000001c0d7989 */ /* 0x000ee200000e00ff */
[----:B--2---:R-:W-:Y:S02]  /*2400*/  SEL R14, R14, RZ, P2 ;  /* 0x000000ff0e0e7207 */ /* 0x004fe40001000000 */
[----:B---3--:R-:W-:Y:S02]  /*2410*/  SEL R13, R13, RZ, P2 ;  /* 0x000000ff0d0d7207 */ /* 0x008fe40001000000 */
[----:B------:R-:W-:-:S04]  /*2420*/  IADD3 R17, P1, R14, R25, RZ ;  /* 0x000000190e117210 */ /* 0x000fc80007f3e0ff */
[----:B------:R-:W-:Y:S01]  /*2430*/  IADD3.X R22, R13, R28, RZ, P1, !PT ;  /* 0x0000001c0d167210 */ /* 0x000fe20000ffe4ff */
[----:B------:R-:W2:Y:S04]  /*2440*/  SHFL.UP PT, R14, R17, 0x2, RZ ;  /* 0x04400000110e7989 */ /* 0x000ea800000e00ff */
[----:B------:R-:W3:Y:S01]  /*2450*/  SHFL.UP PT, R13, R22, 0x2, RZ ;  /* 0x04400000160d7989 */ /* 0x000ee200000e00ff */
[----:B--2---:R-:W-:Y:S02]  /*2460*/  SEL R14, R14, RZ, P3 ;  /* 0x000000ff0e0e7207 */ /* 0x004fe40001800000 */
[----:B---3--:R-:W-:Y:S02]  /*2470*/  SEL R13, R13, RZ, P3 ;  /* 0x000000ff0d0d7207 */ /* 0x008fe40001800000 */
[----:B------:R-:W-:-:S05]  /*2480*/  IADD3 R23, P1, R14, R17, RZ ;  /* 0x000000110e177210 */ /* 0x000fca0007f3e0ff */
[----:B------:R-:W-:Y:S01]  /*2490*/  IMAD.X R18, R13, 0x1, R22, P1 ;  /* 0x000000010d127824 */ /* 0x000fe200008e0616 */
        /* <DEDUP_REMOVED lines=17> */
[----:B------:R-:W-:Y:S02]  /*25b0*/  IADD3.X R22, R13, R24, RZ, P1, !PT ;  /* 0x000000180d167210 */ /* 0x000fe40000ffe4ff */
[----:B------:R-:W-:-:S05]  /*25c0*/  IADD3 R23, P1, R18, R11, RZ ;  /* 0x0000000b12177210 */ /* 0x000fca0007f3e0ff */
[----:B-1----:R-:W-:Y:S01]  /*25d0*/  IMAD.X R26, R22, 0x1, R7, P1 ;  /* 0x00000001161a7824 */ /* 0x002fe200008e0607 */
[----:B------:R-:W-:-:S04]  /*25e0*/  ISETP.GT.U32.AND P1, PT, R23, UR8, PT ;  /* 0x0000000817007c0c */ /* 0x000fc8000bf24070 */
[----:B------:R-:W-:-:S13]  /*25f0*/  ISETP.GT.U32.AND.EX P1, PT, R26, UR7, PT, P1 ;  /* 0x000000071a007c0c */ /* 0x000fda000bf24110 */
[----:B------:R-:W-:-:S04]  /*2600*/  VOTE.ANY R14, PT, P1 ;  /* 0x00000000000e7806 */ /* 0x000fc800008e0100 */
[----:B------:R-:W-:-:S13]  /*2610*/  ISETP.NE.AND P1, PT, R14, RZ, PT ;  /* 0x000000ff0e00720c */ /* 0x000fda0003f25270 */
[----:B------:R-:W-:Y:S05]  /*2620*/  @!P1 BRA `(.L_x_16) ;  /* 0xfffffff400b89947 */ /* 0x000fea000383ffff */
.L_x_11:
[----:B------:R-:W1:Y:S08]  /*2630*/  BREV R14, R14 ;  /* 0x0000000e000e7301 */ /* 0x000e700000000000 */
[----:B-1----:R-:W1:Y:S02]  /*2640*/  FLO.U32.SH R17, R14 ;  /* 0x0000000e00117300 */ /* 0x002e6400000e0400 */
[----:B-1----:R-:W1:Y:S02]  /*2650*/  SHFL.IDX PT, R6, R6, R17, 0x1f ;  /* 0x00001f1106067589 */ /* 0x002e6400000e0000 */
[----:B-1----:R-:W-:-:S13]  /*2660*/  R2UR UR4, R6 ;  /* 0x00000000060472ca */ /* 0x002fda00000e0000 */
[----:B------:R-:W-:-:S04]  /*2670*/  IADD3 R19, R20, UR4, RZ ;  /* 0x0000000414137c10 */ /* 0x000fc8000fffe0ff */
[----:B------:R-:W-:-:S13]  /*2680*/  ISETP.GE.AND P1, PT, R19, R3, PT ;  /* 0x000000031300720c */ /* 0x000fda0003f26270 */
[----:B------:R-:W1:Y:S02]  /*2690*/  @!P1 LDC.64 R12, c[0x0][0x918] ;  /* 0x00024600ff0c9b82 */ /* 0x000e640000000a00 */
[----:B-1----:R-:W-:-:S05]  /*26a0*/  @!P1 IMAD.WIDE R12, R19, 0xc, R12 ;  /* 0x0000000c130c9825 */ /* 0x002fca00078e020c */
[----:B-----5:R1:W5:Y:S04]  /*26b0*/  @!P1 LDG.E R8, desc[UR38][R12.64] ;  /* 0x000000260c089981 */ /* 0x020368000c1e1900 */
[----:B------:R1:W5:Y:S01]  /*26c0*/  @!P1 LDG.E R0, desc[UR38][R12.64+0x4] ;  /* 0x000004260c009981 */ /* 0x000362000c1e1900 */
[----:B------:R-:W-:-:S03]  /*26d0*/  IADD3 R18, P1, P2, R18, R11, -R25 ;  /* 0x0000000b12127210 */ /* 0x000fc60007a3e819 */
[----:B------:R-:W-:Y:S01]  /*26e0*/  SHFL.IDX PT, R6, R25, R17, 0x1f ;  /* 0x00001f1119067589 */ /* 0x000fe200000e0000 */
[----:B------:R-:W-:-:S03]  /*26f0*/  IADD3.X R22, R22, R7, ~R28, P1, P2 ;  /* 0x0000000716167210 */ /* 0x000fc60000fe4c1c */
[----:B------:R-:W2:Y:S04]  /*2700*/  SHFL.IDX PT, R18, R18, R17, 0x1f ;  /* 0x00001f1112127589 */ /* 0x000ea800000e0000 */
[----:B------:R-:W3:Y:S04]  /*2710*/  SHFL.IDX PT, R22, R22, R17, 0x1f ;  /* 0x00001f1116167589 */ /* 0x000ee800000e0000 */
[----:B------:R1:W4:Y:S04]  /*2720*/  SHFL.IDX PT, R7, R28, R17, 0x1f ;  /* 0x00001f111c077589 */ /* 0x00032800000e0000 */
[----:B------:R1:W1:Y:S04]  /*2730*/  SHFL.IDX PT, R5, R5, R17, 0x1f ;  /* 0x00001f1105057589 */ /* 0x00026800000e0000 */
[----:B------:R1:W1:Y:S01]  /*2740*/  SHFL.IDX PT, R4, R4, R17, 0x1f ;  /* 0x00001f1104047589 */ /* 0x00026200000e0000 */
[----:B--2---:R-:W-:-:S02]  /*2750*/  R2UR UR5, R18 ;  /* 0x00000000120572ca */ /* 0x004fc400000e0000 */
[----:B---3--:R-:W-:-:S15]  /*2760*/  R2UR UR6, R22 ;  /* 0x00000000160672ca */ /* 0x008fde00000e0000 */
.L_x_6:
[----:B------:R-:W-:Y:S01]  /*2770*/  ISETP.LE.AND P1, PT, R3, UR4, PT ;  /* 0x0000000403007c0c */ /* 0x000fe2000bf23270 */
[----:B-1----:R-:W-:Y:S01]  /*2780*/  IMAD.MOV.U32 R17, RZ, RZ, -0x1 ;  /* 0xffffffffff117424 */ /* 0x002fe200078e00ff */
[----:B------:R-:W-:-:S11]  /*2790*/  MOV R18, 0xffffffff ;  /* 0xffffffff00127802 */ /* 0x000fd60000000f00 */
[----:B------:R-:W-:Y:S05]  /*27a0*/  @P1 BRA `(.L_x_5) ;  /* 0x0000000400041947 */ /* 0x000fea0003800000 */
[----:B------:R-:W-:Y:S01]  /*27b0*/  UIADD3 UR15, UP2, -UR5, UR8, URZ ;  /* 0x00000008050f7290 */ /* 0x000fe2000ff5e13f */
[----:B------:R-:W1:Y:S01]  /*27c0*/  S2UR UR18, SR_CTAID.Y ;  /* 0x00000000001279c3 */ /* 0x000e620000002600 */
[----:B------:R-:W-:Y:S01]  /*27d0*/  ULDC UR17, c[0x0][0x8c0] ;  /* 0x0002300000117ab9 */ /* 0x000fe20000000800 */
[----:B------:R-:W-:Y:S01]  /*27e0*/  ULDC UR20, c[0x0][0x8b0] ;  /* 0x00022c0000147ab9 */ /* 0x000fe20000000800 */
[----:B------:R-:W-:Y:S01]  /*27f0*/  UIADD3.X UR11, ~UR6, UR7, URZ, UP2, !UPT ;  /* 0x00000007060b7290 */ /* 0x000fe200097fe53f */
[--C-:B------:R-:W-:Y:S01]  /*2800*/  SHF.R.U32.HI R23, RZ, UR20, R5.reuse ;  /* 0x00000014ff177c19 */ /* 0x100fe20008011605 */
[----:B------:R-:W-:Y:S01]  /*2810*/  ULDC UR19, c[0x0][0x904] ;  /* 0x0002410000137ab9 */ /* 0x000fe20000000800 */
[----:B------:R-:W-:Y:S01]  /*2820*/  ULDC UR13, c[0x0][0x8a8] ;  /* 0x00022a00000d7ab9 */ /* 0x000fe20000000800 */
[----:B------:R-:W-:Y:S01]  /*2830*/  USHF.R.U32.HI UR16, URZ, UR17, UR11 ;  /* 0x000000113f107299 */ /* 0x000fe2000801160b */
[----:B------:R-:W-:Y:S01]  /*2840*/  SHF.R.U64 R22, R4, UR20, R5 ;  /* 0x0000001404167c19 */ /* 0x000fe20008001205 */
[----:B------:R-:W-:-:S02]  /*2850*/  USHF.R.U64 UR15, UR15, UR17, UR11 ;  /* 0x000000110f0f7299 */ /* 0x000fc4000800120b */
[----:B------:R-:W-:Y:S02]  /*2860*/  USHF.R.U32.HI UR14, URZ, UR20, UR16 ;  /* 0x000000143f0e7299 */ /* 0x000fe40008011610 */
[----:B------:R-:W-:Y:S02]  /*2870*/  UIADD3 UR13, UR13, -0x1, URZ ;  /* 0xffffffff0d0d7890 */ /* 0x000fe4000fffe03f */
[----:B------:R-:W-:Y:S02]  /*2880*/  USHF.R.U32.HI UR21, URZ, UR19, UR14 ;  /* 0x000000133f157299 */ /* 0x000fe4000801160e */
[----:B------:R-:W-:Y:S02]  /*2890*/  USHF.R.U64 UR16, UR15, UR20, UR16 ;  /* 0x000000140f107299 */ /* 0x000fe40008001210 */
[----:B------:R-:W-:Y:S02]  /*28a0*/  ULOP3.LUT UR15, UR15, UR13, URZ, 0xc0, !UPT ;  /* 0x0000000d0f0f7292 */ /* 0x000fe4000f8ec03f */
[----:B------:R-:W-:Y:S01]  /*28b0*/  LOP3.LUT R3, R23, UR21, RZ, 0xfc, !PT ;  /* 0x0000001517037c12 */ /* 0x000fe2000f8efcff */
[----:B------:R-:W-:-:S02]  /*28c0*/  USHF.R.U64 UR14, UR16, UR19, UR14 ;  /* 0x00000013100e7299 */ /* 0x000fc4000800120e */
[----:B-1----:R-:W-:Y:S01]  /*28d0*/  USEL UR11, UR56, UR18, !UP3 ;  /* 0x00000012380b7287 */ /* 0x002fe2000d800000 */
[----:B------:R-:W-:-:S13]  /*28e0*/  ISETP.NE.U32.AND P1, PT, R3, RZ, PT ;  /* 0x000000ff0300720c */ /* 0x000fda0003f25070 */
[----:B------:R-:W-:Y:S05]  /*28f0*/  @!P1 BRA `(.L_x_17) ;  /* 0x0000000000149947 */ /* 0x000fea0003800000 */
[----:B------:R-:W-:-:S07]  /*2900*/  MOV R12, 0x2920 ;  /* 0x00002920000c7802 */ /* 0x000fce0000000f00 */
[----:B----45:R-:W-:Y:S05]  /*2910*/  CALL.REL.NOINC `($__internal_0_$__cuda_sm20_div_u64) ;  /* 0x0000020c00887944 */ /* 0x030fea0003c00000 */
[----:B------:R-:W-:-:S04]  /*2920*/  IMAD.MOV R13, RZ, RZ, -R3 ;  /* 0x000000ffff0d7224 */ /* 0x000fc800078e0a03 */
[----:B------:R-:W-:Y:S01]  /*2930*/  IMAD R13, R22, R13, UR14 ;  /* 0x0000000e160d7e24 */ /* 0x000fe2000f8e020d */
[----:B------:R-:W-:Y:S06]  /*2940*/  BRA `(.L_x_18) ;  /* 0x0000000000507947 */ /* 0x000fec0003800000 */
.L_x_17:
[----:B------:R-:W1:Y:S01]  /*2950*/  I2F.U32.RP R3, R22 ;  /* 0x0000001600037306 */ /* 0x000e620000209000 */
[----:B------:R-:W-:-:S07]  /*2960*/  ISETP.NE.U32.AND P3, PT, R22, RZ, PT ;  /* 0x000000ff1600720c */ /* 0x000fce0003f65070 */
[----:B-1----:R-:W1:Y:S02]  /*2970*/  MUFU.RCP R3, R3 ;  /* 0x0000000300037308 */ /* 0x002e640000001000 */
[----:B-1----:R-:W-:-:S06]  /*2980*/  IADD3 R12, R3, 0xffffffe, RZ ;  /* 0x0ffffffe030c7810 */ /* 0x002fcc0007ffe0ff */
[----:B------:R1:W2:Y:S02]  /*2990*/  F2I.FTZ.U32.TRUNC.NTZ R13, R12 ;  /* 0x0000000c000d7305 */ /* 0x0002a4000021f000 */
[----:B-1----:R-:W-:Y:S01]  /*29a0*/  MOV R12, RZ ;  /* 0x000000ff000c7202 */ /* 0x002fe20000000f00 */
[----:B--2---:R-:W-:-:S04]  /*29b0*/  IMAD.MOV R11, RZ, RZ, -R13 ;  /* 0x000000ffff0b7224 */ /* 0x004fc800078e0a0d */
[----:B------:R-:W-:-:S04]  /*29c0*/  IMAD R11, R11, R22, RZ ;  /* 0x000000160b0b7224 */ /* 0x000fc800078e02ff */
[----:B------:R-:W-:-:S06]  /*29d0*/  IMAD.HI.U32 R13, R13, R11, R12 ;  /* 0x0000000b0d0d7227 */ /* 0x000fcc00078e000c */
[----:B------:R-:W-:-:S04]  /*29e0*/  IMAD.HI.U32 R3, R13, UR14, RZ ;  /* 0x0000000e0d037c27 */ /* 0x000fc8000f8e00ff */
[----:B------:R-:W-:-:S04]  /*29f0*/  IMAD.MOV R11, RZ, RZ, -R3 ;  /* 0x000000ffff0b7224 */ /* 0x000fc800078e0a03 */
[----:B------:R-:W-:-:S05]  /*2a00*/  IMAD R11, R22, R11, UR14 ;  /* 0x0000000e160b7e24 */ /* 0x000fca000f8e020b */
[----:B------:R-:W-:-:S13]  /*2a10*/  ISETP.GE.U32.AND P1, PT, R11, R22, PT ;  /* 0x000000160b00720c */ /* 0x000fda0003f26070 */
[----:B------:R-:W-:Y:S01]  /*2a20*/  @P1 IADD3 R11, R11, -R22, RZ ;  /* 0x800000160b0b1210 */ /* 0x000fe20007ffe0ff */
[----:B------:R-:W-:-:S03]  /*2a30*/  @P1 VIADD R3, R3, 0x1 ;  /* 0x0000000103031836 */ /* 0x000fc60000000000 */
[----:B------:R-:W-:-:S13]  /*2a40*/  ISETP.GE.U32.AND P2, PT, R11, R22, PT ;  /* 0x000000160b00720c */ /* 0x000fda0003f46070 */
[----:B------:R-:W-:Y:S02]  /*2a50*/  @P2 IADD3 R3, R3, 0x1, RZ ;  /* 0x0000000103032810 */ /* 0x000fe40007ffe0ff */
[----:B------:R-:W-:-:S05]  /*2a60*/  @!P3 LOP3.LUT R3, RZ, R22, RZ, 0x33, !PT ;  /* 0x00000016ff03b212 */ /* 0x000fca00078e33ff */
[----:B------:R-:W-:-:S04]  /*2a70*/  IMAD.MOV R13, RZ, RZ, -R3 ;  /* 0x000000ffff0d7224 */ /* 0x000fc800078e0a03 */
[----:B------:R-:W-:-:S07]  /*2a80*/  IMAD R13, R22, R13, UR14 ;  /* 0x0000000e160d7e24 */ /* 0x000fce000f8e020d */
.L_x_18:
[----:B------:R-:W1:Y:S01]  /*2a90*/  LDC R16, c[0x0][0x8a8] ;  /* 0x00022a00ff107b82 */ /* 0x000e620000000800 */
[----:B------:R-:W-:Y:S01]  /*2aa0*/  ULDC UR14, c[0x0][0x904] ;  /* 0x00024100000e7ab9 */ /* 0x000fe20000000800 */
[----:B------:R-:W-:Y:S01]  /*2ab0*/  UMOV UR13, 0xffffffff ;  /* 0xffffffff000d7882 */ /* 0x000fe20000000000 */
[----:B------:R-:W-:Y:S01]  /*2ac0*/  PLOP3.LUT P1, PT, PT, PT, UP3, 0x80, 0x0 ;  /* 0x000000000000781c */ /* 0x000fe20003f2f038 */
[----:B------:R-:W-:-:S04]  /*2ad0*/  USHF.L.U32 UR13, UR13, UR14, URZ ;  /* 0x0000000e0d0d7299 */ /* 0x000fc8000800063f */
[----:B------:R-:W2:Y:S02]  /*2ae0*/  LDC R14, c[0x0][0x8b8] ;  /* 0x00022e00ff0e7b82 */ /* 0x000ea40000000800 */
[----:B------:R-:W-:Y:S01]  /*2af0*/  LOP3.LUT R11, RZ, UR13, RZ, 0x33, !PT ;  /* 0x0000000dff0b7c12 */ /* 0x000fe2000f8e33ff */
[----:B------:R-:W-:Y:S02]  /*2b00*/  UMOV UR13, 0x1 ;  /* 0x00000001000d7882 */ /* 0x000fe40000000000 */
[----:B------:R-:W-:Y:S01]  /*2b10*/  USHF.L.U32 UR13, UR13, UR14, URZ ;  /* 0x0000000e0d0d7299 */ /* 0x000fe2000800063f */
[----:B------:R-:W-:Y:S02]  /*2b20*/  LOP3.LUT R12, R11, UR16, RZ, 0xc0, !PT ;  /* 0x000000100b0c7c12 */ /* 0x000fe4000f8ec0ff */
[----:B------:R-:W-:Y:S02]  /*2b30*/  @P1 MOV R18, UR4 ;  /* 0x0000000400121c02 */ /* 0x000fe40008000f00 */
[----:B------:R-:W-:Y:S01]  /*2b40*/  @!P1 MOV R18, UR4 ;  /* 0x0000000400129c02 */ /* 0x000fe20008000f00 */
[----:B------:R-:W-:-:S02]  /*2b50*/  IMAD R3, R3, UR13, R12 ;  /* 0x0000000d03037c24 */ /* 0x000fc4000f8e020c */
[----:B-1----:R-:W-:-:S04]  /*2b60*/  IMAD R13, R13, R16, UR15 ;  /* 0x0000000f0d0d7e24 */ /* 0x002fc8000f8e0210 */
[----:B------:R-:W-:Y:S02]  /*2b70*/  @P1 IMAD.MOV.U32 R16, RZ, RZ, R13 ;  /* 0x000000ffff101224 */ /* 0x000fe400078e000d */
[----:B--2---:R-:W-:Y:S01]  /*2b80*/  IMAD R17, R3, R14, UR11 ;  /* 0x0000000b03117e24 */ /* 0x004fe2000f8e020e */
[----:B------:R-:W-:-:S03]  /*2b90*/  UMOV UR11, 0x1 ;  /* 0x00000001000b7882 */ /* 0x000fc60000000000 */
[----:B------:R-:W-:Y:S01]  /*2ba0*/  @!P1 IMAD.MOV.U32 R16, RZ, RZ, R17 ;  /* 0x000000ffff109224 */ /* 0x000fe200078e0011 */
[----:B------:R-:W-:-:S07]  /*2bb0*/  @!P1 MOV R17, R13 ;  /* 0x0000000d00119202 */ /* 0x000fce0000000f00 */
.L_x_5:
[----:B------:R-:W-:-:S13]  /*2bc0*/  ISETP.NE.AND P1, PT, RZ, UR11, PT ;  /* 0x0000000bff007c0c */ /* 0x000fda000bf25270 */
[----:B------:R-:W-:Y:S05]  /*2bd0*/  @!P1 EXIT ;  /* 0x000000000000994d */ /* 0x000fea0003800000 */
[----:B------:R-:W1:Y:S02]  /*2be0*/  LDC.64 R24, c[0x0][0x290] ;  /* 0x0000a400ff187b82 */ /* 0x000e640000000a00 */
[----:B-1----:R-:W-:-:S05]  /*2bf0*/  IMAD.WIDE R12, R18, 0xc, R24 ;  /* 0x0000000c120c7825 */ /* 0x002fca00078e0218 */
[----:B------:R1:W5:Y:S01]  /*2c00*/  LDG.E R11, desc[UR38][R12.64+0x8] ;  /* 0x000008260c0b7981 */ /* 0x000362000c1e1900 */
[----:B------:R-:W-:Y:S01]  /*2c10*/  UISETP.NE.AND UP2, UPT, UR12, 0x2, UPT ;  /* 0x000000020c00788c */ /* 0x000fe2000bf45270 */
[----:B------:R-:W2:Y:S01]  /*2c20*/  S2UR UR58, SR_CgaCtaId ;  /* 0x00000000003a79c3 */ /* 0x000ea20000008800 */
[----:B------:R-:W-:Y:S01]  /*2c30*/  UMOV UR40, URZ ;  /* 0x0000003f00287c82 */ /* 0x000fe20008000000 */
[----:B------:R-:W-:Y:S01]  /*2c40*/  UMOV UR41, URZ ;  /* 0x0000003f00297c82 */ /* 0x000fe20008000000 */
[----:B------:R-:W-:Y:S01]  /*2c50*/  SHF.R.S32.HI R19, RZ, 0x1f, R18 ;  /* 0x0000001fff137819 */ /* 0x000fe20000011412 */
[----:B------:R-:W-:Y:S01]  /*2c60*/  IMAD.MOV.U32 R22, RZ, RZ, RZ ;  /* 0x000000ffff167224 */ /* 0x000fe200078e00ff */
[----:B------:R-:W-:-:S13]  /*2c70*/  PLOP3.LUT P1, PT, PT, PT, UP2, 0x80, 0x0 ;  /* 0x000000000000781c */ /* 0x000fda0003f2f028 */
[----:B-1----:R-:W-:Y:S05]  /*2c80*/  @P1 BRA `(.L_x_19) ;  /* 0x0000000000901947 */ /* 0x002fea0003800000 */
[----:B------:R-:W-:-:S04]  /*2c90*/  ULOP3.LUT UR11, UR59, 0x1, URZ, 0xfc, !UPT ;  /* 0x000000013b0b7892 */ /* 0x000fc8000f8efc3f */
[----:B------:R-:W-:-:S06]  /*2ca0*/  UISETP.NE.AND UP2, UPT, UR11, 0x3, UPT ;  /* 0x000000030b00788c */ /* 0x000fcc000bf45270 */
[----:B------:R-:W-:-:S13]  /*2cb0*/  PLOP3.LUT P2, PT, PT, PT, UP2, 0x80, 0x0 ;  /* 0x000000000000781c */ /* 0x000fda0003f4f028 */
[----:B------:R-:W-:Y:S05]  /*2cc0*/  @!P2 BRA `(.L_x_20) ;  /* 0x000000000004a947 */ /* 0x000fea0003800000 */
[----:B--2---:R-:W-:Y:S01]  /*2cd0*/  BPT.TRAP 0x1 ;  /* 0x000000040000795c */ /* 0x004fe20000300000 */
.L_x_20:
[----:B------:R-:W-:Y:S01]  /*2ce0*/  UMOV UR11, 0x400 ;  /* 0x00000400000b7882 */ /* 0x000fe20000000000 */
[----:B------:R-:W-:Y:S01]  /*2cf0*/  SHF.L.U32 R3, RZ, 0x1f, RZ ;  /* 0x0000001fff037819 */ /* 0x000fe200000006ff */
[----:B--2---:R-:W-:-:S09]  /*2d00*/  ULEA UR11, UR58, UR11, 0x18 ;  /* 0x0000000b3a0b7291 */ /* 0x004fd2000f8ec03f */
[----:B------:R-:W1:Y:S02]  /*2d10*/  SYNCS.PHASECHK.TRANS64.TRYWAIT P1, [UR11+0x34400], R3 ;  /* 0x03440003ff0075a7 */ /* 0x000e64000802014b */
[----:B-1----:R-:W-:Y:S05]  /*2d20*/  @!P1 BRA `(.L_x_21) ;  /* 0x000001f000d89947 */ /* 0x002fea0003800000 */
.L_x_356:
[----:B------:R-:W2:Y:S01]  /*2d30*/  LDS.128 R16, [UR11+0x34510] ;  /* 0x0345100bff107984 */ /* 0x000ea20008000c00 */
[----:B------:R-:W-:Y:S01]  /*2d40*/  @!PT LDS RZ, [RZ] ;  /* 0x00000000fffff984 */ /* 0x000fe20000000800 */
[----:B------:R-:W-:Y:S01]  /*2d50*/  @!PT LDS RZ, [RZ] ;  /* 0x00000000fffff984 */ /* 0x000fe20000000800 */
[----:B------:R-:W-:Y:S01]  /*2d60*/  @!PT LDS RZ, [RZ] ;  /* 0x00000000fffff984 */ /* 0x000fe20000000800 */
[----:B------:R-:W-:Y:S01]  /*2d70*/  @!PT LDS RZ, [RZ] ;  /* 0x00000000fffff984 */ /* 0x000fe20000000800 */
[----:B------:R3:W-:Y:S06]  /*2d80*/  MEMBAR.ALL.CTA ;  /* 0x0000000000007992 */ /* 0x0007ec0000008000 */
[----:B---3--:R-:W3:Y:S01]  /*2d90*/  FENCE.VIEW.ASYNC.S ;  /* 0x00000000000073c6 */ /* 0x008ee20000000000 */
[----:B------:R-:W-:Y:S05]  /*2da0*/  @!P2 BRA `(.L_x_22) ;  /* 0x000000000004a947 */ /* 0x000fea0003800000 */
[----:B------:R-:W-:Y:S01]  /*2db0*/  BPT.TRAP 0x1 ;  /* 0x000000040000795c */ /* 0x000fe20000300000 */
.L_x_22:
[----:B------:R-:W-:Y:S01]  /*2dc0*/  UIADD3 UR11, UR11, 0x34440, URZ ;  /* 0x000344400b0b7890 */ /* 0x000fe2000fffe03f */
[----:B--2---:R-:W-:-:S03]  /*2dd0*/  ISETP.NE.AND P1, PT, R19, RZ, PT ;  /* 0x000000ff1300720c */ /* 0x004fc60003f25270 */
[----:B------:R-:W-:-:S09]  /*2de0*/  UPRMT UR11, UR58, 0x654, UR11 ;  /* 0x000006543a0b7896 */ /* 0x000fd2000800000b */
[----:B---3--:R-:W-:Y:S01]  /*2df0*/  SYNCS.ARRIVE.TRANS64.RED.A1T0 RZ, [UR11], RZ ;  /* 0x000000ffffff79a7 */ /* 0x008fe2000810040b */
[----:B------:R-:W-:Y:S05]  /*2e00*/  @!P1 EXIT ;  /* 0x000000000000994d */ /* 0x000fea0003800000 */
[----:B-1----:R-:W-:Y:S01]  /*2e10*/  IMAD.WIDE R12, R18, 0xc, R24 ;  /* 0x0000000c120c7825 */ /* 0x002fe200078e0218 */
[----:B-----5:R-:W-:-:S04]  /*2e20*/  R2UR UR11, R11 ;  /* 0x000000000b0b72ca */ /* 0x020fc800000e0000 */
[----:B------:R1:W5:Y:S01]  /*2e30*/  LDG.E R11, desc[UR38][R12.64+0x8] ;  /* 0x000008260c0b7981 */ /* 0x000362000c1e1900 */
[----:B------:R-:W-:Y:S02]  /*2e40*/  SHF.R.S32.HI R19, RZ, 0x1f, R18 ;  /* 0x0000001fff137819 */ /* 0x000fe40000011412 */
[----:B------:R-:W-:-:S06]  /*2e50*/  MOV R22, 0x1 ;  /* 0x0000000100167802 */ /* 0x000fcc0000000f00 */
[----:B------:R-:W-:-:S04]  /*2e60*/  UIADD3 UR11, UR11, 0x7f, URZ ;  /* 0x0000007f0b0b7890 */ /* 0x000fc8000fffe03f */
[----:B------:R-:W-:-:S04]  /*2e70*/  USHF.R.S32.HI UR13, URZ, 0x1f, UR11 ;  /* 0x0000001f3f0d7899 */ /* 0x000fc8000801140b */
[----:B------:R-:W-:-:S04]  /*2e80*/  ULEA.HI UR13, UR13, UR11, URZ, 0x7 ;  /* 0x0000000b0d0d7291 */ /* 0x000fc8000f8f383f */
[----:B------:R-:W-:-:S04]  /*2e90*/  USHF.R.S32.HI UR13, URZ, 0x7, UR13 ;  /* 0x000000073f0d7899 */ /* 0x000fc8000801140d */
[----:B------:R-:W-:Y:S02]  /*2ea0*/  USHF.R.U32.HI UR41, URZ, 0x1, UR13 ;  /* 0x000000013f297899 */ /* 0x000fe4000801160d */
[----:B------:R-:W-:Y:S02]  /*2eb0*/  ULOP3.LUT UR40, UR13, 0x1, URZ, 0xc0, !UPT ;  /* 0x000000010d287892 */ /* 0x000fe4000f8ec03f */
[----:B-1----:R-:W-:-:S12]  /*2ec0*/  ULOP3.LUT UR41, UR41, 0x1, URZ, 0xc0, !UPT ;  /* 0x0000000129297892 */ /* 0x002fd8000f8ec03f */
.L_x_19:
[----:B------:R-:W-:-:S04]  /*2ed0*/  IMAD.WIDE.U32 R24, R18, 0xc, R24 ;  /* 0x0000000c12187825 */ /* 0x000fc800078e0018 */
[----:B------:R-:W-:-:S04]  /*2ee0*/  IMAD R3, R19, 0xc, RZ ;  /* 0x0000000c13037824 */ /* 0x000fc800078e02ff */
[----:B------:R-:W-:-:S05]  /*2ef0*/  IMAD.IADD R25, R25, 0x1, R3 ;  /* 0x0000000119197824 */ /* 0x000fca00078e0203 */
[----:B------:R1:W5:Y:S04]  /*2f00*/  LDG.E R19, desc[UR38][R24.64+0x4] ;  /* 0x0000042618137981 */ /* 0x000368000c1e1900 */
[----:B------:R1:W5:Y:S01]  /*2f10*/  LDG.E R13, desc[UR38][R24.64] ;  /* 0x00000026180d7981 */ /* 0x000362000c1e1900 */
[----:B------:R-:W-:-:S13]  /*2f20*/  PLOP3.LUT P1, PT, PT, PT, UP1, 0x80, 0x0 ;  /* 0x000000000000781c */ /* 0x000fda0003f2f018 */
[----:B-1----:R-:W-:Y:S05]  /*2f30*/  @!P1 BRA `(.L_x_23) ;  /* 0x0000018800f09947 */ /* 0x002fea0003800000 */
[----:B------:R-:W-:-:S06]  /*2f40*/  UISETP.GT.U32.AND UP0, UPT, UR31, 0x1, UPT ;  /* 0x000000011f00788c */ /* 0x000fcc000bf04070 */
[----:B------:R-:W-:-:S13]  /*2f50*/  PLOP3.LUT P0, PT, PT, PT, UP0, 0x80, 0x0 ;  /* 0x000000000000781c */ /* 0x000fda0003f0f008 */
[----:B--2---:R-:W-:Y:S05]  /*2f60*/  @P0 EXIT ;  /* 0x000000000000094d */ /* 0x004fea0003800000 */
.L_x_24:
[----:B------:R-:W-:-:S08]  /*2f70*/  NOP ;  /* 0x0000000000007918 */ /* 0x000fd00000000000 */
[----:B------:R-:W1:Y:S02]  /*2f80*/  USETMAXREG.TRY_ALLOC.CTAPOOL UP0, 0xe8 ;  /* 0x000000e8000079c8 */ /* 0x000e640008000600 */
[----:B-1----:R-:W-:-:S13]  /*2f90*/  PLOP3.LUT P0, PT, PT, PT, UP0, 0x80, 0x0 ;  /* 0x000000000000781c */ /* 0x002fda0003f0f008 */
[----:B------:R-:W-:Y:S05]  /*2fa0*/  @!P0 BRA `(.L_x_24) ;  /* 0xfffffffc00f08947 */ /* 0x000fea000383ffff */
[----:B------:R-:W1:Y:S01]  /*2fb0*/  SHFL.IDX PT, R2, R2, RZ, 0x1f ;  /* 0x00001fff02027589 */ /* 0x000e6200000e0000 */
[----:B------:R-:W2:Y:S01]  /*2fc0*/  S2UR UR4, SR_CTAID.Y ;  /* 0x00000000000479c3 */ /* 0x000ea20000002600 */
[----:B------:R-:W-:Y:S01]  /*2fd0*/  UMOV UR36, URZ ;  /* 0x0000003f00247c82 */ /* 0x000fe20008000000 */
[----:B------:R-:W-:Y:S01]  /*2fe0*/  UMOV UR37, URZ ;  /* 0x0000003f00257c82 */ /* 0x000fe20008000000 */
[----:B-1----:R-:W-:Y:S01]  /*2ff0*/  LOP3.LUT P0, RZ, R2, 0x3, RZ, 0xc0, !PT ;  /* 0x0000000302ff7812 */ /* 0x002fe2000780c0ff */
[----:B--2---:R-:W-:-:S12]  /*3000*/  UIMAD UR4, UR4, UR60, UR56 ;  /* 0x0000003c040472a4 */ /* 0x004fd8000f8e0238 */
[----:B------:R-:W-:Y:S05]  /*3010*/  @P0 BRA `(.L_x_25) ;  /* 0x0000000000a40947 */ /* 0x000fea0003800000 */
[----:B------:R-:W-:Y:S01]  /*3020*/  ELECT P0, URZ, PT ;  /* 0x00000000003f782f */ /* 0x000fe20003800000 */
[----:B------:R-:W-:-:S12]  /*3030*/  BSSY B0, `(.L_x_26) ;  /* 0x0000020000007945 */ /* 0x000fd80003800000 */
[----:B------:R-:W-:Y:S05]  /*3040*/  @!P0 BRA `(.L_x_27) ;  /* 0x0000000000788947 */ /* 0x000fea0003800000 */
[----:B------:R-:W1:Y:S01]  /*3050*/  S2UR UR6, SR_CgaCtaId ;  /* 0x00000000000679c3 */ /* 0x000e620000008800 */
[----:B------:R-:W-:Y:S01]  /*3060*/  UISETP.NE.AND UP0, UPT, UR12, 0x1, UPT ;  /* 0x000000010c00788c */ /* 0x000fe2000bf05270 */
[----:B------:R-:W-:-:S06]  /*3070*/  UMOV UR5, 0x400 ;  /* 0x0000040000057882 */ /* 0x000fcc0000000000 */
[----:B------:R-:W2:Y:S08]  /*3080*/  LDC.64 R4, c[0x0][0x700] ;  /* 0x0001c000ff047b82 */ /* 0x000eb00000000a00 */
[----:B----4-:R-:W2:Y:S08]  /*3090*/  LDC.64 R6, c[0x0][0x708] ;  /* 0x0001c200ff067b82 */ /* 0x010eb00000000a00 */
[----:B-----5:R-:W3:Y:S01]  /*30a0*/  LDC.64 R8, c[0x0][0x710] ;  /* 0x0001c400ff087b82 */ /* 0x020ee20000000a00 */
[----:B-1----:R-:W-:-:S04]  /*30b0*/  ULEA UR5, UR6, UR5, 0x18 ;  /* 0x0000000506057291 */ /* 0x002fc8000f8ec03f */
[----:B------:R-:W-:Y:S02]  /*30c0*/  UIADD3 UR6, UR5, 0x80, URZ ;  /* 0x0000008005067890 */ /* 0x000fe4000fffe03f */
[----:B------:R-:W-:Y:S01]  /*30d0*/  @!UP0 UIADD3 UR6, UR5, URZ, URZ ;  /* 0x0000003f05068290 */ /* 0x000fe2000fffe03f */
[----:B------:R-:W3:Y:S08]  /*30e0*/  LDC.64 R10, c[0x0][0x718] ;  /* 0x0001c600ff0a7b82 */ /* 0x000ef00000000a00 */
[----:B------:R-:W1:Y:S01]  /*30f0*/  LDC.64 R24, c[0x0][0x720] ;  /* 0x0001c800ff187b82 */ /* 0x000e620000000a00 */
[----:B--2---:R2:W-:Y:S07]  /*3100*/  STS.128 [UR6+0x34780], R4 ;  /* 0x03478004ff007988 */ /* 0x0045ee0008000c06 */
[----:B------:R-:W1:Y:S08]  /*3110*/  LDC.64 R26, c[0x0][0x728] ;  /* 0x0001ca00ff1a7b82 */ /* 0x000e700000000a00 */
[----:B------:R-:W4:Y:S01]  /*3120*/  LDC.64 R28, c[0x0][0x730] ;  /* 0x0001cc00ff1c7b82 */ /* 0x000f220000000a00 */
[----:B---3--:R2:W-:Y:S07]  /*3130*/  STS.128 [UR6+0x34790], R8 ;  /* 0x03479008ff007988 */ /* 0x0085ee0008000c06 */
[----:B------:R-:W4:Y:S08]  /*3140*/  LDC.64 R30, c[0x0][0x738] ;  /* 0x0001ce00ff1e7b82 */ /* 0x000f300000000a00 */
[----:B------:R-:W3:Y:S01]  /*3150*/  LDC.64 R32, c[0x0][0x740] ;  /* 0x0001d000ff207b82 */ /* 0x000ee20000000a00 */
[----:B-1----:R2:W-:Y:S07]  /*3160*/  STS.128 [UR6+0x347a0], R24 ;  /* 0x0347a018ff007988 */ /* 0x0025ee0008000c06 */
[----:B------:R-:W3:Y:S08]  /*3170*/  LDC.64 R34, c[0x0][0x748] ;  /* 0x0001d200ff227b82 */ /* 0x000ef00000000a00 */
[----:B------:R-:W1:Y:S01]  /*3180*/  LDC.64 R36, c[0x0][0x750] ;  /* 0x0001d400ff247b82 */ /* 0x000e620000000a00 */
[----:B----4-:R2:W-:Y:S07]  /*3190*/  STS.128 [UR6+0x347b0], R28 ;  /* 0x0347b01cff007988 */ /* 0x0105ee0008000c06 */
[----:B------:R-:W1:Y:S08]  /*31a0*/  LDC.64 R38, c[0x0][0x758] ;  /* 0x0001d600ff267b82 */ /* 0x000e700000000a00 */
[----:B------:R-:W4:Y:S01]  /*31b0*/  LDC.64 R40, c[0x0][0x760] ;  /* 0x0001d800ff287b82 */ /* 0x000f220000000a00 */
[----:B---3--:R2:W-:Y:S07]  /*31c0*/  STS.128 [UR6+0x347c0], R32 ;  /* 0x0347c020ff007988 */ /* 0x0085ee0008000c06 */
[----:B------:R-:W4:Y:S08]  /*31d0*/  LDC.64 R42, c[0x0][0x768] ;  /* 0x0001da00ff2a7b82 */ /* 0x000f300000000a00 */
[----:B------:R-:W3:Y:S01]  /*31e0*/  LDC.64 R44, c[0x0][0x770] ;  /* 0x0001dc00ff2c7b82 */ /* 0x000ee20000000a00 */
[----:B-1----:R2:W-:Y:S07]  /*31f0*/  STS.128 [UR6+0x347d0], R36 ;  /* 0x0347d024ff007988 */ /* 0x0025ee0008000c06 */
[----:B------:R-:W3:Y:S01]  /*3200*/  LDC.64 R46, c[0x0][0x778] ;  /* 0x0001de00ff2e7b82 */ /* 0x000ee20000000a00 */
[----:B----4-:R2:W-:Y:S04]  /*3210*/  STS.128 [UR6+0x347e0], R40 ;  /* 0x0347e028ff007988 */ /* 0x0105e80008000c06 */
[----:B---3--:R2:W-:Y:S02]  /*3220*/  STS.128 [UR6+0x347f0], R44 ;  /* 0x0347f02cff007988 */ /* 0x0085e40008000c06 */
.L_x_27:
[----:B------:R-:W-:Y:S05]  /*3230*/  BSYNC B0 ;  /* 0x0000000000007941 */ /* 0x000fea0003800000 */
.L_x_26:
[----:B------:R-:W-:Y:S01]  /*3240*/  UISETP.NE.AND UP0, UPT, UR12, 0x1, UPT ;  /* 0x000000010c00788c */ /* 0x000fe2000bf05270 */
[----:B------:R-:W-:Y:S01]  /*3250*/  NOP ;  /* 0x0000000000007918 */ /* 0x000fe20000000000 */
[----:B------:R-:W-:Y:S01]  /*3260*/  ULDC UR5, c[0x0][0x884] ;  /* 0x0002210000057ab9 */ /* 0x000fe20000000800 */
[----:B------:R-:W-:Y:S01]  /*3270*/  ULDC.64 UR36, c[0x0][0x800] ;  /* 0x0002000000247ab9 */ /* 0x000fe20000000a00 */
[----:B------:R-:W-:-:S04]  /*3280*/  USEL UR5, UR5, URZ, UP0 ;  /* 0x0000003f05057287 */ /* 0x000fc80008000000 */
[----:B------:R-:W-:-:S04]  /*3290*/  UIADD3 UR5, UR4, UR5, URZ ;  /* 0x0000000504057290 */ /* 0x000fc8000fffe03f */
[----:B------:R-:W-:-:S12]  /*32a0*/  UIMAD.WIDE UR36, UR5, 0x80, UR36 ;  /* 0x00000080052478a5 */ /* 0x000fd8000f8e0224 */
.L_x_25:
[----:B------:R-:W-:-:S13]  /*32b0*/  ISETP.NE.AND P0, PT, RZ, UR51, PT ;  /* 0x00000033ff007c0c */ /* 0x000fda000bf05270 */
[----:B------:R-:W-:Y:S05]  /*32c0*/  @P0 BRA `(.L_x_28) ;  /* 0x00000004000c0947 */ /* 0x000fea0003800000 */
[----:B------:R-:W-:Y:S01]  /*32d0*/  ELECT P0, URZ, PT ;  /* 0x00000000003f782f */ /* 0x000fe20003800000 */
[----:B------:R-:W-:-:S12]  /*32e0*/  BSSY B0, `(.L_x_29) ;  /* 0x000002c000007945 */ /* 0x000fd80003800000 */
[----:B------:R-:W-:Y:S05]  /*32f0*/  @!P0 BRA `(.L_x_30) ;  /* 0x0000000000a88947 */ /* 0x000fea0003800000 */
[----:B--2---:R-:W1:Y:S08]  /*3300*/  LDC.64 R4, c[0x0][0x820] ;  /* 0x00020800ff047b82 */ /* 0x004e700000000a00 */
[----:B------:R-:W2:Y:S01]  /*3310*/  LDC.64 R2, c[0x0][0x818] ;  /* 0x00020600ff027b82 */ /* 0x000ea20000000a00 */
[----:B-1----:R-:W-:-:S06]  /*3320*/  IMAD.WIDE R4, R18, 0x8, R4 ;  /* 0x0000000812047825 */ /* 0x002fcc00078e0204 */
[----:B------:R-:W3:Y:S01]  /*3330*/  LDG.E.64 R4, desc[UR38][R4.64] ;  /* 0x0000002604047981 */ /* 0x000ee2000c1e1b00 */
[----:B--2---:R-:W-:-:S06]  /*3340*/  IMAD.WIDE R2, R18, 0x8, R2 ;  /* 0x0000000812027825 */ /* 0x004fcc00078e0202 */
[----:B------:R-:W2:Y:S01]  /*3350*/  LDG.E.64 R2, desc[UR38][R2.64] ;  /* 0x0000002602027981 */ /* 0x000ea2000c1e1b00 */
[----:B------:R-:W1:Y:S01]  /*3360*/  S2UR UR5, SR_CgaCtaId ;  /* 0x00000000000579c3 */ /* 0x000e620000008800 */
[----:B------:R-:W-:Y:S01]  /*3370*/  UISETP.NE.AND UP0, UPT, UR12, 0x1, UPT ;  /* 0x000000010c00788c */ /* 0x000fe2000bf05270 */
[----:B------:R-:W-:Y:S02]  /*3380*/  UMOV UR4, 0x400 ;  /* 0x0000040000047882 */ /* 0x000fe40000000000 */
[----:B-1----:R-:W-:-:S04]  /*3390*/  ULEA UR4, UR5, UR4, 0x18 ;  /* 0x0000000405047291 */ /* 0x002fc8000f8ec03f */
[----:B------:R-:W-:-:S04]  /*33a0*/  UIADD3 UR5, UR4, 0x80, URZ ;  /* 0x0000008004057890 */ /* 0x000fc8000fffe03f */
[----:B------:R-:W-:-:S04]  /*33b0*/  @!UP0 UIADD3 UR5, UR4, URZ, URZ ;  /* 0x0000003f04058290 */ /* 0x000fc8000fffe03f */
[----:B------:R-:W-:-:S05]  /*33c0*/  UIADD3 UR4, UR5, 0x34780, URZ ;  /* 0x0003478005047890 */ /* 0x000fca000fffe03f */
[----:B-----5:R-:W1:Y:S01]  /*33d0*/  LDS R0, [UR5+0x3479c] ;  /* 0x03479c05ff007984 */ /* 0x020e620008000800 */
[----:B------:R-:W-:-:S03]  /*33e0*/  MOV R10, UR4 ;  /* 0x00000004000a7c02 */ /* 0x000fc60008000f00 */
[----:B------:R-:W-:Y:S01]  /*33f0*/  STS [UR5+0x347b0], RZ ;  /* 0x0347b0ffff007988 */ /* 0x000fe20008000805 */
[----:B------:R-:W-:-:S05]  /*3400*/  SHF.R.U64 R10, R10, 0x4, RZ ;  /* 0x000000040a0a7819 */ /* 0x000fca00000012ff */
[----:B------:R-:W-:Y:S04]  /*3410*/  STS [UR5+0x34790], R10 ;  /* 0x0347900aff007988 */ /* 0x000fe80008000805 */
[----:B------:R-:W-:Y:S01]  /*3420*/  STS [UR5+0x34794], R10 ;  /* 0x0347940aff007988 */ /* 0x000fe20008000805 */
[----:B---3--:R-:W-:-:S04]  /*3430*/  SHF.L.U64.HI R9, R4, 0x1, R5 ;  /* 0x0000000104097819 */ /* 0x008fc80000010205 */
[----:B------:R-:W-:-:S04]  /*3440*/  LOP3.LUT R9, R9, 0x1fffffff, RZ, 0xc0, !PT ;  /* 0x1fffffff09097812 */ /* 0x000fc800078ec0ff */
[----:B------:R-:W-:Y:S01]  /*3450*/  SHF.R.U32.HI R5, RZ, 0x4, R9 ;  /* 0x00000004ff057819 */ /* 0x000fe20000011609 */
[----:B--2---:R-:W-:Y:S03]  /*3460*/  STS.64 [UR5+0x34780], R2 ;  /* 0x03478002ff007988 */ /* 0x004fe60008000a05 */
[----:B-1----:R-:W-:-:S05]  /*3470*/  LOP3.LUT R0, R0, 0xf, R5, 0xb8, !PT ;  /* 0x0000000f00007812 */ /* 0x002fca00078eb805 */
[----:B------:R1:W-:Y:S04]  /*3480*/  STS [UR5+0x3479c], R0 ;  /* 0x03479c00ff007988 */ /* 0x0003e80008000805 */
[----:B------:R-:W2:Y:S01]  /*3490*/  LDS R5, [UR5+0x3479c] ;  /* 0x03479c05ff057984 */ /* 0x000ea20008000800 */
[----:B-1----:R-:W-:Y:S01]  /*34a0*/  IMAD.SHL.U32 R0, R4, 0x2, RZ ;  /* 0x0000000204007824 */ /* 0x002fe200078e00ff */
[----:B------:R-:W-:-:S04]  /*34b0*/  IADD3 R4, R13, -0x1, RZ ;  /* 0xffffffff0d047810 */ /* 0x000fc80007ffe0ff */
[----:B------:R-:W-:-:S04]  /*34c0*/  LOP3.LUT R0, R0, 0xfffffffe, RZ, 0xc0, !PT ;  /* 0xfffffffe00007812 */ /* 0x000fc800078ec0ff */
[----:B------:R-:W-:-:S05]  /*34d0*/  SHF.R.U64 R0, R0, 0x4, R9 ;  /* 0x0000000400007819 */ /* 0x000fca0000001209 */
[----:B------:R-:W-:Y:S01]  /*34e0*/  STS [UR5+0x3478c], R0 ;  /* 0x03478c00ff007988 */ /* 0x000fe20008000805 */
[----:B--2---:R-:W-:-:S05]  /*34f0*/  LOP3.LUT R6, R5, 0xf0, RZ, 0xb8, !PT ;  /* 0x000000f005067812 */ /* 0x004fca00078eb8ff */
[----:B------:R4:W-:Y:S04]  /*3500*/  STS [UR5+0x3479c], R6 ;  /* 0x03479c06ff007988 */ /* 0x0009e80008000805 */
[----:B------:R-:W1:Y:S01]  /*3510*/  LDS R5, [UR5+0x3479c] ;  /* 0x03479c05ff057984 */ /* 0x000e620008000800 */
[----:B----4-:R-:W-:Y:S02]  /*3520*/  CS2R R6, SRZ ;  /* 0x0000000000067805 */ /* 0x010fe4000001ff00 */
[----:B-1----:R-:W-:Y:S01]  /*3530*/  LOP3.LUT R11, R5, 0xf00, RZ, 0xb8, !PT ;  /* 0x00000f00050b7812 */ /* 0x002fe200078eb8ff */
[----:B------:R-:W-:-:S04]  /*3540*/  VIADD R5, R19, 0xffffffff ;  /* 0xffffffff13057836 */ /* 0x000fc80000000000 */
[----:B------:R-:W-:Y:S04]  /*3550*/  STS.64 [UR5+0x34798], R10 ;  /* 0x0347980aff007988 */ /* 0x000fe80008000a05 */
[----:B------:R-:W1:Y:S04]  /*3560*/  LDS R8, [UR5+0x3479c] ;  /* 0x03479c05ff087984 */ /* 0x000e680008000800 */
[----:B------:R3:W-:Y:S01]  /*3570*/  STS.128 [UR5+0x347a0], R4 ;  /* 0x0347a004ff007988 */ /* 0x0007e20008000c05 */
[----:B-1----:R-:W-:-:S05]  /*3580*/  LOP3.LUT R8, R8, 0xf000, RZ, 0xb8, !PT ;  /* 0x0000f00008087812 */ /* 0x002fca00078eb8ff */
[----:B------:R3:W-:Y:S02]  /*3590*/  STS [UR5+0x3479c], R8 ;  /* 0x03479c08ff007988 */ /* 0x0007e40008000805 */
.L_x_30:
[----:B------:R-:W-:Y:S05]  /*35a0*/  BSYNC B0 ;  /* 0x0000000000007941 */ /* 0x000fea0003800000 */
.L_x_29:
[----:B------:R-:W-:Y:S01]  /*35b0*/  ELECT P0, URZ, PT ;  /* 0x00000000003f782f */ /* 0x000fe20003800000 */
[----:B------:R-:W-:Y:S01]  /*35c0*/  NOP ;  /* 0x0000000000007918 */ /* 0x000fe20000000000 */
[----:B------:R-:W-:Y:S11]  /*35d0*/  BSSY B0, `(.L_x_31) ;  /* 0x0000004000007945 */ /* 0x000ff60003800000 */
[----:B------:R-:W-:Y:S05]  /*35e0*/  @!P0 BRA `(.L_x_32) ;  /* 0x0000000000088947 */ /* 0x000fea0003800000 */
[----:B------:R0:W-:Y:S01]  /*35f0*/  UTMACMDFLUSH ;  /* 0x00000000000079b7 */ /* 0x0001e20000000000 */
[----:B------:R-:W-:-:S04]  /*3600*/  DEPBAR.LE SB0, 0x0 ;  /* 0x000080000000791a */ /* 0x000fc80000000000 */
.L_x_32:
[----:B------:R-:W-:Y:S05]  /*3610*/  BSYNC B0 ;  /* 0x0000000000007941 */ /* 0x000fea0003800000 */
.L_x_31:
[----:B------:R-:W1:Y:S01]  /*3620*/  S2UR UR5, SR_CgaCtaId ;  /* 0x00000000000579c3 */ /* 0x000e620000008800 */
[----:B-----5:R-:W2:Y:S01]  /*3630*/  S2R R0, SR_LANEID ;  /* 0x0000000000007919 */ /* 0x020ea20000000000 */
[----:B------:R-:W-:Y:S01]  /*3640*/  UISETP.NE.AND UP0, UPT, UR12, 0x1, UPT ;  /* 0x000000010c00788c */ /* 0x000fe2000bf05270 */
[----:B------:R-:W-:Y:S02]  /*3650*/  UMOV UR4, 0x400 ;  /* 0x0000040000047882 */ /* 0x000fe40000000000 */
[----:B-1----:R-:W-:-:S04]  /*3660*/  ULEA UR4, UR5, UR4, 0x18 ;  /* 0x0000000405047291 */ /* 0x002fc8000f8ec03f */
[----:B------:R-:W-:-:S04]  /*3670*/  UIADD3 UR5, UR4, 0x80, URZ ;  /* 0x0000008004057890 */ /* 0x000fc8000fffe03f */
[----:B------:R-:W-:Y:S01]  /*3680*/  @!UP0 UIADD3 UR5, UR4, URZ, URZ ;  /* 0x0000003f04058290 */ /* 0x000fe2000fffe03f */
[----:B--2---:R-:W-:-:S05]  /*3690*/  SHF.L.U32 R0, R0, 0x2, RZ ;  /* 0x0000000200007819 */ /* 0x004fca00000006ff */
[----:B------:R-:W-:Y:S01]  /*36a0*/  IMAD.U32 R3, RZ, RZ, UR5 ;  /* 0x00000005ff037e24 */ /* 0x000fe2000f8e00ff */
[----:B------:R-:W-:-:S04]  /*36b0*/  IADD3 R2, P0, R0, UR36, RZ ;  /* 0x0000002400027c10 */ /* 0x000fc8000ff1e0ff */
[----:B---3--:R-:W-:Y:S02]  /*36c0*/  IADD3 R4, R0, 0x34780, R3 ;  /* 0x0003478000047810 */ /* 0x008fe40007ffe003 */
[----:B------:R-:W-:-:S03]  /*36d0*/  IADD3.X R3, RZ, UR37, RZ, P0, !PT ;  /* 0x00000025ff037c10 */ /* 0x000fc600087fe4ff */
[----:B------:R-:W1:Y:S04]  /*36e0*/  LDS R5, [R4] ;  /* 0x0000000004057984 */ /* 0x000e680000000800 */
[----:B-1----:R1:W5:Y:S02]  /*36f0*/  ATOMG.E.EXCH.STRONG.GPU PT, RZ, [R2], R5 ;  /* 0x0000000502ff73a8 */ /* 0x00236400041ee100 */
.L_x_28:
[----:B-----5:R-:W-:Y:S01]  /*3700*/  SHF.R.S32.HI R0, RZ, 0x1f, R21 ;  /* 0x0000001fff007819 */ /* 0x020fe20000011415 */
[----:B------:R-:W3:Y:S01]  /*3710*/  S2UR UR57, SR_CgaCtaId ;  /* 0x00000000003979c3 */ /* 0x000ee20000008800 */
[----:B------:R-:W-:Y:S01]  /*3720*/  UISETP.NE.AND UP1, UPT, UR12, 0x1, UPT ;  /* 0x000000010c00788c */ /* 0x000fe2000bf25270 */
[----:B------:R-:W-:Y:S01]  /*3730*/  IMAD.MOV.U32 R23, RZ, RZ, RZ ;  /* 0x000000ffff177224 */ /* 0x000fe200078e00ff */
[----:B------:R-:W-:Y:S01]  /*3740*/  LEA.HI R0, R0, R21, RZ, 0x7 ;  /* 0x0000001500007211 */ /* 0x000fe200078f38ff */
[----:B------:R-:W-:Y:S01]  /*3750*/  UISETP.NE.AND UP0, UPT, UR31, URZ, UPT ;  /* 0x0000003f1f00728c */ /* 0x000fe2000bf05270 */
[----:B------:R-:W-:Y:S02]  /*3760*/  UMOV UR47, 0x400 ;  /* 0x00000400002f7882 */ /* 0x000fe40000000000 */
[----:B------:R-:W-:Y:S01]  /*3770*/  LOP3.LUT R0, R0, 0xffffff80, RZ, 0xc0, !PT ;  /* 0xffffff8000007812 */ /* 0x000fe200078ec0ff */
[----:B------:R-:W-:Y:S02]  /*3780*/  USEL UR4, URZ, 0x1, UP0 ;  /* 0x000000013f047887 */ /* 0x000fe40008000000 */
[----:B------:R-:W-:-:S02]  /*3790*/  USHF.L.U32 UR50, UR31, 0x3, URZ ;  /* 0x000000031f327899 */ /* 0x000fc4000800063f */
[----:B------:R-:W-:Y:S01]  /*37a0*/  IMAD.IADD R0, R21, 0x1, -R0 ;  /* 0x0000000115007824 */ /* 0x000fe200078e0a00 */
[----:B------:R-:W-:Y:S01]  /*37b0*/  ULOP3.LUT UR43, UR42, 0x1, URZ, 0xfc, !UPT ;  /* 0x000000012a2b7892 */ /* 0x000fe2000f8efc3f */
[----:B------:R-:W-:Y:S01]  /*37c0*/  MOV R152, UR4 ;  /* 0x0000000400987c02 */ /* 0x000fe20008000f00 */
[----:B------:R-:W-:Y:S01]  /*37d0*/  ULOP3.LUT UR53, UR50, 0x8, URZ, 0xc0, !UPT ;  /* 0x0000000832357892 */ /* 0x000fe2000f8ec03f */
[C---:B------:R-:W-:Y:S01]  /*37e0*/  VIADD R157, R0.reuse, 0x1f ;  /* 0x0000001f009d7836 */ /* 0x040fe20000000000 */
[----:B-1----:R-:W-:Y:S01]  /*37f0*/  SHF.R.S32.HI R3, RZ, 0x1f, R0 ;  /* 0x0000001fff037819 */ /* 0x002fe20000011400 */
[----:B------:R-:W-:Y:S01]  /*3800*/  ULOP3.LUT UR52, UR59, 0x1, URZ, 0xfc, !UPT ;  /* 0x000000013b347892 */ /* 0x000fe2000f8efc3f */
[----:B------:R-:W-:Y:S01]  /*3810*/  SHF.L.U32 R2, R0, 0x6, RZ ;  /* 0x0000000600027819 */ /* 0x000fe200000006ff */
[----:B------:R-:W-:Y:S01]  /*3820*/  ULOP3.LUT UR54, UR61, 0x1, URZ, 0xfc, !UPT ;  /* 0x000000013d367892 */ /* 0x000fe2000f8efc3f */
[CC--:B--2---:R-:W-:Y:S01]  /*3830*/  LEA.HI R4, R3.reuse, R0.reuse, RZ, 0x5 ;  /* 0x0000000003047211 */ /* 0x0c4fe200078f28ff */
[----:B------:R-:W-:Y:S01]  /*3840*/  ULOP3.LUT UR55, UR50, 0x8, URZ, 0xc, !UPT ;  /* 0x0000000832377892 */ /* 0x000fe2000f8e0c3f */
[----:B------:R-:W-:Y:S01]  /*3850*/  LOP3.LUT R5, R2, 0x40, RZ, 0xc0, !PT ;  /* 0x0000004002057812 */ /* 0x000fe200078ec0ff */
[----:B---3--:R-:W-:Y:S01]  /*3860*/  ULEA UR47, UR57, UR47, 0x18 ;  /* 0x0000002f392f7291 */ /* 0x008fe2000f8ec03f */
[----:B------:R-:W-:Y:S01]  /*3870*/  SHF.R.U32.HI R2, RZ, 0x1, R4 ;  /* 0x00000001ff027819 */ /* 0x000fe20000011604 */
[----:B------:R-:W-:Y:S01]  /*3880*/  ULOP3.LUT UR53, UR53, 0x18, URZ, 0x3c, !UPT ;  /* 0x0000001835357892 */ /* 0x000fe2000f8e3c3f */
[-C--:B------:R-:W-:Y:S01]  /*3890*/  LEA.HI R4, R3, R0.reuse, RZ, 0x3 ;  /* 0x0000000003047211 */ /* 0x080fe200078f18ff */
[----:B------:R-:W-:Y:S01]  /*38a0*/  UIADD3 UR48, UR47, 0x80, URZ ;  /* 0x000000802f307890 */ /* 0x000fe2000fffe03f */
[----:B----4-:R-:W-:Y:S01]  /*38b0*/  LOP3.LUT R7, R5, 0x30, R2, 0xf8, !PT ;  /* 0x0000003005077812 */ /* 0x010fe200078ef802 */
[----:B------:R-:W-:Y:S01]  /*38c0*/  UIADD3 UR49, UR47, 0x344f0, URZ ;  /* 0x000344f02f317890 */ /* 0x000fe2000fffe03f */
[-C--:B------:R-:W-:Y:S01]  /*38d0*/  LEA.HI R2, R0, R0.reuse, RZ, 0x1 ;  /* 0x0000000000027211 */ /* 0x080fe200078f08ff */
[----:B------:R-:W-:Y:S01]  /*38e0*/  @!UP1 UIADD3 UR48, UR47, URZ, URZ ;  /* 0x0000003f2f309290 */ /* 0x000fe2000fffe03f */
[----:B------:R-:W-:Y:S01]  /*38f0*/  LEA.HI R3, R3, R0, RZ, 0x4 ;  /* 0x0000000003037211 */ /* 0x000fe200078f20ff */
[----:B------:R-:W-:Y:S01]  /*3900*/  UIADD3 UR5, UR50, UR49, URZ ;  /* 0x0000003132057290 */ /* 0x000fe2000fffe03f */
[----:B------:R-:W-:Y:S01]  /*3910*/  SHF.R.S32.HI R2, RZ, 0x1, R2 ;  /* 0x00000001ff027819 */ /* 0x000fe20000011402 */
[----:B------:R-:W-:Y:S01]  /*3920*/  UIADD3 UR48, UR48, 0x34780, URZ ;  /* 0x0003478030307890 */ /* 0x000fe2000fffe03f */
[----:B------:R-:W-:-:S02]  /*3930*/  LOP3.LUT R7, R7, 0x8, R4, 0xf8, !PT ;  /* 0x0000000807077812 */ /* 0x000fc400078ef804 */
[----:B------:R-:W-:Y:S01]  /*3940*/  SHF.R.S32.HI R4, RZ, 0x4, R3 ;  /* 0x00000004ff047819 */ /* 0x000fe20000011403 */
[----:B------:R-:W-:-:S03]  /*3950*/  IMAD.SHL.U32 R2, R2, 0x80, RZ ;  /* 0x0000008002027824 */ /* 0x000fc600078e00ff */
[----:B------:R-:W-:Y:S02]  /*3960*/  LEA.HI R3, R3, R4, RZ, 0x1 ;  /* 0x0000000403037211 */ /* 0x000fe400078f08ff */
[----:B------:R-:W-:Y:S02]  /*3970*/  LOP3.LUT R2, R2, 0x180, RZ, 0xc0, !PT ;  /* 0x0000018002027812 */ /* 0x000fe400078ec0ff */
[----:B------:R-:W-:Y:S02]  /*3980*/  LOP3.LUT R3, R3, 0x7ffffe, RZ, 0xc0, !PT ;  /* 0x007ffffe03037812 */ /* 0x000fe400078ec0ff */
[----:B------:R-:W-:Y:S02]  /*3990*/  LOP3.LUT R5, R2, R5, RZ, 0xfc, !PT ;  /* 0x0000000502057212 */ /* 0x000fe400078efcff */
[----:B------:R-:W-:Y:S02]  /*39a0*/  IADD3 R3, R4, -R3, RZ ;  /* 0x8000000304037210 */ /* 0x000fe40007ffe0ff */
[----:B------:R-:W-:-:S04]  /*39b0*/  SHF.R.U32.HI R5, RZ, 0x3, R5 ;  /* 0x00000003ff057819 */ /* 0x000fc80000011605 */
[----:B------:R-:W-:Y:S01]  /*39c0*/  LOP3.LUT R156, R5, R7, R2, 0x1e, !PT ;  /* 0x00000007059c7212 */ /* 0x000fe200078e1e02 */
[----:B------:R-:W-:-:S03]  /*39d0*/  IMAD.MOV.U32 R5, RZ, RZ, 0x1 ;  /* 0x00000001ff057424 */ /* 0x000fc600078e00ff */
[----:B------:R-:W-:-:S07]  /*39e0*/  LEA R156, R3, R156, 0x9 ;  /* 0x0000009c039c7211 */ /* 0x000fce00078e48ff */
.L_x_156:
[----:B-1----:R-:W1:Y:S02]  /*39f0*/  LDC.64 R2, c[0x0][0x290] ;  /* 0x0000a400ff027b82 */ /* 0x002e640000000a00 */
[----:B-1----:R-:W-:-:S05]  /*3a00*/  IMAD.WIDE R2, R18, 0xc, R2 ;  /* 0x0000000c12027825 */ /* 0x002fca00078e0202 */
[----:B--2---:R-:W2:Y:S01]  /*3a10*/  LDG.E R4, desc[UR38][R2.64+0x8] ;  /* 0x0000082602047981 */ /* 0x004ea2000c1e1900 */
[----:B------:R-:W-:Y:S01]  /*3a20*/  SHF.L.U32 R7, R152, 0x1f, RZ ;  /* 0x0000001f98077819 */ /* 0x000fe200000006ff */
[----:B------:R-:W-:Y:S01]  /*3a30*/  IMAD.MOV.U32 R154, RZ, RZ, R18 ;  /* 0x000000ffff9a7224 */ /* 0x000fe200078e0012 */
[----:B------:R-:W-:-:S04]  /*3a40*/  MOV R6, UR49 ;  /* 0x0000003100067c02 */ /* 0x000fc80008000f00 */
[----:B------:R-:W1:Y:S01]  /*3a50*/  SYNCS.PHASECHK.TRANS64.TRYWAIT P0, [R6+UR50], R7 ;  /* 0x00000007060075a7 */ /* 0x000e620008000172 */
[----:B--2---:R-:W-:-:S13]  /*3a60*/  R2UR UR4, R4 ;  /* 0x00000000040472ca */ /* 0x004fda00000e0000 */
[----:B------:R-:W-:-:S04]  /*3a70*/  UIADD3 UR4, UR4, 0x7f, URZ ;  /* 0x0000007f04047890 */ /* 0x000fc8000fffe03f */
[----:B------:R-:W-:-:S04]  /*3a80*/  USHF.R.S32.HI UR5, URZ, 0x1f, UR4 ;  /* 0x0000001f3f057899 */ /* 0x000fc80008011404 */
[----:B------:R-:W-:-:S03]  /*3a90*/  ULEA.HI UR16, UR5, UR4, URZ, 0x7 ;  /* 0x0000000405107291 */ /* 0x000fc6000f8f383f */
[----:B------:R-:W-:Y:S01]  /*3aa0*/  UMOV UR5, UR40 ;  /* 0x0000002800057c82 */ /* 0x000fe20008000000 */
[----:B------:R-:W-:Y:S01]  /*3ab0*/  USHF.R.S32.HI UR16, URZ, 0x7, UR16 ;  /* 0x000000073f107899 */ /* 0x000fe20008011410 */
[----:B-1----:R-:W-:Y:S11]  /*3ac0*/  @!P0 BRA `(.L_x_33) ;  /* 0x000001e400888947 */ /* 0x002ff60003800000 */
.L_x_357:
[----:B------:R2:W-:Y:S01]  /*3ad0*/  STL [R1], RZ ;  /* 0x000000ff01007387 */ /* 0x0005e20000100800 */
[----:B------:R-:W-:Y:S01]  /*3ae0*/  ISETP.GE.AND P0, PT, R4, 0x1, PT ;  /* 0x000000010400780c */ /* 0x000fe20003f06270 */
[----:B------:R-:W-:Y:S01]  /*3af0*/  UMOV UR4, URZ ;  /* 0x0000003f00047c82 */ /* 0x000fe20008000000 */
[----:B------:R-:W-:Y:S01]  /*3b00*/  SHF.R.S32.HI R19, RZ, 0x1f, R18 ;  /* 0x0000001fff137819 */ /* 0x000fe20000011412 */
[----:B------:R2:W-:Y:S01]  /*3b10*/  STL [R1+0x4], RZ ;  /* 0x000004ff01007387 */ /* 0x0005e20000100800 */
[----:B-1----:R-:W-:Y:S02]  /*3b20*/  MOV R0, UR41 ;  /* 0x0000002900007c02 */ /* 0x002fe40008000f00 */
[----:B------:R-:W-:Y:S02]  /*3b30*/  CS2R R150, SRZ ;  /* 0x0000000000967805 */ /* 0x000fe4000001ff00 */
[----:B------:R-:W-:Y:S01]  /*3b40*/  CS2R R24, SRZ ;  /* 0x0000000000187805 */ /* 0x000fe2000001ff00 */
[----:B------:R2:W-:Y:S01]  /*3b50*/  STL [R1+0x8], RZ ;  /* 0x000008ff01007387 */ /* 0x0005e20000100800 */
[----:B------:R-:W-:-:S02]  /*3b60*/  CS2R R26, SRZ ;  /* 0x00000000001a7805 */ /* 0x000fc4000001ff00 */
[----:B------:R-:W-:Y:S02]  /*3b70*/  CS2R R28, SRZ ;  /* 0x00000000001c7805 */ /* 0x000fe4000001ff00 */
[----:B------:R-:W-:Y:S01]  /*3b80*/  CS2R R30, SRZ ;  /* 0x00000000001e7805 */ /* 0x000fe2000001ff00 */
[----:B------:R2:W-:Y:S01]  /*3b90*/  STL [R1+0xc], RZ ;  /* 0x00000cff01007387 */ /* 0x0005e20000100800 */
[----:B------:R-:W-:Y:S02]  /*3ba0*/  CS2R R32, SRZ ;  /* 0x0000000000207805 */ /* 0x000fe4000001ff00 */
        /* <DEDUP_REMOVED lines=76> */
[----:B------:R-:W-:Y:S01]  /*4070*/  CS2R R148, SRZ ;  /* 0x0000000000947805 */ /* 0x000fe2000001ff00 */
[----:B------:R2:W-:Y:S04]  /*4080*/  STL [R1+0x5c], RZ ;  /* 0x00005cff01007387 */ /* 0x0005e80000100800 */
        /* <DEDUP_REMOVED lines=103> */
[----:B------:R2:W-:Y:S01]  /*4700*/  STL [R1+0x1fc], RZ ;  /* 0x0001fcff01007387 */ /* 0x0005e20000100800 */
[----:B------:R-:W-:Y:S05]  /*4710*/  @!P0 BRA `(.L_x_34) ;  /* 0x0000007800a88947 */ /* 0x000fea0003800000 */
[----:B------:R-:W-:-:S06]  /*4720*/  UISETP.NE.AND UP0, UPT, UR43, 0x3, UPT ;  /* 0x000000032b00788c */ /* 0x000fcc000bf05270 */
[----:B------:R-:W-:-:S13]  /*4730*/  PLOP3.LUT P1, PT, PT, PT, UP0, 0x80, 0x0 ;  /* 0x000000000000781c */ /* 0x000fda0003f2f008 */
[----:B------:R-:W-:Y:S05]  /*4740*/  @!P1 BRA `(.L_x_35) ;  /* 0x0000000000049947 */ /* 0x000fea0003800000 */
[----:B------:R-:W-:Y:S01]  /*4750*/  BPT.TRAP 0x1 ;  /* 0x000000040000795c */ /* 0x000fe20000300000 */
.L_x_35:
[----:B------:R-:W-:Y:S01]  /*4760*/  ULEA UR4, UR40, UR47, 0x3 ;  /* 0x0000002f28047291 */ /* 0x000fe2000f8e183f */
[----:B------:R-:W-:-:S05]  /*4770*/  IMAD.U32 R0, RZ, RZ, UR41 ;  /* 0x00000029ff007e24 */ /* 0x000fca000f8e00ff */
[----:B------:R-:W-:-:S04]  /*4780*/  SHF.L.U32 R0, R0, 0x1f, RZ ;  /* 0x0000001f00007819 */ /* 0x000fc800000006ff */
[----:B------:R1:W3:Y:S01]  /*4790*/  SYNCS.PHASECHK.TRANS64.TRYWAIT P0, [UR4+0x34480], R0 ;  /* 0x03448000ff0075a7 */ /* 0x0002e20008000144 */
[----:B------:R-:W-:Y:S05]  /*47a0*/  @!P1 BRA `(.L_x_36) ;  /* 0x0000000000049947 */ /* 0x000fea0003800000 */
[----:B------:R-:W-:Y:S01]  /*47b0*/  BPT.TRAP 0x1 ;  /* 0x000000040000795c */ /* 0x000fe20000300000 */
.L_x_36:
[----:B---3--:R-:W-:Y:S05]  /*47c0*/  @P0 BRA `(.L_x_37) ;  /* 0x0000000000080947 */ /* 0x008fea0003800000 */
[----:B------:R-:W3:Y:S02]  /*47d0*/  SYNCS.PHASECHK.TRANS64.TRYWAIT P0, [UR4+0x34480], R0 ;  /* 0x03448000ff0075a7 */ /* 0x000ee40008000144 */
[----:B---3--:R-:W-:Y:S05]  /*47e0*/  @!P0 BRA `(.L_x_38) ;  /* 0x000001d8005c8947 */ /* 0x008fea0003800000 */
.L_x_37:
[----:B------:R-:W-:Y:S01]  /*47f0*/  UIADD3 UR5, UR47, 0x10000, URZ ;  /* 0x000100002f057890 */ /* 0x000fe2000fffe03f */
[----:B------:R-:W-:Y:S01]  /*4800*/  WARPGROUP.ARRIVE ;  /* 0x00000000000079c5 */ /* 0x000fe20000000000 */
[----:B------:R-:W-:Y:S01]  /*4810*/  USHF.R.U32.HI UR4, URZ, 0x4, UR47 ;  /* 0x000000043f047899 */ /* 0x000fe2000801162f */
[----:B------:R4:W-:Y:S01]  /*4820*/  STL [R1+0x300], R23 ;  /* 0x0003001701007387 */ /* 0x0009e20000100800 */
[----:B------:R-:W-:Y:S02]  /*4830*/  USHF.R.U32.HI UR5, URZ, 0x4, UR5 ;  /* 0x000000043f057899 */ /* 0x000fe40008011605 */
[----:B------:R-:W-:Y:S01]  /*4840*/  ULOP3.LUT UR4, UR4, 0x3fff, URZ, 0xc0, !UPT ;  /* 0x00003fff04047892 */ /* 0x000fe2000f8ec03f */
[----:B------:R1:W-:Y:S01]  /*4850*/  STL [R1+0x2fc], R22 ;  /* 0x0002fc1601007387 */ /* 0x0003e20000100800 */
[----:B------:R-:W-:Y:S02]  /*4860*/  ULOP3.LUT UR5, UR5, 0x3fff, URZ, 0xc0, !UPT ;  /* 0x00003fff05057892 */ /* 0x000fe4000f8ec03f */
[----:B------:R-:W-:Y:S01]  /*4870*/  ULOP3.LUT UR6, UR4, 0x10000, URZ, 0xfc, !UPT ;  /* 0x0001000004067892 */ /* 0x000fe2000f8efc3f */
[----:B------:R2:W-:Y:S01]  /*4880*/  STL [R1+0x2f8], R19 ;  /* 0x0002f81301007387 */ /* 0x0005e20000100800 */
[----:B------:R-:W-:-:S02]  /*4890*/  ULOP3.LUT UR4, UR5, 0x10000, URZ, 0xfc, !UPT ;  /* 0x0001000005047892 */ /* 0x000fc4000f8efc3f */
[----:B------:R-:W-:Y:S01]  /*48a0*/  ULEA UR5, UR40, UR6, 0xb ;  /* 0x0000000628057291 */ /* 0x000fe2000f8e583f */
[----:B------:R3:W-:Y:S01]  /*48b0*/  STL [R1+0x2f4], R18 ;  /* 0x0002f41201007387 */ /* 0x0007e20000100800 */
[----:B------:R-:W-:Y:S01]  /*48c0*/  ULEA UR4, UR40, UR4, 0xc ;  /* 0x0000000428047291 */ /* 0x000fe2000f8e603f */
[----:B------:R-:W-:Y:S01]  /*48d0*/  UMOV UR9, 0x40000040 ;  /* 0x4000004000097882 */ /* 0x000fe20000000000 */
[----:B------:R-:W-:Y:S01]  /*48e0*/  UMOV UR11, 0x40000040 ;  /* 0x40000040000b7882 */ /* 0x000fe20000000000 */
[----:B------:R3:W-:Y:S02]  /*48f0*/  STL [R1+0x2f0], R17 ;  /* 0x0002f01101007387 */ /* 0x0007e40000100800 */
[----:B------:R-:W-:Y:S02]  /*4900*/  UMOV UR8, UR5 ;  /* 0x0000000500087c82 */ /* 0x000fe40008000000 */
[----:B------:R-:W-:Y:S01]  /*4910*/  UMOV UR10, UR4 ;  /* 0x00000004000a7c82 */ /* 0x000fe20008000000 */
[----:B------:R3:W-:Y:S01]  /*4920*/  STL [R1+0x2ec], R16 ;  /* 0x0002ec1001007387 */ /* 0x0007e20000100800 */
[----:B------:R-:W-:Y:S01]  /*4930*/  HGMMA.64x256x16.F32.BF16 R24, gdesc[UR8], RZ, !UPT, gsb0 ;  /* 0x03e00000081879f0 */ /* 0x000fe2000c0018ff */
[----:B------:R-:W-:-:S02]  /*4940*/  UIADD3 UR8, UR5, 0x200, URZ ;  /* 0x0000020005087890 */ /* 0x000fc4000fffe03f */
[----:B------:R3:W-:Y:S01]  /*4950*/  STL [R1+0x2e8], R6 ;  /* 0x0002e80601007387 */ /* 0x0007e20000100800 */
[----:B------:R-:W-:-:S03]  /*4960*/  UMOV UR9, 0x40000040 ;  /* 0x4000004000097882 */ /* 0x000fc60000000000 */
[----:B------:R3:W-:Y:S04]  /*4970*/  STL [R1+0x2e4], R5 ;  /* 0x0002e40501007387 */ /* 0x0007e80000100800 */
[----:B------:R3:W-:Y:S01]  /*4980*/  STL [R1+0x2e0], R4 ;  /* 0x0002e00401007387 */ /* 0x0007e20000100800 */
[----:B------:R-:W-:-:S03]  /*4990*/  WARPGROUP.DEPBAR.LE gsb0, 0x0 ;  /* 0x00008000000079c5 */ /* 0x000fc60000010000 */
[----:B------:R-:W-:Y:S01]  /*49a0*/  STL.64 [R1], R24 ;  /* 0x0000001801007387 */ /* 0x000fe20000100a00 */
[----:B------:R-:W-:Y:S01]  /*49b0*/  MOV R227, R57 ;  /* 0x0000003900e37202 */ /* 0x000fe20000000f00 */
[----:B------:R-:W-:Y:S01]  /*49c0*/  IMAD.MOV.U32 R226, RZ, RZ, R58 ;  /* 0x000000ffffe27224 */ /* 0x000fe200078e003a */
[----:B------:R-:W-:Y:S01]  /*49d0*/  MOV R225, R59 ;  /* 0x0000003b00e17202 */ /* 0x000fe20000000f00 */
[----:B------:R-:W-:Y:S01]  /*49e0*/  STL.64 [R1+0x8], R26 ;  /* 0x0000081a01007387 */ /* 0x000fe20000100a00 */
[----:B------:R-:W-:Y:S01]  /*49f0*/  IMAD.MOV.U32 R224, RZ, RZ, R60 ;  /* 0x000000ffffe07224 */ /* 0x000fe200078e003c */
[----:B------:R-:W-:Y:S01]  /*4a00*/  MOV R223, R61 ;  /* 0x0000003d00df7202 */ /* 0x000fe20000000f00 */
[----:B------:R-:W-:Y:S01]  /*4a10*/  IMAD.MOV.U32 R222, RZ, RZ, R62 ;  /* 0x000000ffffde7224 */ /* 0x000fe200078e003e */
[----:B------:R-:W-:Y:S01]  /*4a20*/  STL.64 [R1+0x10], R28 ;  /* 0x0000101c01007387 */ /* 0x000fe20000100a00 */
        /* <DEDUP_REMOVED lines=79> */
[----:B----4-:R-:W-:Y:S01]  /*4f20*/  MOV R23, R129 ;  /* 0x0000008100177202 */ /* 0x010fe20000000f00 */
[----:B-1----:R-:W-:Y:S01]  /*4f30*/  IMAD.MOV.U32 R22, RZ, RZ, R130 ;  /* 0x000000ffff167224 */ /* 0x002fe200078e0082 */
[----:B------:R-:W-:Y:S01]  /*4f40*/  MOV R21, R131 ;  /* 0x0000008300157202 */ /* 0x000fe20000000f00 */
[----:B------:R-:W-:Y:S01]  /*4f50*/  IMAD.MOV.U32 R20, RZ, RZ, R132 ;  /* 0x000000ffff147224 */ /* 0x000fe200078e0084 */
[----:B--2---:R-:W-:Y:S01]  /*4f60*/  MOV R19, R133 ;  /* 0x0000008500137202 */ /* 0x004fe20000000f00 */
[----:B---3--:R-:W-:Y:S01]  /*4f70*/  IMAD.MOV.U32 R18, RZ, RZ, R134 ;  /* 0x000000ffff127224 */ /* 0x008fe200078e0086 */
        /* <DEDUP_REMOVED lines=16> */
[----:B------:R1:W-:Y:S01]  /*5080*/  STL [R1+0x80], R56 ;  /* 0x0000803801007387 */ /* 0x0003e20000100800 */
[----:B------:R-:W-:-:S03]  /*5090*/  MOV R0, R151 ;  /* 0x0000009700007202 */ /* 0x000fc60000000f00 */
[----:B------:R-:W-:Y:S04]  /*50a0*/  STL.64 [R1+0xba0], R156 ;  /* 0x000ba09c01007387 */ /* 0x000fe80000100a00 */
[----:B------:R-:W-:Y:S01]  /*50b0*/  STL [R1+0xb9c], R154 ;  /* 0x000b9c9a01007387 */ /* 0x000fe20000100800 */
[----:B-1----:R-:W-:-:S03]  /*50c0*/  WARPGROUP.ARRIVE ;  /* 0x00000000000079c5 */ /* 0x002fc60000000000 */
[----:B------:R-:W-:Y:S03]  /*50d0*/  STL [R1+0xb98], R152 ;  /* 0x000b989801007387 */ /* 0x000fe60000100800 */
[----:B------:R-:W-:Y:S03]  /*50e0*/  HGMMA.64x256x16.F32.BF16 R24, gdesc[UR8], RZ, !UPT, gsb0 ;  /* 0x03e00000081879f0 */ /* 0x000fe6000c0018ff */
[----:B------:R-:W-:Y:S02]  /*50f0*/  WARPGROUP.DEPBAR.LE gsb0, 0x0 ;  /* 0x00008000000079c5 */ /* 0x000fe40000010000 */
[----:B------:R-:W-:Y:S04]  /*5100*/  STL.64 [R1+0xb90], R150 ;  /* 0x000b909601007387 */ /* 0x000fe80000100a00 */
        /* <DEDUP_REMOVED lines=24> */
[----:B------:R1:W-:Y:S04]  /*5290*/  STL.64 [R1+0xac8], R100 ;  /* 0x000ac86401007387 */ /* 0x0003e80000100a00 */
[----:B-1----:R-:W2:Y:S04]  /*52a0*/  LDL.LU R100, [R1] ;  /* 0x0000000001647983 */ /* 0x002ea80000300800 */
[----:B------:R-:W2:Y:S04]  /*52b0*/  LDL.LU R101, [R1+0x4] ;  /* 0x0000040001657983 */ /* 0x000ea80000300800 */
        /* <DEDUP_REMOVED lines=30> */
[----:B------:R-:W2:Y:S01]  /*54a0*/  LDL.LU R132, [R1+0x80] ;  /* 0x0000800001847983 */ /* 0x000ea20000300800 */
        /* <DEDUP_REMOVED lines=46> */
[----:B------:R-:W-:-:S02]  /*5790*/  UIADD3 UR8, UR5, 0x2, URZ ;  /* 0x0000000205087890 */ /* 0x000fc4000fffe03f */
[----:B------:R-:W-:Y:S01]  /*57a0*/  UIADD3 UR10, UR4, 0x2, URZ ;  /* 0x00000002040a7890 */ /* 0x000fe2000fffe03f */
[----:B------:R-:W-:Y:S01]  /*57b0*/  UMOV UR9, 0x40000040 ;  /* 0x4000004000097882 */ /* 0x000fe20000000000 */
[----:B------:R-:W-:Y:S01]  /*57c0*/  UMOV UR11, 0x40000040 ;  /* 0x40000040000b7882 */ /* 0x000fe20000000000 */
[----:B--2---:R-:W-:-:S06]  /*57d0*/  WARPGROUP.ARRIVE ;  /* 0x00000000000079c5 */ /* 0x004fcc0000000000 */
[----:B------:R-:W-:Y:S03]  /*57e0*/  HGMMA.64x256x16.F32.BF16 R100, gdesc[UR8], R100, gsb0 ;  /* 0x03e00000086479f0 */ /* 0x000fe60008001864 */
[----:B------:R-:W-:Y:S02]  /*57f0*/  WARPGROUP.DEPBAR.LE gsb0, 0x0 ;  /* 0x00008000000079c5 */ /* 0x000fe40000010000 */
[----:B------:R-:W-:Y:S04]  /*5800*/  STL.64 [R1], R100 ;  /* 0x0000006401007387 */ /* 0x000fe80000100a00 */
        /* <DEDUP_REMOVED lines=63> */
[----:B-1----:R-:W2:Y:S04]  /*5c00*/  LDL.LU.64 R156, [R1+0xba0] ;  /* 0x000ba000019c7983 */ /* 0x002ea80000300a00 */
[----:B------:R-:W3:Y:S04]  /*5c10*/  LDL.LU R154, [R1+0xb9c] ;  /* 0x000b9c00019a7983 */ /* 0x000ee80000300800 */
[----:B------:R-:W4:Y:S04]  /*5c20*/  LDL.LU R152, [R1+0xb98] ;  /* 0x000b980001987983 */ /* 0x000f280000300800 */
[----:B------:R-:W2:Y:S04]  /*5c30*/  LDL.LU.64 R150, [R1+0xb90] ;  /* 0x000b900001967983 */ /* 0x000ea80000300a00 */
        /* <DEDUP_REMOVED lines=24> */
[----:B------:R-:W2:Y:S01]  /*5dc0*/  LDL.LU.64 R100, [R1+0xac8] ;  /* 0x000ac80001647983 */ /* 0x000ea20000300a00 */
[----:B------:R-:W-:Y:S01]  /*5dd0*/  UIADD3 UR8, UR5, 0x202, URZ ;  /* 0x0000020205087890 */ /* 0x000fe2000fffe03f */
[----:B------:R-:W-:Y:S01]  /*5de0*/  UMOV UR9, 0x40000040 ;  /* 0x4000004000097882 */ /* 0x000fe20000000000 */
[----:B--2---:R-:W-:-:S07]  /*5df0*/  WARPGROUP.ARRIVE ;  /* 0x00000000000079c5 */ /* 0x004fce0000000000 */
[----:B------:R-:W-:Y:S03]  /*5e00*/  HGMMA.64x256x16.F32.BF16 R24, gdesc[UR8], R24, gsb0 ;  /* 0x03e00000081879f0 */ /* 0x000fe60008001818 */
        /* <DEDUP_REMOVED lines=65> */
[----:B-1----:R-:W2:Y:S04]  /*6220*/  LDL.LU.64 R24, [R1] ;  /* 0x0000000001187983 */ /* 0x002ea80000300a00 */
        /* <DEDUP_REMOVED lines=63> */
[----:B------:R-:W-:-:S02]  /*6620*/  UIADD3 UR8, UR5, 0x4, URZ ;  /* 0x0000000405087890 */ /* 0x000fc4000fffe03f */
[----:B------:R-:W-:Y:S01]  /*6630*/  UIADD3 UR10, UR4, 0x4, URZ ;  /* 0x00000004040a7890 */ /* 0x000fe2000fffe03f */
[----:B------:R-:W-:Y:S01]  /*6640*/  UMOV UR9, 0x40000040 ;  /* 0x4000004000097882 */ /* 0x000fe20000000000 */
[----:B------:R-:W-:Y:S01]  /*6650*/  UMOV UR11, 0x40000040 ;  /* 0x40000040000b7882 */ /* 0x000fe20000000000 */
[----:B--2---:R-:W-:-:S06]  /*6660*/  WARPGROUP.ARRIVE ;  /* 0x00000000000079c5 */ /* 0x004fcc0000000000 */
[----:B------:R-:W-:Y:S03]  /*6670*/  HGMMA.64x256x16.F32.BF16 R24, gdesc[UR8], R24, gsb0 ;  /* 0x03e00000081879f0 */ /* 0x000fe60008001818 */
[----:B------:R-:W-:Y:S02]  /*6680*/  WARPGROUP.DEPBAR.LE gsb0, 0x0 ;  /* 0x00008000000079c5 */ /* 0x000fe40000010000 */
        /* <DEDUP_REMOVED lines=64> */
[----:B------:R1:W-:Y:S01]  /*6a90*/  STL [R1+0x80], R56 ;  /* 0x0000803801007387 */ /* 0x0003e20000100800 */
[----:B------:R-:W-:Y:S01]  /*6aa0*/  MOV R178, R102 ;  /* 0x0000006600b27202 */ /* 0x000fe20000000f00 */
[----:B------:R-:W-:Y:S01]  /*6ab0*/  IMAD.MOV.U32 R179, RZ, RZ, R103 ;  /* 0x000000ffffb37224 */ /* 0x000fe200078e0067 */
[----:B------:R-:W-:Y:S01]  /*6ac0*/  MOV R176, R100 ;  /* 0x0000006400b07202 */ /* 0x000fe20000000f00 */
[----:B------:R-:W2:Y:S01]  /*6ad0*/  LDL.LU.64 R150, [R1+0xac0] ;  /* 0x000ac00001967983 */ /* 0x000ea20000300a00 */
[----:B------:R-:W-:Y:S01]  /*6ae0*/  IMAD.MOV.U32 R177, RZ, RZ, R101 ;  /* 0x000000ffffb17224 */ /* 0x000fe200078e0065 */
[----:B------:R-:W-:Y:S01]  /*6af0*/  MOV R174, R98 ;  /* 0x0000006200ae7202 */ /* 0x000fe20000000f00 */
[----:B------:R-:W-:Y:S01]  /*6b00*/  IMAD.MOV.U32 R175, RZ, RZ, R99 ;  /* 0x000000ffffaf7224 */ /* 0x000fe200078e0063 */
[----:B------:R-:W2:Y:S01]  /*6b10*/  LDL.LU.64 R148, [R1+0xab8] ;  /* 0x000ab80001947983 */ /* 0x000ea20000300a00 */
        /* <DEDUP_REMOVED lines=52> */
[----:B------:R-:W-:-:S02]  /*6e60*/  IMAD.MOV.U32 R225, RZ, RZ, R59 ;  /* 0x000000ffffe17224 */ /* 0x000fc400078e003b */
[----:B------:R-:W-:Y:S01]  /*6e70*/  IMAD.MOV.U32 R227, RZ, RZ, R57 ;  /* 0x000000ffffe37224 */ /* 0x000fe200078e0039 */
        /* <DEDUP_REMOVED lines=32> */
[----:B-1----:R-:W2:Y:S04]  /*7080*/  LDL.LU.64 R56, [R1+0x948] ;  /* 0x0009480001387983 */ /* 0x002ea80000300a00 */
        /* <DEDUP_REMOVED lines=17> */
[----:B------:R-:W-:-:S02]  /*71a0*/  UMOV UR9, 0x40000040 ;  /* 0x4000004000097882 */ /* 0x000fc40000000000 */
[----:B------:R-:W-:Y:S04]  /*71b0*/  STL.64 [R1+0x8c0], R156 ;  /* 0x0008c09c01007387 */ /* 0x000fe80000100a00 */
[----:B---3--:R-:W-:Y:S04]  /*71c0*/  STL [R1+0x8bc], R154 ;  /* 0x0008bc9a01007387 */ /* 0x008fe80000100800 */
[----:B----4-:R-:W-:Y:S01]  /*71d0*/  STL [R1+0x8b8], R152 ;  /* 0x0008b89801007387 */ /* 0x010fe20000100800 */
[----:B--2---:R-:W-:-:S06]  /*71e0*/  WARPGROUP.ARRIVE ;  /* 0x00000000000079c5 */ /* 0x004fcc0000000000 */
        /* <DEDUP_REMOVED lines=359> */
[----:B------:R-:W-:Y:S01]  /*8860*/  STL.64 [R1+0x60], R48 ;  /* 0x0000603001007387 */ /* 0x000fe20000100a00 */
[----:B------:R-:W-:-:S03]  /*8870*/  IMAD.MOV.U32 R2, RZ, RZ, R150 ;  /* 0x000000ffff027224 */ /* 0x000fc600078e0096 */
[----:B------:R-:W-:Y:S01]  /*8880*/  STL.64 [R1+0x68], R50 ;  /* 0x0000683201007387 */ /* 0x000fe20000100a00 */
[----:B------:R-:W-:-:S03]  /*8890*/  MOV R0, R151 ;  /* 0x0000009700007202 */ /* 0x000fc60000000f00 */
[----:B------:R-:W-:Y:S01]  /*88a0*/  STL.64 [R1+0x70], R52 ;  /* 0x0000703401007387 */ /* 0x000fe20000100a00 */
[----:B------:R-:W-:Y:S01]  /*88b0*/  IMAD.MOV.U32 R4, RZ, RZ, R148 ;  /* 0x000000ffff047224 */ /* 0x000fe200078e0094 */
[----:B------:R-:W-:Y:S02]  /*88c0*/  MOV R3, R149 ;  /* 0x0000009500037202 */ /* 0x000fe40000000f00 */
[----:B------:R-:W-:Y:S01]  /*88d0*/  STL.64 [R1+0x78], R54 ;  /* 0x0000783601007387 */ /* 0x000fe20000100a00 */
[----:B------:R-:W-:Y:S01]  /*88e0*/  IMAD.MOV.U32 R6, RZ, RZ, R146 ;  /* 0x000000ffff067224 */ /* 0x000fe200078e0092 */
[----:B------:R-:W-:Y:S02]  /*88f0*/  MOV R5, R147 ;  /* 0x0000009300057202 */ /* 0x000fe40000000f00 */
[----:B------:R1:W-:Y:S01]  /*8900*/  STL [R1+0x80], R56 ;  /* 0x0000803801007387 */ /* 0x0003e20000100800 */
[----:B------:R-:W-:Y:S01]  /*8910*/  IMAD.MOV.U32 R8, RZ, RZ, R144 ;  /* 0x000000ffff087224 */ /* 0x000fe200078e0090 */
[----:B------:R-:W-:-:S02]  /*8920*/  MOV R7, R145 ;  /* 0x0000009100077202 */ /* 0x000fc40000000f00 */
[----:B------:R-:W2:Y:S01]  /*8930*/  LDL.LU.64 R150, [R1+0x7e0] ;  /* 0x0007e00001967983 */ /* 0x000ea20000300a00 */
[----:B------:R-:W-:Y:S01]  /*8940*/  IMAD.MOV.U32 R10, RZ, RZ, R142 ;  /* 0x000000ffff0a7224 */ /* 0x000fe200078e008e */
[----:B------:R-:W-:Y:S02]  /*8950*/  MOV R9, R143 ;  /* 0x0000008f00097202 */ /* 0x000fe40000000f00 */
[----:B------:R-:W2:Y:S01]  /*8960*/  LDL.LU.64 R148, [R1+0x7d8] ;  /* 0x0007d80001947983 */ /* 0x000ea20000300a00 */
[----:B------:R-:W-:Y:S01]  /*8970*/  IMAD.MOV.U32 R12, RZ, RZ, R140 ;  /* 0x000000ffff0c7224 */ /* 0x000fe200078e008c */
[----:B------:R-:W-:Y:S02]  /*8980*/  MOV R11, R141 ;  /* 0x0000008d000b7202 */ /* 0x000fe40000000f00 */
[----:B------:R-:W2:Y:S01]  /*8990*/  LDL.LU.64 R146, [R1+0x7d0] ;  /* 0x0007d00001927983 */ /* 0x000ea20000300a00 */
        /* <DEDUP_REMOVED lines=123> */
[----:B------:R-:W-:-:S03]  /*9150*/  MOV R227, R57 ;  /* 0x0000003900e37202 */ /* 0x000fc60000000f00 */
        /* <DEDUP_REMOVED lines=386> */
[----:B------:R-:W-:-:S03]  /*a980*/  MOV R2, R150 ;  /* 0x0000009600027202 */ /* 0x000fc60000000f00 */
[----:B------:R-:W-:Y:S01]  /*a990*/  STL.64 [R1+0x68], R50 ;  /* 0x0000683201007387 */ /* 0x000fe20000100a00 */
[----:B------:R-:W-:-:S03]  /*a9a0*/  IMAD.MOV.U32 R0, RZ, RZ, R151 ;  /* 0x000000ffff007224 */ /* 0x000fc600078e0097 */
[----:B------:R-:W-:Y:S01]  /*a9b0*/  STL.64 [R1+0x70], R52 ;  /* 0x0000703401007387 */ /* 0x000fe20000100a00 */
[----:B------:R-:W-:Y:S01]  /*a9c0*/  MOV R7, R148 ;  /* 0x0000009400077202 */ /* 0x000fe20000000f00 */
[----:B------:R-:W-:Y:S02]  /*a9d0*/  IMAD.MOV.U32 R3, RZ, RZ, R149 ;  /* 0x000000ffff037224 */ /* 0x000fe400078e0095 */
[----:B------:R-:W-:Y:S01]  /*a9e0*/  STL.64 [R1+0x78], R54 ;  /* 0x0000783601007387 */ /* 0x000fe20000100a00 */
[----:B------:R-:W-:Y:S01]  /*a9f0*/  MOV R9, R146 ;  /* 0x0000009200097202 */ /* 0x000fe20000000f00 */
[----:B------:R-:W-:Y:S02]  /*aa00*/  IMAD.MOV.U32 R8, RZ, RZ, R147 ;  /* 0x000000ffff087224 */ /* 0x000fe400078e0093 */
[----:B------:R1:W-:Y:S01]  /*aa10*/  STL [R1+0x80], R56 ;  /* 0x0000803801007387 */ /* 0x0003e20000100800 */
[----:B------:R-:W-:Y:S01]  /*aa20*/  MOV R11, R144 ;  /* 0x00000090000b7202 */ /* 0x000fe20000000f00 */
[----:B------:R-:W-:-:S02]  /*aa30*/  IMAD.MOV.U32 R10, RZ, RZ, R145 ;  /* 0x000000ffff0a7224 */ /* 0x000fc400078e0091 */
[----:B------:R-:W2:Y:S01]  /*aa40*/  LDL.LU.64 R150, [R1+0x500] ;  /* 0x0005000001967983 */ /* 0x000ea20000300a00 */
[----:B------:R-:W-:Y:S01]  /*aa50*/  MOV R13, R142 ;  /* 0x0000008e000d7202 */ /* 0x000fe20000000f00 */
[----:B------:R-:W-:Y:S02]  /*aa60*/  IMAD.MOV.U32 R12, RZ, RZ, R143 ;  /* 0x000000ffff0c7224 */ /* 0x000fe400078e008f */
[----:B------:R-:W2:Y:S01]  /*aa70*/  LDL.LU.64 R148, [R1+0x4f8] ;  /* 0x0004f80001947983 */ /* 0x000ea20000300a00 */
[----:B------:R-:W-:Y:S01]  /*aa80*/  MOV R15, R140 ;  /* 0x0000008c000f7202 */ /* 0x000fe20000000f00 */
[----:B------:R-:W-:Y:S02]  /*aa90*/  IMAD.MOV.U32 R14, RZ, RZ, R141 ;  /* 0x000000ffff0e7224 */ /* 0x000fe400078e008d */
[----:B------:R-:W2:Y:S01]  /*aaa0*/  LDL.LU.64 R146, [R1+0x4f0] ;  /* 0x0004f00001927983 */ /* 0x000ea20000300a00 */
        /* <DEDUP_REMOVED lines=123> */
[----:B------:R-:W-:-:S03]  /*b260*/  IMAD.MOV.U32 R23, RZ, RZ, R57 ;  /* 0x000000ffff177224 */ /* 0x000fc600078e0039 */
        /* <DEDUP_REMOVED lines=123> */
[----:B------:R-:W-:Y:S01]  /*ba20*/  UIADD3 UR8, UR5, 0x406, URZ ;  /* 0x0000040605087890 */ /* 0x000fe2000fffe03f */
[----:B------:R-:W-:Y:S01]  /*ba30*/  MOV R227, R0 ;  /* 0x0000000000e37202 */ /* 0x000fe20000000f00 */
[----:B------:R-:W-:Y:S01]  /*ba40*/  UIADD3 UR10, UR4, 0x806, URZ ;  /* 0x00000806040a7890 */ /* 0x000fe2000fffe03f */
[----:B------:R1:W5:Y:S01]  /*ba50*/  LDL.LU R23, [R1+0x300] ;  /* 0x0003000001177983 */ /* 0x0003620000300800 */
[----:B------:R-:W-:Y:S01]  /*ba60*/  UMOV UR9, 0x40000040 ;  /* 0x4000004000097882 */ /* 0x000fe20000000000 */
[----:B------:R-:W-:-:S02]  /*ba70*/  UMOV UR11, 0x40000040 ;  /* 0x40000040000b7882 */ /* 0x000fc40000000000 */
[----:B------:R1:W5:Y:S04]  /*ba80*/  LDL.LU R22, [R1+0x2fc] ;  /* 0x0002fc0001167983 */ /* 0x0003680000300800 */
[----:B------:R1:W5:Y:S04]  /*ba90*/  LDL.LU R19, [R1+0x2f8] ;  /* 0x0002f80001137983 */ /* 0x0003680000300800 */
[----:B------:R1:W5:Y:S04]  /*baa0*/  LDL.LU R18, [R1+0x2f4] ;  /* 0x0002f40001127983 */ /* 0x0003680000300800 */
[----:B------:R1:W5:Y:S04]  /*bab0*/  LDL.LU R17, [R1+0x2f0] ;  /* 0x0002f00001117983 */ /* 0x0003680000300800 */
[----:B------:R1:W5:Y:S04]  /*bac0*/  LDL.LU R16, [R1+0x2ec] ;  /* 0x0002ec0001107983 */ /* 0x0003680000300800 */
[----:B------:R1:W5:Y:S04]  /*bad0*/  LDL.LU R6, [R1+0x2e8] ;  /* 0x0002e80001067983 */ /* 0x0003680000300800 */
[----:B------:R1:W5:Y:S04]  /*bae0*/  LDL.LU R5, [R1+0x2e4] ;  /* 0x0002e40001057983 */ /* 0x0003680000300800 */
[----:B------:R1:W5:Y:S01]  /*baf0*/  LDL.LU R4, [R1+0x2e0] ;  /* 0x0002e00001047983 */ /* 0x0003620000300800 */
        /* <DEDUP_REMOVED lines=67> */
[----:B--2---:R1:W5:Y:S04]  /*bf30*/  LDL.LU.64 R156, [R1+0x2d8] ;  /* 0x0002d800019c7983 */ /* 0x0043680000300a00 */
[----:B------:R1:W5:Y:S04]  /*bf40*/  LDL.LU R154, [R1+0x2d4] ;  /* 0x0002d400019a7983 */ /* 0x0003680000300800 */
[----:B------:R1:W5:Y:S04]  /*bf50*/  LDL.LU R152, [R1+0x2d0] ;  /* 0x0002d00001987983 */ /* 0x0003680000300800 */
        /* <DEDUP_REMOVED lines=28> */
[----:B------:R-:W-:-:S04]  /*c120*/  UIADD3 UR5, UR40, 0x1, URZ ;  /* 0x0000000128057890 */ /* 0x000fc8000fffe03f */
[----:B------:R-:W-:-:S04]  /*c130*/  UISETP.NE.AND UP0, UPT, UR5, 0x2, UPT ;  /* 0x000000020500788c */ /* 0x000fc8000bf05270 */
[----:B------:R-:W-:-:S04]  /*c140*/  USEL UR4, URZ, 0x1, UP0 ;  /* 0x000000013f047887 */ /* 0x000fc80008000000 */
[----:B------:R-:W-:Y:S02]  /*c150*/  ULOP3.LUT UR4, UR41, UR4, URZ, 0x3c, !UPT ;  /* 0x0000000429047292 */ /* 0x000fe4000f8e3c3f */
[----:B------:R-:W-:-:S04]  /*c160*/  USEL UR5, UR5, URZ, UP0 ;  /* 0x0000003f05057287 */ /* 0x000fc80008000000 */
[----:B------:R-:W-:Y:S01]  /*c170*/  IMAD.U32 R0, RZ, RZ, UR4 ;  /* 0x00000004ff007e24 */ /* 0x000fe2000f8e00ff */
[----:B------:R-:W-:Y:S01]  /*c180*/  UMOV UR4, 0x1 ;  /* 0x0000000100047882 */ /* 0x000fe20000000000 */
[----:B--2---:R-:W-:-:S06]  /*c190*/  WARPGROUP.ARRIVE ;  /* 0x00000000000079c5 */ /* 0x004fcc0000000000 */
[----:B-1----:R-:W-:Y:S03]  /*c1a0*/  HGMMA.64x256x16.F32.BF16 R24, gdesc[UR8], R24, gsb0 ;  /* 0x03e00000081879f0 */ /* 0x002fe60008001818 */
[----:B------:R-:W-:Y:S02]  /*c1b0*/  WARPGROUP.DEPBAR.LE gsb0, 0x0 ;  /* 0x00008000000079c5 */ /* 0x000fe40000010000 */
.L_x_34:
[----:B------:R-:W-:-:S04]  /*c1c0*/  UISETP.LT.AND UP0, UPT, UR16, 0x1, UPT ;  /* 0x000000011000788c */ /* 0x000fc8000bf01270 */
[----:B------:R-:W-:-:S04]  /*c1d0*/  USEL UR6, UR16, 0x1, UP0 ;  /* 0x0000000110067887 */ /* 0x000fc80008000000 */
[----:B------:R-:W-:-:S04]  /*c1e0*/  UIADD3 UR16, UR16, -UR6, URZ ;  /* 0x8000000610107290 */ /* 0x000fc8000fffe03f */
[----:B------:R-:W-:-:S06]  /*c1f0*/  UISETP.GE.AND UP0, UPT, UR16, 0x1, UPT ;  /* 0x000000011000788c */ /* 0x000fcc000bf06270 */
[----:B------:R-:W-:-:S13]  /*c200*/  PLOP3.LUT P0, PT, PT, PT, UP0, 0x80, 0x0 ;  /* 0x000000000000781c */ /* 0x000fda0003f0f008 */
[----:B------:R-:W-:Y:S05]  /*c210*/  @!P0 BRA `(.L_x_39) ;  /* 0x0000008400f48947 */ /* 0x000fea0003800000 */
[----:B------:R-:W-:Y:S01]  /*c220*/  MOV R2, UR16 ;  /* 0x0000001000027c02 */ /* 0x000fe20008000f00 */
[----:B------:R-:W-:-:S06]  /*c230*/  UMOV UR6, UR40 ;  /* 0x0000002800067c82 */ /* 0x000fcc0008000000 */
.L_x_46:
[----:B------:R-:W-:-:S06]  /*c240*/  UISETP.NE.AND UP0, UPT, UR43, 0x3, UPT ;  /* 0x000000032b00788c */ /* 0x000fcc000bf05270 */
[----:B------:R-:W-:-:S13]  /*c250*/  PLOP3.LUT P1, PT, PT, PT, UP0, 0x80, 0x0 ;  /* 0x000000000000781c */ /* 0x000fda0003f2f008 */
[----:B------:R-:W-:Y:S05]  /*c260*/  @!P1 BRA `(.L_x_40) ;  /* 0x0000000000049947 */ /* 0x000fea0003800000 */
[----:B------:R-:W-:Y:S01]  /*c270*/  BPT.TRAP 0x1 ;  /* 0x000000040000795c */ /* 0x000fe20000300000 */
.L_x_40:
[----:B------:R-:W-:Y:S01]  /*c280*/  ULEA UR7, UR5, UR47, 0x3 ;  /* 0x0000002f05077291 */ /* 0x000fe2000f8e183f */
[----:B------:R-:W-:-:S08]  /*c290*/  SHF.L.U32 R3, R0, 0x1f, RZ ;  /* 0x0000001f00037819 */ /* 0x000fd000000006ff */
[----:B------:R1:W3:Y:S01]  /*c2a0*/  SYNCS.PHASECHK.TRANS64.TRYWAIT P0, [UR7+0x34480], R3 ;  /* 0x03448003ff0075a7 */ /* 0x0002e20008000147 */
[----:B------:R-:W-:Y:S05]  /*c2b0*/  @!P1 BRA `(.L_x_41) ;  /* 0x0000000000049947 */ /* 0x000fea0003800000 */
[----:B------:R-:W-:Y:S01]  /*c2c0*/  BPT.TRAP 0x1 ;  /* 0x000000040000795c */ /* 0x000fe20000300000 */
.L_x_41:
[----:B---3--:R-:W-:Y:S05]  /*c2d0*/  @P0 BRA `(.L_x_42) ;  /* 0x0000000000080947 */ /* 0x008fea0003800000 */
[----:B------:R-:W3:Y:S02]  /*c2e0*/  SYNCS.PHASECHK.TRANS64.TRYWAIT P0, [UR7+0x34480], R3 ;  /* 0x03448003ff0075a7 */ /* 0x000ee40008000147 */
[----:B---3--:R-:W-:Y:S05]  /*c2f0*/  @!P0 BRA `(.L_x_43) ;  /* 0x0000015c00b08947 */ /* 0x008fea0003800000 */
.L_x_42:
        /* <DEDUP_REMOVED lines=64> */
[----:B----4-:R-:W4:Y:S04]  /*c700*/  LDL.LU.64 R24, [R1] ;  /* 0x0000000001187983 */ /* 0x010f280000300a00 */
[----:B------:R-:W4:Y:S04]  /*c710*/  LDL.LU.64 R26, [R1+0x8] ;  /* 0x00000800011a7983 */ /* 0x000f280000300a00 */
        /* <DEDUP_REMOVED lines=61> */
[----:B------:R-:W4:Y:S01]  /*caf0*/  LDL.LU.64 R150, [R1+0x1f8] ;  /* 0x0001f80001967983 */ /* 0x000f220000300a00 */
[----:B------:R-:W-:-:S02]  /*cb00*/  UIADD3 UR8, UR47, 0x10000, URZ ;  /* 0x000100002f087890 */ /* 0x000fc4000fffe03f */
[----:B------:R-:W-:Y:S01]  /*cb10*/  USHF.R.U32.HI UR7, URZ, 0x4, UR47 ;  /* 0x000000043f077899 */ /* 0x000fe2000801162f */
[----:B-----5:R-:W-:Y:S01]  /*cb20*/  STL [R1+0x308], R23 ;  /* 0x0003081701007387 */ /* 0x020fe20000100800 */
[----:B------:R-:W-:Y:S02]  /*cb30*/  USHF.R.U32.HI UR8, URZ, 0x4, UR8 ;  /* 0x000000043f087899 */ /* 0x000fe40008011608 */
[----:B------:R-:W-:Y:S01]  /*cb40*/  ULOP3.LUT UR7, UR7, 0x3fff, URZ, 0xc0, !UPT ;  /* 0x00003fff07077892 */ /* 0x000fe2000f8ec03f */
[----:B------:R-:W-:Y:S01]  /*cb50*/  STL [R1+0x304], R22 ;  /* 0x0003041601007387 */ /* 0x000fe20000100800 */
[----:B------:R-:W-:Y:S02]  /*cb60*/  ULOP3.LUT UR8, UR8, 0x3fff, URZ, 0xc0, !UPT ;  /* 0x00003fff08087892 */ /* 0x000fe4000f8ec03f */
[----:B------:R-:W-:Y:S01]  /*cb70*/  ULOP3.LUT UR7, UR7, 0x10000, URZ, 0xfc, !UPT ;  /* 0x0001000007077892 */ /* 0x000fe2000f8efc3f */
[----:B------:R-:W-:Y:S01]  /*cb80*/  STL [R1+0x300], R19 ;  /* 0x0003001301007387 */ /* 0x000fe20000100800 */
[----:B------:R-:W-:-:S02]  /*cb90*/  ULOP3.LUT UR9, UR8, 0x10000, URZ, 0xfc, !UPT ;  /* 0x0001000008097892 */ /* 0x000fc4000f8efc3f */
[----:B------:R-:W-:Y:S01]  /*cba0*/  UISETP.NE.U32.AND UP0, UPT, UR4, URZ, UPT ;  /* 0x0000003f0400728c */ /* 0x000fe2000bf05070 */
[----:B------:R-:W-:Y:S01]  /*cbb0*/  STL [R1+0x2fc], R18 ;  /* 0x0002fc1201007387 */ /* 0x000fe20000100800 */
[----:B------:R-:W-:Y:S02]  /*cbc0*/  ULEA UR8, UR5, UR7, 0xb ;  /* 0x0000000705087291 */ /* 0x000fe4000f8e583f */
[----:B------:R-:W-:Y:S01]  /*cbd0*/  ULEA UR7, UR5, UR9, 0xc ;  /* 0x0000000905077291 */ /* 0x000fe2000f8e603f */
[----:B------:R-:W-:Y:S01]  /*cbe0*/  STL [R1+0x2f8], R17 ;  /* 0x0002f81101007387 */ /* 0x000fe20000100800 */
[----:B------:R-:W-:Y:S01]  /*cbf0*/  UMOV UR11, 0x40000040 ;  /* 0x40000040000b7882 */ /* 0x000fe20000000000 */
[----:B------:R-:W-:Y:S02]  /*cc00*/  UMOV UR9, 0x40000040 ;  /* 0x4000004000097882 */ /* 0x000fe40000000000 */
[----:B------:R-:W-:Y:S02]  /*cc10*/  STL [R1+0x2f4], R16 ;  /* 0x0002f41001007387 */ /* 0x000fe40000100800 */
[----:B------:R-:W-:-:S02]  /*cc20*/  UMOV UR10, UR7 ;  /* 0x00000007000a7c82 */ /* 0x000fc40008000000 */
[----:B------:R-:W-:Y:S04]  /*cc30*/  STL [R1+0x2f0], R6 ;  /* 0x0002f00601007387 */ /* 0x000fe80000100800 */
[----:B------:R-:W-:Y:S04]  /*cc40*/  STL [R1+0x2ec], R5 ;  /* 0x0002ec0501007387 */ /* 0x000fe80000100800 */
[----:B------:R-:W-:Y:S04]  /*cc50*/  STL [R1+0x2e8], R4 ;  /* 0x0002e80401007387 */ /* 0x000fe80000100800 */
[----:B------:R1:W-:Y:S04]  /*cc60*/  STL [R1+0x2e4], R2 ;  /* 0x0002e40201007387 */ /* 0x0003e80000100800 */
[----:B------:R2:W-:Y:S01]  /*cc70*/  STL [R1+0x2e0], R0 ;  /* 0x0002e00001007387 */ /* 0x0005e20000100800 */
[----:B----4-:R-:W-:-:S06]  /*cc80*/  WARPGROUP.ARRIVE ;  /* 0x00000000000079c5 */ /* 0x010fcc0000000000 */
[----:B------:R-:W-:Y:S03]  /*cc90*/  HGMMA.64x256x16.F32.BF16 R24, gdesc[UR8], R24, UP0, gsb0 ;  /* 0x03e00000081879f0 */ /* 0x000fe6000b801818 */
[----:B------:R-:W-:Y:S02]  /*cca0*/  WARPGROUP.DEPBAR.LE gsb0, 0x0 ;  /* 0x00008000000079c5 */ /* 0x000fe40000010000 */
[----:B------:R-:W-:Y:S01]  /*ccb0*/  STL.64 [R1], R24 ;  /* 0x0000001801007387 */ /* 0x000fe20000100a00 */
[----:B-1----:R-:W-:Y:S01]  /*ccc0*/  MOV R2, R150 ;  /* 0x0000009600027202 */ /* 0x002fe20000000f00 */
[----:B--2---:R-:W-:Y:S01]  /*ccd0*/  IMAD.MOV.U32 R0, RZ, RZ, R151 ;  /* 0x000000ffff007224 */ /* 0x004fe200078e0097 */
[----:B------:R-:W-:Y:S01]  /*cce0*/  MOV R4, R148 ;  /* 0x0000009400047202 */ /* 0x000fe20000000f00 */
[----:B------:R-:W-:Y:S01]  /*ccf0*/  STL.64 [R1+0x8], R26 ;  /* 0x0000081a01007387 */ /* 0x000fe20000100a00 */
[----:B---3--:R-:W-:Y:S01]  /*cd00*/  IMAD.MOV.U32 R3, RZ, RZ, R149 ;  /* 0x000000ffff037224 */ /* 0x008fe200078e0095 */
        /* <DEDUP_REMOVED lines=171> */
[----:B------:R-:W-:Y:S01]  /*d7c0*/  UMOV UR14, UR10 ;  /* 0x0000000a000e7c82 */ /* 0x000fe20008000000 */
[----:B------:R-:W-:Y:S01]  /*d7d0*/  UMOV UR15, UR11 ;  /* 0x0000000b000f7c82 */ /* 0x000fe20008000000 */
[----:B------:R-:W-:Y:S01]  /*d7e0*/  UMOV UR13, 0x40000040 ;  /* 0x40000040000d7882 */ /* 0x000fe20000000000 */
[----:B------:R-:W-:Y:S04]  /*d7f0*/  STL.64 [R1+0xba8], R156 ;  /* 0x000ba89c01007387 */ /* 0x000fe80000100a00 */
[----:B------:R-:W-:Y:S04]  /*d800*/  STL [R1+0xba4], R154 ;  /* 0x000ba49a01007387 */ /* 0x000fe80000100800 */
[----:B------:R-:W-:Y:S01]  /*d810*/  STL [R1+0xba0], R152 ;  /* 0x000ba09801007387 */ /* 0x000fe20000100800 */
[----:B--2---:R-:W-:-:S06]  /*d820*/  WARPGROUP.ARRIVE ;  /* 0x00000000000079c5 */ /* 0x004fcc0000000000 */
[----:B------:R-:W-:Y:S03]  /*d830*/  HGMMA.64x256x16.F32.BF16 R24, gdesc[UR12], R24, UP0, gsb0 ;  /* 0x03e000000c1879f0 */ /* 0x000fe6000b801818 */
        /* <DEDUP_REMOVED lines=111> */
[----:B------:R-:W-:Y:S03]  /*df30*/  HGMMA.64x256x16.F32.BF16 R100, gdesc[UR12], R100, UP0, gsb0 ;  /* 0x03e000000c6479f0 */ /* 0x000fe6000b801864 */
        /* <DEDUP_REMOVED lines=1569> */
[----:B------:R-:W-:Y:S01]  /*14150*/  UIADD3 UR12, UR8, 0x406, URZ ;  /* 0x00000406080c7890 */ /* 0x000fe2000fffe03f */
[----:B------:R-:W-:Y:S01]  /*14160*/  IMAD.MOV.U32 R227, RZ, RZ, R3 ;  /* 0x000000ffffe37224 */ /* 0x000fe200078e0003 */
        /* <DEDUP_REMOVED lines=115> */
[----:B-1----:R-:W-:Y:S05]  /*148a0*/  @!P1 BRA `(.L_x_44) ;  /* 0x0000000000049947 */ /* 0x002fea0003800000 */
[----:B------:R-:W-:Y:S01]  /*148b0*/  BPT.TRAP 0x1 ;  /* 0x000000040000795c */ /* 0x000fe20000300000 */
.L_x_44:
[----:B------:R-:W-:Y:S02]  /*148c0*/  UISETP.GT.U32.AND UP0, UPT, UR42, 0x1, UPT ;  /* 0x000000012a00788c */ /* 0x000fe4000bf04070 */
[----:B------:R-:W-:-:S04]  /*148d0*/  ULEA UR7, UR6, UR47, 0x3 ;  /* 0x0000002f06077291 */ /* 0x000fc8000f8e183f */
[----:B------:R-:W-:Y:S01]  /*148e0*/  UIADD3 UR7, UR7, 0x34490, URZ ;  /* 0x0003449007077890 */ /* 0x000fe2000fffe03f */
[----:B------:R-:W-:-:S03]  /*148f0*/  PLOP3.LUT P0, PT, PT, PT, UP0, 0x80, 0x0 ;  /* 0x000000000000781c */ /* 0x000fc60003f0f008 */
[----:B------:R-:W-:-:S09]  /*14900*/  UPRMT UR7, URZ, 0x654, UR7 ;  /* 0x000006543f077896 */ /* 0x000fd20008000007 */
[----:B------:R-:W-:Y:S01]  /*14910*/  SYNCS.ARRIVE.TRANS64.RED.A1T0 RZ, [UR7], RZ ;  /* 0x000000ffffff79a7 */ /* 0x000fe20008100407 */
[----:B------:R-:W-:Y:S05]  /*14920*/  @P0 BRA `(.L_x_45) ;  /* 0x0000000000040947 */ /* 0x000fea0003800000 */
[----:B------:R-:W-:Y:S01]  /*14930*/  BPT.TRAP 0x1 ;  /* 0x000000040000795c */ /* 0x000fe20000300000 */
.L_x_45:
[----:B------:R-:W-:Y:S01]  /*14940*/  UIADD3 UR5, UR5, 0x1, URZ ;  /* 0x0000000105057890 */ /* 0x000fe2000fffe03f */
[C---:B-----5:R-:W-:Y:S01]  /*14950*/  ISETP.GT.AND P0, PT, R2.reuse, 0x1, PT ;  /* 0x000000010200780c */ /* 0x060fe20003f04270 */
[----:B------:R-:W-:Y:S01]  /*14960*/  UIADD3 UR6, UR6, 0x1, URZ ;  /* 0x0000000106067890 */ /* 0x000fe2000fffe03f */
[----:B------:R-:W-:Y:S01]  /*14970*/  IADD3 R2, R2, -0x1, RZ ;  /* 0xffffffff02027810 */ /* 0x000fe20007ffe0ff */
[----:B------:R-:W-:Y:S02]  /*14980*/  UISETP.NE.AND UP0, UPT, UR5, 0x2, UPT ;  /* 0x000000020500788c */ /* 0x000fe4000bf05270 */
[----:B------:R-:W-:Y:S02]  /*14990*/  UISETP.NE.AND UP1, UPT, UR6, 0x2, UPT ;  /* 0x000000020600788c */ /* 0x000fe4000bf25270 */
[----:B------:R-:W-:Y:S02]  /*149a0*/  USEL UR7, URZ, 0x1, UP0 ;  /* 0x000000013f077887 */ /* 0x000fe40008000000 */
[----:B------:R-:W-:-:S02]  /*149b0*/  USEL UR5, UR5, URZ, UP0 ;  /* 0x0000003f05057287 */ /* 0x000fc40008000000 */
[----:B------:R-:W-:Y:S02]  /*149c0*/  USEL UR6, UR6, URZ, UP1 ;  /* 0x0000003f06067287 */ /* 0x000fe40008800000 */
[----:B------:R-:W-:Y:S01]  /*149d0*/  LOP3.LUT R0, R0, UR7, RZ, 0x3c, !PT ;  /* 0x0000000700007c12 */ /* 0x000fe2000f8e3cff */
[----:B------:R-:W-:Y:S09]  /*149e0*/  @P0 BRA `(.L_x_46) ;  /* 0xffffff7800140947 */ /* 0x000ff2000383ffff */
.L_x_39:
[----:B-----5:R-:W-:Y:S01]  /*149f0*/  ISETP.GE.AND P0, PT, R4, 0x1, PT ;  /* 0x000000010400780c */ /* 0x020fe20003f06270 */
[----:B------:R-:W-:-:S04]  /*14a00*/  IMAD.U32 R0, RZ, RZ, UR55 ;  /* 0x00000037ff007e24 */ /* 0x000fc8000f8e00ff */
[----:B------:R1:W-:Y:S08]  /*14a10*/  SYNCS.ARRIVE.TRANS64.A1T0 RZ, [R0+UR49], RZ ;  /* 0x000000ff00ff79a7 */ /* 0x0003f00008100031 */
[----:B-1----:R-:W-:Y:S05]  /*14a20*/  @!P0 BRA `(.L_x_47) ;  /* 0x0000000000388947 */ /* 0x002fea0003800000 */
[----:B------:R-:W-:-:S06]  /*14a30*/  UISETP.NE.AND UP0, UPT, UR43, 0x3, UPT ;  /* 0x000000032b00788c */ /* 0x000fcc000bf05270 */
[----:B------:R-:W-:-:S13]  /*14a40*/  PLOP3.LUT P0, PT, PT, PT, UP0, 0x80, 0x0 ;  /* 0x000000000000781c */ /* 0x000fda0003f0f008 */
[----:B------:R-:W-:Y:S05]  /*14a50*/  @!P0 BRA `(.L_x_48) ;  /* 0x0000000000048947 */ /* 0x000fea0003800000 */
[----:B------:R-:W-:Y:S01]  /*14a60*/  BPT.TRAP 0x1 ;  /* 0x000000040000795c */ /* 0x000fe20000300000 */
.L_x_48:
[----:B------:R-:W-:Y:S02]  /*14a70*/  UIADD3 UR16, UR16, UR40, URZ ;  /* 0x0000002810107290 */ /* 0x000fe4000fffe03f */
[----:B------:R-:W-:Y:S02]  /*14a80*/  UISETP.GT.U32.AND UP0, UPT, UR42, 0x1, UPT ;  /* 0x000000012a00788c */ /* 0x000fe4000bf04070 */
[----:B------:R-:W-:-:S04]  /*14a90*/  USHF.L.U32 UR16, UR16, 0x3, URZ ;  /* 0x0000000310107899 */ /* 0x000fc8000800063f */
[----:B------:R-:W-:Y:S01]  /*14aa0*/  ULOP3.LUT UR16, UR16, 0x8, URZ, 0xc0, !UPT ;  /* 0x0000000810107892 */ /* 0x000fe2000f8ec03f */
[----:B------:R-:W-:-:S03]  /*14ab0*/  PLOP3.LUT P0, PT, PT, PT, UP0, 0x80, 0x0 ;  /* 0x000000000000781c */ /* 0x000fc60003f0f008 */
[----:B------:R-:W-:-:S04]  /*14ac0*/  UIADD3 UR16, UR47, 0x34490, UR16 ;  /* 0x000344902f107890 */ /* 0x000fc8000fffe010 */
[----:B------:R-:W-:-:S09]  /*14ad0*/  UPRMT UR16, URZ, 0x654, UR16 ;  /* 0x000006543f107896 */ /* 0x000fd20008000010 */
[----:B------:R-:W-:Y:S01]  /*14ae0*/  SYNCS.ARRIVE.TRANS64.RED.A1T0 RZ, [UR16], RZ ;  /* 0x000000ffffff79a7 */ /* 0x000fe20008100410 */
[----:B------:R-:W-:Y:S05]  /*14af0*/  @P0 BRA `(.L_x_47) ;  /* 0x0000000000040947 */ /* 0x000fea0003800000 */
[----:B------:R-:W-:Y:S01]  /*14b00*/  BPT.TRAP 0x1 ;  /* 0x000000040000795c */ /* 0x000fe20000300000 */
.L_x_47:
[----:B------:R-:W-:Y:S02]  /*14b10*/  SHF.L.U32 R0, R152, 0x1f, RZ ;  /* 0x0000001f98007819 */ /* 0x000fe400000006ff */
[----:B------:R-:W-:Y:S02]  /*14b20*/  R2UR UR4, R4 ;  /* 0x00000000040472ca */ /* 0x000fe400000e0000 */
[----:B------:R-:W1:Y:S11]  /*14b30*/  SYNCS.PHASECHK.TRANS64.TRYWAIT P0, [R6+UR50+0x10], R0 ;  /* 0x00001000060075a7 */ /* 0x000e760008000172 */
[----:B------:R-:W-:-:S04]  /*14b40*/  UIADD3 UR4, UR4, 0x7f, URZ ;  /* 0x0000007f04047890 */ /* 0x000fc8000fffe03f */
[----:B------:R-:W-:-:S04]  /*14b50*/  USHF.R.S32.HI UR5, URZ, 0x1f, UR4 ;  /* 0x0000001f3f057899 */ /* 0x000fc80008011404 */
[----:B------:R-:W-:-:S04]  /*14b60*/  ULEA.HI UR5, UR5, UR4, URZ, 0x7 ;  /* 0x0000000405057291 */ /* 0x000fc8000f8f383f */
[----:B------:R-:W-:Y:S01]  /*14b70*/  USHF.R.S32.HI UR5, URZ, 0x7, UR5 ;  /* 0x000000073f057899 */ /* 0x000fe20008011405 */
[----:B-1----:R-:W-:Y:S11]  /*14b80*/  @!P0 BRA `(.L_x_49) ;  /* 0x000000d400a48947 */ /* 0x002ff60003800000 */
.L_x_358:
[----:B------:R-:W-:Y:S01]  /*14b90*/  UIADD3 UR40, UR5, UR40, URZ ;  /* 0x0000002805287290 */ /* 0x000fe2000fffe03f */
[----:B------:R-:W-:-:S03]  /*14ba0*/  LOP3.LUT P0, RZ, R5, 0xff, RZ, 0xc0, !PT ;  /* 0x000000ff05ff7812 */ /* 0x000fc6000780c0ff */
[----:B------:R-:W-:Y:S02]  /*14bb0*/  USHF.R.U32.HI UR4, URZ, 0x1, UR40 ;  /* 0x000000013f047899 */ /* 0x000fe40008011628 */
[----:B------:R-:W-:Y:S02]  /*14bc0*/  UISETP.GT.U32.AND UP0, UPT, UR40, 0x1, UPT ;  /* 0x000000012800788c */ /* 0x000fe4000bf04070 */
[----:B------:R-:W-:Y:S02]  /*14bd0*/  ULOP3.LUT UR4, UR4, 0x1, URZ, 0xc0, !UPT ;  /* 0x0000000104047892 */ /* 0x000fe4000f8ec03f */
[----:B------:R-:W-:Y:S02]  /*14be0*/  UISETP.LT.U32.AND UP0, UPT, UR5, 0x2, UP0 ;  /* 0x000000020500788c */ /* 0x000fe40008701070 */
[----:B------:R-:W-:Y:S02]  /*14bf0*/  UISETP.NE.U32.AND UP1, UPT, UR4, 0x1, UPT ;  /* 0x000000010400788c */ /* 0x000fe4000bf25070 */
[----:B------:R-:W-:-:S02]  /*14c00*/  ULOP3.LUT UR40, UR40, 0x1, URZ, 0xc0, !UPT ;  /* 0x0000000128287892 */ /* 0x000fc4000f8ec03f */
[----:B------:R-:W-:Y:S02]  /*14c10*/  UISETP.GT.U32.AND UP1, UPT, UR5, 0x1, !UP1 ;  /* 0x000000010500788c */ /* 0x000fe4000cf24070 */
[----:B------:R-:W-:Y:S02]  /*14c20*/  USEL UR5, URZ, 0x1, !UP0 ;  /* 0x000000013f057887 */ /* 0x000fe4000c000000 */
[----:B------:R-:W-:-:S04]  /*14c30*/  USEL UR4, URZ, 0x1, !UP1 ;  /* 0x000000013f047887 */ /* 0x000fc8000c800000 */
[----:B------:R-:W-:Y:S01]  /*14c40*/  ULOP3.LUT UR41, UR4, UR41, UR5, 0x96, !UPT ;  /* 0x0000002904297292 */ /* 0x000fe2000f8e9605 */
[----:B------:R-:W-:Y:S11]  /*14c50*/  @!P0 BRA `(.L_x_50) ;  /* 0x00000000000c8947 */ /* 0x000ff60003800000 */
[----:B------:R-:W-:-:S04]  /*14c60*/  DEPBAR {5,4,3,2,1,0} ;  /* 0x0000003f0000791a */ /* 0x000fc80000000000 */
[----:B------:R3:W-:Y:S02]  /*14c70*/  UTMACCTL.IV [UR36] ;  /* 0x00000000240079b9 */ /* 0x0007e40008000000 */
[----:B---3--:R-:W-:Y:S01]  /*14c80*/  NOP ;  /* 0x0000000000007918 */ /* 0x008fe20000000000 */
.L_x_50:
[----:B------:R-:W-:Y:S01]  /*14c90*/  UIADD3 UR4, UR47, 0x30000, URZ ;  /* 0x000300002f047890 */ /* 0x000fe2000fffe03f */
[----:B------:R-:W-:Y:S02]  /*14ca0*/  R2UR UR45, R16 ;  /* 0x00000000102d72ca */ /* 0x000fe400000e0000 */
[----:B------:R-:W-:Y:S01]  /*14cb0*/  R2UR UR46, R17 ;  /* 0x00000000112e72ca */ /* 0x000fe200000e0000 */
[----:B------:R-:W-:-:S06]  /*14cc0*/  ULOP3.LUT UP0, URZ, UR4, 0x3ff, URZ, 0xc0, !UPT ;  /* 0x000003ff043f7892 */ /* 0x000fcc000f80c03f */
[----:B------:R-:W-:-:S04]  /*14cd0*/  PLOP3.LUT P0, PT, PT, PT, UP0, 0x80, 0x0 ;  /* 0x000000000000781c */ /* 0x000fc80003f0f008 */
[----:B------:R-:W-:Y:S02]  /*14ce0*/  USHF.L.U32 UR45, UR45, 0x7, URZ ;  /* 0x000000072d2d7899 */ /* 0x000fe4000800063f */
[----:B------:R-:W-:-:S07]  /*14cf0*/  USHF.L.U32 UR46, UR46, 0x8, URZ ;  /* 0x000000082e2e7899 */ /* 0x000fce000800063f */
[----:B------:R-:W-:Y:S05]  /*14d00*/  @!P0 BRA `(.L_x_51) ;  /* 0x00000000007c8947 */ /* 0x000fea0003800000 */
[----:B------:R-:W-:Y:S01]  /*14d10*/  MOV R16, 0x0 ;  /* 0x0000000000107802 */ /* 0x000fe20000000f00 */
[----:B------:R-:W-:Y:S01]  /*14d20*/  ULDC.64 UR4, c[0x4][0x68] ;  /* 0x01001a0000047ab9 */ /* 0x000fe20000000a00 */
[----:B------:R-:W-:Y:S01]  /*14d30*/  ULDC.64 UR6, c[0x4][0x70] ;  /* 0x01001c0000067ab9 */ /* 0x000fe20000000a00 */
[----:B------:R-:W-:Y:S01]  /*14d40*/  ULDC.64 UR8, c[0x4][0x8] ;  /* 0x0100020000087ab9 */ /* 0x000fe20000000a00 */
[----:B-1----:R1:W3:Y:S01]  /*14d50*/  LDC.64 R2, c[0x4][R16] ;  /* 0x0100000010027b82 */ /* 0x0022e20000000a00 */
[----:B------:R-:W-:Y:S01]  /*14d60*/  MOV R4, UR4 ;  /* 0x0000000400047c02 */ /* 0x000fe20008000f00 */
[----:B------:R-:W-:Y:S01]  /*14d70*/  IMAD.U32 R5, RZ, RZ, UR5 ;  /* 0x00000005ff057e24 */ /* 0x000fe2000f8e00ff */
[----:B------:R-:W-:Y:S01]  /*14d80*/  MOV R6, UR6 ;  /* 0x0000000600067c02 */ /* 0x000fe20008000f00 */
[----:B------:R-:W-:Y:S01]  /*14d90*/  IMAD.U32 R7, RZ, RZ, UR7 ;  /* 0x00000007ff077e24 */ /* 0x000fe2000f8e00ff */
[----:B------:R-:W-:Y:S01]  /*14da0*/  MOV R10, UR8 ;  /* 0x00000008000a7c02 */ /* 0x000fe20008000f00 */
[----:B------:R-:W-:Y:S01]  /*14db0*/  IMAD.U32 R11, RZ, RZ, UR9 ;  /* 0x00000009ff0b7e24 */ /* 0x000fe2000f8e00ff */
[----:B------:R-:W-:Y:S01]  /*14dc0*/  MOV R8, 0x70 ;  /* 0x0000007000087802 */ /* 0x000fe20000000f00 */
[----:B------:R-:W-:Y:S01]  /*14dd0*/  IMAD.MOV.U32 R12, RZ, RZ, 0x1 ;  /* 0x00000001ff0c7424 */ /* 0x000fe200078e00ff */
[----:B-1----:R-:W-:-:S07]  /*14de0*/  MOV R13, RZ ;  /* 0x000000ff000d7202 */ /* 0x002fce0000000f00 */
[----:B------:R-:W-:-:S07]  /*14df0*/  LEPC R20, `(.L_x_52) ;  /* 0x000000001014794e */ /* 0x000fce0000000000 */
[----:B--23--:R-:W-:Y:S05]  /*14e00*/  CALL.ABS.NOINC R2 ;  /* 0x0000000002007343 */ /* 0x00cfea0003c00000 */
.L_x_52:
[----:B------:R1:W2:Y:S01]  /*14e10*/  LDC.64 R2, c[0x4][R16] ;  /* 0x0100000010027b82 */ /* 0x0002a20000000a00 */
[----:B------:R-:W-:Y:S01]  /*14e20*/  ULDC.64 UR4, c[0x4][0x68] ;  /* 0x01001a0000047ab9 */ /* 0x000fe20000000a00 */
[----:B------:R-:W-:Y:S01]  /*14e30*/  ULDC.64 UR6, c[0x4][0x70] ;  /* 0x01001c0000067ab9 */ /* 0x000fe20000000a00 */
[----:B------:R-:W-:Y:S01]  /*14e40*/  ULDC.64 UR8, c[0x4][0x8] ;  /* 0x0100020000087ab9 */ /* 0x000fe20000000a00 */
[----:B------:R-:W-:Y:S01]  /*14e50*/  IMAD.U32 R4, RZ, RZ, UR4 ;  /* 0x00000004ff047e24 */ /* 0x000fe2000f8e00ff */
[----:B------:R-:W-:Y:S01]  /*14e60*/  MOV R5, UR5 ;  /* 0x0000000500057c02 */ /* 0x000fe20008000f00 */
[----:B------:R-:W-:Y:S01]  /*14e70*/  IMAD.U32 R6, RZ, RZ, UR6 ;  /* 0x00000006ff067e24 */ /* 0x000fe2000f8e00ff */
[----:B------:R-:W-:Y:S01]  /*14e80*/  MOV R7, UR7 ;  /* 0x0000000700077c02 */ /* 0x000fe20008000f00 */
[----:B------:R-:W-:Y:S01]  /*14e90*/  IMAD.U32 R10, RZ, RZ, UR8 ;  /* 0x00000008ff0a7e24 */ /* 0x000fe2000f8e00ff */
[----:B------:R-:W-:Y:S01]  /*14ea0*/  MOV R11, UR9 ;  /* 0x00000009000b7c02 */ /* 0x000fe20008000f00 */
[----:B------:R-:W-:Y:S01]  /*14eb0*/  IMAD.MOV.U32 R8, RZ, RZ, 0x70 ;  /* 0x00000070ff087424 */ /* 0x000fe200078e00ff */
[----:B------:R-:W-:Y:S01]  /*14ec0*/  MOV R12, 0x1 ;  /* 0x00000001000c7802 */ /* 0x000fe20000000f00 */
[----:B-1----:R-:W-:-:S07]  /*14ed0*/  IMAD.MOV.U32 R13, RZ, RZ, RZ ;  /* 0x000000ffff0d7224 */ /* 0x002fce00078e00ff */
[----:B------:R-:W-:-:S07]  /*14ee0*/  LEPC R20, `(.L_x_51) ;  /* 0x000000001014794e */ /* 0x000fce0000000000 */
[----:B--2---:R-:W-:Y:S05]  /*14ef0*/  CALL.ABS.NOINC R2 ;  /* 0x0000000002007343 */ /* 0x004fea0003c00000 */
.L_x_51:
[----:B------:R-:W-:Y:S02]  /*14f00*/  ULDC.64 UR4, c[0x0][0x590] ;  /* 0x0001640000047ab9 */ /* 0x000fe40000000a00 */
[----:B------:R-:W-:-:S04]  /*14f10*/  ISETP.NE.U32.AND P0, PT, RZ, UR4, PT ;  /* 0x00000004ff007c0c */ /* 0x000fc8000bf05070 */
[----:B------:R-:W-:-:S13]  /*14f20*/  ISETP.NE.AND.EX P0, PT, RZ, UR5, PT, P0 ;  /* 0x00000005ff007c0c */ /* 0x000fda000bf05300 */
[----:B------:R-:W-:Y:S05]  /*14f30*/  @!P0 BRA `(.L_x_53) ;  /* 0x0000000000148947 */ /* 0x000fea0003800000 */
[----:B-1----:R-:W-:-:S04]  /*14f40*/  LEA R2, P0, R18, UR4, 0x3 ;  /* 0x0000000412027c11 */ /* 0x002fc8000f8018ff */
[----:B------:R-:W-:-:S06]  /*14f50*/  LEA.HI.X R3, R18, UR5, R19, 0x3, P0 ;  /* 0x0000000512037c11 */ /* 0x000fcc00080f1c13 */
[----:B------:R-:W3:Y:S04]  /*14f60*/  LDG.E.64 R2, desc[UR38][R2.64] ;  /* 0x0000002602027981 */ /* 0x000ee8000c1e1b00 */
[----:B---3--:R3:W5:Y:S01]  /*14f70*/  LD.E R0, desc[UR38][R2.64] ;  /* 0x0000002602007980 */ /* 0x008762000c101900 */
[----:B------:R-:W-:Y:S05]  /*14f80*/  BRA `(.L_x_54) ;  /* 0x0000000000307947 */ /* 0x000fea0003800000 */
.L_x_53:
[----:B------:R-:W-:Y:S02]  /*14f90*/  ULDC.64 UR4, c[0x0][0x588] ;  /* 0x0001620000047ab9 */ /* 0x000fe40000000a00 */
[----:B------:R-:W-:-:S04]  /*14fa0*/  ISETP.NE.U32.AND P0, PT, RZ, UR4, PT ;  /* 0x00000004ff007c0c */ /* 0x000fc8000bf05070 */
[----:B------:R-:W-:-:S13]  /*14fb0*/  ISETP.NE.AND.EX P0, PT, RZ, UR5, PT, P0 ;  /* 0x00000005ff007c0c */ /* 0x000fda000bf05300 */
[----:B------:R-:W-:Y:S05]  /*14fc0*/  @!P0 BRA `(.L_x_55) ;  /* 0x0000000000188947 */ /* 0x000fea0003800000 */
[----:B------:R-:W3:Y:S01]  /*14fd0*/  LDC.64 R4, c[0x0][0x588] ;  /* 0x00016200ff047b82 */ /* 0x000ee20000000a00 */
[----:B------:R-:W-:Y:S02]  /*14fe0*/  ULDC UR4, c[0x0][0x598] ;  /* 0x0001660000047ab9 */ /* 0x000fe40000000800 */
[----:B-1----:R-:W-:-:S04]  /*14ff0*/  IMAD R2, R18, UR4, RZ ;  /* 0x0000000412027c24 */ /* 0x002fc8000f8e02ff */
[----:B---3--:R-:W-:-:S05]  /*15000*/  IMAD.WIDE R2, R2, 0x4, R4 ;  /* 0x0000000402027825 */ /* 0x008fca00078e0204 */
[----:B------:R1:W5:Y:S01]  /*15010*/  LDG.E R0, desc[UR38][R2.64] ;  /* 0x0000002602007981 */ /* 0x000362000c1e1900 */
[----:B------:R-:W-:Y:S05]  /*15020*/  BRA `(.L_x_54) ;  /* 0x0000000000087947 */ /* 0x000fea0003800000 */
.L_x_55:
[----:B------:R-:W-:Y:S02]  /*15030*/  ULDC UR4, c[0x0][0x580] ;  /* 0x0001600000047ab9 */ /* 0x000fe40000000800 */
[----:B-1----:R-:W-:-:S07]  /*15040*/  MOV R0, UR4 ;  /* 0x0000000400007c02 */ /* 0x002fce0008000f00 */
.L_x_54:
[----:B------:R-:W-:Y:S02]  /*15050*/  ULDC.64 UR4, c[0x0][0x5b8] ;  /* 0x00016e0000047ab9 */ /* 0x000fe40000000a00 */
[----:B------:R-:W-:-:S04]  /*15060*/  ISETP.NE.U32.AND P0, PT, RZ, UR4, PT ;  /* 0x00000004ff007c0c */ /* 0x000fc8000bf05070 */
[----:B------:R-:W-:-:S13]  /*15070*/  ISETP.NE.AND.EX P0, PT, RZ, UR5, PT, P0 ;  /* 0x00000005ff007c0c */ /* 0x000fda000bf05300 */
[----:B------:R-:W-:Y:S05]  /*15080*/  @!P0 BRA `(.L_x_56) ;  /* 0x0000000000148947 */ /* 0x000fea0003800000 */
[----:B-1-3--:R-:W-:-:S04]  /*15090*/  LEA R2, P0, R18, UR4, 0x3 ;  /* 0x0000000412027c11 */ /* 0x00afc8000f8018ff */
[----:B------:R-:W-:-:S06]  /*150a0*/  LEA.HI.X R3, R18, UR5, R19, 0x3, P0 ;  /* 0x0000000512037c11 */ /* 0x000fcc00080f1c13 */
[----:B------:R-:W3:Y:S04]  /*150b0*/  LDG.E.64 R2, desc[UR38][R2.64] ;  /* 0x0000002602027981 */ /* 0x000ee8000c1e1b00 */
[----:B---3--:R1:W5:Y:S01]  /*150c0*/  LD.E R2, desc[UR38][R2.64] ;  /* 0x0000002602027980 */ /* 0x008362000c101900 */
[----:B------:R-:W-:Y:S05]  /*150d0*/  BRA `(.L_x_57) ;  /* 0x0000000000307947 */ /* 0x000fea0003800000 */
.L_x_56:
[----:B------:R-:W-:Y:S02]  /*150e0*/  ULDC.64 UR4, c[0x0][0x5b0] ;  /* 0x00016c0000047ab9 */ /* 0x000fe40000000a00 */
[----:B------:R-:W-:-:S04]  /*150f0*/  ISETP.NE.U32.AND P0, PT, RZ, UR4, PT ;  /* 0x00000004ff007c0c */ /* 0x000fc8000bf05070 */
[----:B------:R-:W-:-:S13]  /*15100*/  ISETP.NE.AND.EX P0, PT, RZ, UR5, PT, P0 ;  /* 0x00000005ff007c0c */ /* 0x000fda000bf05300 */
[----:B------:R-:W-:Y:S05]  /*15110*/  @!P0 BRA `(.L_x_58) ;  /* 0x0000000000188947 */ /* 0x000fea0003800000 */
[----:B------:R-:W4:Y:S01]  /*15120*/  LDC.64 R4, c[0x0][0x5b0] ;  /* 0x00016c00ff047b82 */ /* 0x000f220000000a00 */
[----:B------:R-:W-:Y:S02]  /*15130*/  ULDC UR4, c[0x0][0x5c0] ;  /* 0x0001700000047ab9 */ /* 0x000fe40000000800 */
[----:B-1-3--:R-:W-:-:S04]  /*15140*/  IMAD R2, R18, UR4, RZ ;  /* 0x0000000412027c24 */ /* 0x00afc8000f8e02ff */
[----:B----4-:R-:W-:-:S06]  /*15150*/  IMAD.WIDE R2, R2, 0x4, R4 ;  /* 0x0000000402027825 */ /* 0x010fcc00078e0204 */
[----:B------:R3:W5:Y:S01]  /*15160*/  LDG.E R2, desc[UR38][R2.64] ;  /* 0x0000002602027981 */ /* 0x000762000c1e1900 */
[----:B------:R-:W-:Y:S05]  /*15170*/  BRA `(.L_x_57) ;  /* 0x0000000000087947 */ /* 0x000fea0003800000 */
.L_x_58:
[----:B------:R-:W-:Y:S02]  /*15180*/  ULDC UR4, c[0x0][0x5a8] ;  /* 0x00016a0000047ab9 */ /* 0x000fe40000000800 */
[----:B-1-3--:R-:W-:-:S07]  /*15190*/  IMAD.U32 R2, RZ, RZ, UR4 ;  /* 0x00000004ff027e24 */ /* 0x00afce000f8e00ff */
.L_x_57:
[----:B------:R-:W-:Y:S01]  /*151a0*/  ISETP.GT.U32.AND P0, PT, R157, 0x3e, PT ;  /* 0x0000003e9d00780c */ /* 0x000fe20003f04070 */
[----:B------:R-:W-:Y:S01]  /*151b0*/  BSSY B0, `(.L_x_59) ;  /* 0x0000007000007945 */ /* 0x000fe20003800000 */
[----:B------:R-:W-:-:S11]  /*151c0*/  PRMT R16, RZ, 0x7610, R16 ;  /* 0x00007610ff107816 */ /* 0x000fd60000000010 */
[----:B------:R-:W-:Y:S05]  /*151d0*/  @P0 BRA `(.L_x_60) ;  /* 0x0000000000100947 */ /* 0x000fea0003800000 */
[----:B------:R-:W-:-:S03]  /*151e0*/  UMOV UR4, 0xffffffff ;  /* 0xffffffff00047882 */ /* 0x000fc60000000000 */
[----:B------:R-:W-:Y:S05]  /*151f0*/  BRA.DIV UR4, `(.L_x_61) ;  /* 0x000000d204247947 */ /* 0x000fea000b800000 */
[----:B------:R-:W-:-:S13]  /*15200*/  ELECT P6, URZ, PT ;  /* 0x00000000003f782f */ /* 0x000fda00038c0000 */
.L_x_360:
[----:B------:R-:W-:-:S07]  /*15210*/  SEL R16, RZ, 0x1, !P6 ;  /* 0x00000001ff107807 */ /* 0x000fce0007000000 */
.L_x_60:
[----:B------:R-:W-:Y:S05]  /*15220*/  BSYNC B0 ;  /* 0x0000000000007941 */ /* 0x000fea0003800000 */
.L_x_59:
[----:B-1-3--:R-:W-:-:S04]  /*15230*/  MOV R3, UR54 ;  /* 0x0000003600037c02 */ /* 0x00afc80008000f00 */
[----:B------:R-:W-:-:S13]  /*15240*/  ISETP.NE.AND P0, PT, R3, 0x3, PT ;  /* 0x000000030300780c */ /* 0x000fda0003f05270 */
[----:B------:R-:W-:Y:S05]  /*15250*/  @!P0 BRA `(.L_x_62) ;  /* 0x0000000000048947 */ /* 0x000fea0003800000 */
[----:B------:R-:W-:Y:S01]  /*15260*/  BPT.TRAP 0x1 ;  /* 0x000000040000795c */ /* 0x000fe20000300000 */
.L_x_62:
[----:B------:R-:W-:Y:S02]  /*15270*/  SHF.L.U32 R158, RZ, 0x1f, RZ ;  /* 0x0000001fff9e7819 */ /* 0x000fe400000006ff */
[----:B-----5:R-:W-:Y:S02]  /*15280*/  FSETP.NEU.AND P1, PT, R0, RZ, PT ;  /* 0x000000ff0000720b */ /* 0x020fe40003f2d000 */
[----:B------:R-:W1:Y:S02]  /*15290*/  SYNCS.PHASECHK.TRANS64.TRYWAIT P2, [UR47+0x344a0], R158 ;  /* 0x0344a09eff0075a7 */ /* 0x000e64000804016f */
[----:B-1----:R-:W-:Y:S09]  /*152a0*/  @!P2 BRA `(.L_x_63) ;  /* 0x000000d00010a947 */ /* 0x002ff20003800000 */
.L_x_361:
[----:B-1----:R-:W3:Y:S04]  /*152b0*/  LDL.LU R3, [R1] ;  /* 0x0000000001037983 */ /* 0x002ee80000300800 */
[----:B------:R-:W4:Y:S04]  /*152c0*/  LDL.LU R7, [R1+0x4] ;  /* 0x0000040001077983 */ /* 0x000f280000300800 */
[----:B------:R-:W5:Y:S01]  /*152d0*/  LDL.LU R6, [R1+0x8] ;  /* 0x0000080001067983 */ /* 0x000f620000300800 */
[----:B------:R-:W-:Y:S01]  /*152e0*/  IMAD.MOV.U32 R8, RZ, RZ, RZ ;  /* 0x000000ffff087224 */ /* 0x000fe200078e00ff */
[----:B------:R-:W-:Y:S01]  /*152f0*/  @P1 LEA R4, R156, UR47, 0x1 ;  /* 0x0000002f9c041c11 */ /* 0x000fe2000f8e08ff */
[----:B------:R-:W-:Y:S05]  /*15300*/  @P1 WARPSYNC.ALL ;  /* 0x0000000000001948 */ /* 0x000fea0003800000 */
[----:B------:R-:W1:Y:S01]  /*15310*/  @P1 LDSM.16.MT88.4 R8, [R4+0x30000] ;  /* 0x030000000408183b */ /* 0x000e620000004200 */
[----:B------:R-:W-:Y:S01]  /*15320*/  BSSY B0, `(.L_x_64) ;  /* 0x000000f000007945 */ /* 0x000fe20003800000 */
[----:B-1----:R-:W-:-:S02]  /*15330*/  HADD2.F32 R5, -RZ, R8.H0_H0 ;  /* 0x20000008ff057230 */ /* 0x002fc40000004100 */
[----:B---3--:R-:W-:-:S04]  /*15340*/  FMUL R3, R3, R2 ;  /* 0x0000000203037220 */ /* 0x008fc80000400000 */
[----:B------:R-:W-:Y:S01]  /*15350*/  FFMA R5, R5, R0, R3 ;  /* 0x0000000005057223 */ /* 0x000fe20000000003 */
[----:B------:R-:W-:Y:S02]  /*15360*/  HADD2.F32 R3, -RZ, R8.H1_H1 ;  /* 0x30000008ff037230 */ /* 0x000fe40000004100 */
[-C--:B----4-:R-:W-:Y:S01]  /*15370*/  FMUL R12, R7, R2.reuse ;  /* 0x00000002070c7220 */ /* 0x090fe20000400000 */
[----:B-----5:R-:W-:-:S03]  /*15380*/  FMUL R13, R6, R2 ;  /* 0x00000002060d7220 */ /* 0x020fc60000400000 */
[----:B------:R-:W-:-:S05]  /*15390*/  FFMA R12, R3, R0, R12 ;  /* 0x00000000030c7223 */ /* 0x000fca000000000c */
[----:B------:R-:W-:Y:S02]  /*153a0*/  F2FP.F16.F32.PACK_AB R12, R12, R5 ;  /* 0x000000050c0c723e */ /* 0x000fe400000000ff */
[----:B------:R-:W1:Y:S01]  /*153b0*/  @P1 LDSM.16.MT88.4 R4, [R4+0x30800] ;  /* 0x030800000404183b */ /* 0x000e620000004200 */
[----:B------:R-:W-:Y:S05]  /*153c0*/  @P1 BRA `(.L_x_65) ;  /* 0x0000000000101947 */ /* 0x000fea0003800000 */
[----:B------:R-:W-:Y:S02]  /*153d0*/  MOV R9, RZ ;  /* 0x000000ff00097202 */ /* 0x000fe40000000f00 */
[----:B------:R-:W-:Y:S02]  /*153e0*/  CS2R R10, SRZ ;  /* 0x00000000000a7805 */ /* 0x000fe4000001ff00 */
[----:B-1----:R-:W-:Y:S02]  /*153f0*/  CS2R R4, SRZ ;  /* 0x0000000000047805 */ /* 0x002fe4000001ff00 */
[----:B------:R-:W-:-:S07]  /*15400*/  CS2R R6, SRZ ;  /* 0x0000000000067805 */ /* 0x000fce000001ff00 */
.L_x_65:
[----:B------:R-:W-:Y:S05]  /*15410*/  BSYNC B0 ;  /* 0x0000000000007941 */ /* 0x000fea0003800000 */
.L_x_64:
[----:B------:R-:W3:Y:S04]  /*15420*/  LDL.LU R163, [R1+0xc] ;  /* 0x00000c0001a37983 */ /* 0x000ee80000300800 */
[----:B------:R-:W4:Y:S04]  /*15430*/  LDL.LU R18, [R1+0x10] ;  /* 0x0000100001127983 */ /* 0x000f280000300800 */
[----:B------:R-:W5:Y:S04]  /*15440*/  LDL.LU R17, [R1+0x14] ;  /* 0x0000140001117983 */ /* 0x000f680000300800 */
        /* <DEDUP_REMOVED lines=10> */
[--C-:B------:R-:W-:Y:S01]  /*154f0*/  HADD2.F32 R3, -RZ, R9.reuse.H0_H0 ;  /* 0x20000009ff037230 */ /* 0x100fe20000004100 */
[----:B------:R-:W-:Y:S05]  /*15500*/  WARPSYNC.ALL ;  /* 0x0000000000007948 */ /* 0x000fea0003800000 */
[----:B------:R-:W-:Y:S01]  /*15510*/  FFMA R14, R3, R0, R13 ;  /* 0x00000000030e7223 */ /* 0x000fe2000000000d */
[----:B------:R-:W-:Y:S01]  /*15520*/  HADD2.F32 R3, -RZ, R9.H1_H1 ;  /* 0x30000009ff037230 */ /* 0x000fe20000004100 */
[----:B------:R-:W-:Y:S01]  /*15530*/  PRMT R16, R16, 0x9910, RZ ;  /* 0x0000991010107816 */ /* 0x000fe200000000ff */
[----:B------:R-:W-:Y:S01]  /*15540*/  BSSY B0, `(.L_x_66) ;  /* 0x000003f000007945 */ /* 0x000fe20003800000 */
[----:B---3--:R-:W-:-:S04]  /*15550*/  FMUL R13, R163, R2 ;  /* 0x00000002a30d7220 */ /* 0x008fc80000400000 */
[----:B------:R-:W-:Y:S01]  /*15560*/  FFMA R13, R3, R0, R13 ;  /* 0x00000000030d7223 */ /* 0x000fe2000000000d */
[----:B----4-:R-:W-:-:S04]  /*15570*/  FMUL R3, R18, R2 ;  /* 0x0000000212037220 */ /* 0x010fc80000400000 */
[----:B------:R-:W-:Y:S01]  /*15580*/  F2FP.F16.F32.PACK_AB R13, R13, R14 ;  /* 0x0000000e0d0d723e */ /* 0x000fe200000000ff */
[----:B------:R-:W-:-:S05]  /*15590*/  HADD2.F32 R14, -RZ, R10.H0_H0 ;  /* 0x2000000aff0e7230 */ /* 0x000fca0000004100 */
[----:B------:R-:W-:Y:S01]  /*155a0*/  FFMA R18, R14, R0, R3 ;  /* 0x000000000e127223 */ /* 0x000fe20000000003 */
[----:B------:R-:W-:Y:S02]  /*155b0*/  HADD2.F32 R14, -RZ, R10.H1_H1 ;  /* 0x3000000aff0e7230 */ /* 0x000fe40000004100 */
[----:B-----5:R-:W-:-:S04]  /*155c0*/  FMUL R3, R17, R2 ;  /* 0x0000000211037220 */ /* 0x020fc80000400000 */
[----:B------:R-:W-:Y:S01]  /*155d0*/  FFMA R17, R14, R0, R3 ;  /* 0x000000000e117223 */ /* 0x000fe20000000003 */
[----:B------:R-:W-:Y:S02]  /*155e0*/  HADD2.F32 R14, -RZ, R11.H0_H0 ;  /* 0x2000000bff0e7230 */ /* 0x000fe40000004100 */
[----:B--2---:R-:W-:-:S04]  /*155f0*/  FMUL R3, R15, R2 ;  /* 0x000000020f037220 */ /* 0x004fc80000400000 */
[----:B------:R-:W-:Y:S01]  /*15600*/  FFMA R15, R14, R0, R3 ;  /* 0x000000000e0f7223 */ /* 0x000fe20000000003 */
[----:B------:R-:W-:Y:S02]  /*15610*/  HADD2.F32 R14, -RZ, R11.H1_H1 ;  /* 0x3000000bff0e7230 */ /* 0x000fe40000004100 */
[----:B------:R-:W-:-:S04]  /*15620*/  FMUL R3, R162, R2 ;  /* 0x00000002a2037220 */ /* 0x000fc80000400000 */
[----:B------:R-:W-:Y:S01]  /*15630*/  FFMA R3, R14, R0, R3 ;  /* 0x000000000e037223 */ /* 0x000fe20000000003 */
[----:B------:R-:W-:-:S04]  /*15640*/  F2FP.F16.F32.PACK_AB R14, R17, R18 ;  /* 0x00000012110e723e */ /* 0x000fc800000000ff */
[----:B------:R-:W-:Y:S02]  /*15650*/  F2FP.F16.F32.PACK_AB R15, R3, R15 ;  /* 0x0000000f030f723e */ /* 0x000fe400000000ff */
[----:B------:R-:W-:-:S05]  /*15660*/  LEA R3, R156, UR47, 0x1 ;  /* 0x0000002f9c037c11 */ /* 0x000fca000f8e08ff */
[----:B------:R1:W-:Y:S02]  /*15670*/  STSM.16.MT88.4 [R3+0x30000], R12 ;  /* 0x0300000c03007844 */ /* 0x0003e40000004200 */
[--C-:B-1----:R-:W-:Y:S02]  /*15680*/  HADD2.F32 R13, -RZ, R4.reuse.H1_H1 ;  /* 0x30000004ff0d7230 */ /* 0x102fe40000004100 */
[-C--:B------:R-:W-:Y:S01]  /*15690*/  FMUL R12, R21, R2.reuse ;  /* 0x00000002150c7220 */ /* 0x080fe20000400000 */
[----:B------:R-:W-:Y:S02]  /*156a0*/  HADD2.F32 R14, -RZ, R4.H0_H0 ;  /* 0x20000004ff0e7230 */ /* 0x000fe40000004100 */
[----:B------:R-:W-:Y:S01]  /*156b0*/  FMUL R15, R153, R2 ;  /* 0x00000002990f7220 */ /* 0x000fe20000400000 */
[-C--:B------:R-:W-:Y:S01]  /*156c0*/  FFMA R21, R13, R0.reuse, R12 ;  /* 0x000000000d157223 */ /* 0x080fe2000000000c */
[--C-:B------:R-:W-:Y:S02]  /*156d0*/  HADD2.F32 R13, -RZ, R5.reuse.H1_H1 ;  /* 0x30000005ff0d7230 */ /* 0x100fe40000004100 */
[----:B------:R-:W-:Y:S01]  /*156e0*/  FFMA R153, R14, R0, R15 ;  /* 0x000000000e997223 */ /* 0x000fe2000000000f */
[----:B------:R-:W-:Y:S01]  /*156f0*/  FMUL R12, R19, R2 ;  /* 0x00000002130c7220 */ /* 0x000fe20000400000 */
[----:B------:R-:W-:-:S02]  /*15700*/  HADD2.F32 R14, -RZ, R5.H0_H0 ;  /* 0x20000005ff0e7230 */ /* 0x000fc40000004100 */
[----:B------:R-:W-:Y:S01]  /*15710*/  FMUL R15, R20, R2 ;  /* 0x00000002140f7220 */ /* 0x000fe20000400000 */
[-C--:B------:R-:W-:Y:S01]  /*15720*/  FFMA R19, R13, R0.reuse, R12 ;  /* 0x000000000d137223 */ /* 0x080fe2000000000c */
[--C-:B------:R-:W-:Y:S02]  /*15730*/  HADD2.F32 R13, -RZ, R6.reuse.H1_H1 ;  /* 0x30000006ff0d7230 */ /* 0x100fe40000004100 */
[----:B------:R-:W-:Y:S01]  /*15740*/  FFMA R20, R14, R0, R15 ;  /* 0x000000000e147223 */ /* 0x000fe2000000000f */
[-C--:B------:R-:W-:Y:S01]  /*15750*/  FMUL R12, R160, R2.reuse ;  /* 0x00000002a00c7220 */ /* 0x080fe20000400000 */
[----:B------:R-:W-:Y:S02]  /*15760*/  HADD2.F32 R14, -RZ, R6.H0_H0 ;  /* 0x20000006ff0e7230 */ /* 0x000fe40000004100 */
[----:B------:R-:W-:Y:S01]  /*15770*/  FMUL R15, R161, R2 ;  /* 0x00000002a10f7220 */ /* 0x000fe20000400000 */
[----:B------:R-:W-:Y:S01]  /*15780*/  FFMA R17, R13, R0, R12 ;  /* 0x000000000d117223 */ /* 0x000fe2000000000c */
[----:B------:R-:W-:-:S02]  /*15790*/  HADD2.F32 R13, -RZ, R7.H0_H0 ;  /* 0x20000007ff0d7230 */ /* 0x000fc40000004100 */
[----:B------:R-:W-:Y:S01]  /*157a0*/  FFMA R18, R14, R0, R15 ;  /* 0x000000000e127223 */ /* 0x000fe2000000000f */
[----:B------:R-:W-:Y:S02]  /*157b0*/  HADD2.F32 R12, -RZ, R7.H1_H1 ;  /* 0x30000007ff0c7230 */ /* 0x000fe40000004100 */
[-C--:B------:R-:W-:Y:S01]  /*157c0*/  FMUL R14, R159, R2.reuse ;  /* 0x000000029f0e7220 */ /* 0x080fe20000400000 */
[----:B------:R-:W-:Y:S01]  /*157d0*/  FMUL R15, R155, R2 ;  /* 0x000000029b0f7220 */ /* 0x000fe20000400000 */
[----:B------:R-:W-:Y:S02]  /*157e0*/  IMAD.MOV.U32 R155, RZ, RZ, R16 ;  /* 0x000000ffff9b7224 */ /* 0x000fe400078e0010 */
[-C--:B------:R-:W-:Y:S01]  /*157f0*/  FFMA R16, R13, R0.reuse, R14 ;  /* 0x000000000d107223 */ /* 0x080fe2000000000e */
[----:B------:R-:W-:Y:S01]  /*15800*/  FFMA R15, R12, R0, R15 ;  /* 0x000000000c0f7223 */ /* 0x000fe2000000000f */
[----:B------:R-:W-:Y:S02]  /*15810*/  F2FP.F16.F32.PACK_AB R12, R21, R153 ;  /* 0x00000099150c723e */ /* 0x000fe400000000ff */
[----:B------:R-:W-:-:S02]  /*15820*/  F2FP.F16.F32.PACK_AB R13, R19, R20 ;  /* 0x00000014130d723e */ /* 0x000fc400000000ff */
[----:B------:R-:W-:Y:S02]  /*15830*/  F2FP.F16.F32.PACK_AB R14, R17, R18 ;  /* 0x00000012110e723e */ /* 0x000fe400000000ff */
[----:B------:R-:W-:Y:S02]  /*15840*/  F2FP.F16.F32.PACK_AB R15, R15, R16 ;  /* 0x000000100f0f723e */ /* 0x000fe400000000ff */
[----:B------:R-:W-:-:S03]  /*15850*/  ISETP.NE.AND P2, PT, R155, RZ, PT ;  /* 0x000000ff9b00720c */ /* 0x000fc60003f45270 */
[----:B------:R1:W-:Y:S01]  /*15860*/  STSM.16.MT88.4 [R3+0x30800], R12 ;  /* 0x0308000c03007844 */ /* 0x0003e20000004200 */
[----:B------:R-:W-:Y:S01]  /*15870*/  @!PT LDS RZ, [RZ] ;  /* 0x00000000fffff984 */ /* 0x000fe20000000800 */
[----:B------:R-:W-:Y:S01]  /*15880*/  @!PT LDS RZ, [RZ] ;  /* 0x00000000fffff984 */ /* 0x000fe20000000800 */
[----:B------:R-:W-:Y:S01]  /*15890*/  @!PT LDS RZ, [RZ] ;  /* 0x00000000fffff984 */ /* 0x000fe20000000800 */
[----:B------:R-:W-:Y:S01]  /*158a0*/  @!PT LDS RZ, [RZ] ;  /* 0x00000000fffff984 */ /* 0x000fe20000000800 */
[----:B------:R2:W-:Y:S06]  /*158b0*/  MEMBAR.ALL.CTA ;  /* 0x0000000000007992 */ /* 0x0005ec0000008000 */
[----:B--2---:R-:W2:Y:S02]  /*158c0*/  FENCE.VIEW.ASYNC.S ;  /* 0x00000000000073c6 */ /* 0x004ea40000000000 */
[----:B--2---:R-:W-:Y:S06]  /*158d0*/  BAR.SYNC.DEFER_BLOCKING 0x1, 0x80 ;  /* 0x0042000000007b1d */ /* 0x004fec0000010000 */
[----:B------:R-:W-:Y:S05]  /*158e0*/  @!P2 BRA `(.L_x_67) ;  /* 0x000000000010a947 */ /* 0x000fea0003800000 */
[----:B------:R-:W-:-:S09]  /*158f0*/  UIADD3 UR44, UR47, 0x30000, URZ ;  /* 0x000300002f2c7890 */ /* 0x000fd2000fffe03f */
[----:B------:R2:W-:Y:S01]  /*15900*/  UTMASTG.2D [UR44], [UR36] ;  /* 0x0000002c240073b5 */ /* 0x0005e20008008000 */
[----:B------:R0:W-:Y:S01]  /*15910*/  UTMACMDFLUSH ;  /* 0x00000000000079b7 */ /* 0x0001e20000000000 */
[----:B--2---:R-:W-:-:S04]  /*15920*/  DEPBAR.LE SB0, 0x1 ;  /* 0x000080400000791a */ /* 0x004fc80000000000 */
.L_x_67:
[----:B------:R-:W-:Y:S05]  /*15930*/  BSYNC B0 ;  /* 0x0000000000007941 */ /* 0x000fea0003800000 */
.L_x_66:
[----:B------:R-:W-:Y:S06]  /*15940*/  BAR.SYNC.DEFER_BLOCKING 0x1, 0x80 ;  /* 0x0042000000007b1d */ /* 0x000fec0000010000 */
[----:B------:R-:W-:Y:S05]  /*15950*/  @!P0 BRA `(.L_x_68) ;  /* 0x0000000000048947 */ /* 0x000fea0003800000 */
[----:B------:R-:W-:Y:S01]  /*15960*/  BPT.TRAP 0x1 ;  /* 0x000000040000795c */ /* 0x000fe20000300000 */
.L_x_68:
[----:B------:R-:W2:Y:S02]  /*15970*/  SYNCS.PHASECHK.TRANS64.TRYWAIT P3, [UR47+0x344a8], R158 ;  /* 0x0344a89eff0075a7 */ /* 0x000ea4000806016f */
[----:B--2---:R-:W-:Y:S05]  /*15980*/  @!P3 BRA `(.L_x_69) ;  /* 0x000000c80070b947 */ /* 0x004fea0003800000 */
.L_x_362:
[----:B------:R-:W-:Y:S05]  /*15990*/  @P1 WARPSYNC.ALL ;  /* 0x0000000000001948 */ /* 0x000fea0003800000 */
[----:B------:R-:W2:Y:S01]  /*159a0*/  @P1 LDSM.16.MT88.4 R8, [R3+0x31000] ;  /* 0x031000000308183b */ /* 0x000ea20000004200 */
[-C--:B------:R-:W-:Y:S01]  /*159b0*/  FMUL R28, R28, R2.reuse ;  /* 0x000000021c1c7220 */ /* 0x080fe20000400000 */
[-C--:B------:R-:W-:Y:S01]  /*159c0*/  FMUL R29, R29, R2.reuse ;  /* 0x000000021d1d7220 */ /* 0x080fe20000400000 */
[-C--:B------:R-:W-:Y:S01]  /*159d0*/  FMUL R24, R24, R2.reuse ;  /* 0x0000000218187220 */ /* 0x080fe20000400000 */
[----:B------:R-:W3:Y:S01]  /*159e0*/  @P1 LDSM.16.MT88.4 R4, [R3+0x31800] ;  /* 0x031800000304183b */ /* 0x000ee20000004200 */
[-C--:B------:R-:W-:Y:S01]  /*159f0*/  FMUL R26, R26, R2.reuse ;  /* 0x000000021a1a7220 */ /* 0x080fe20000400000 */
[-C--:B------:R-:W-:Y:S01]  /*15a00*/  FMUL R30, R30, R2.reuse ;  /* 0x000000021e1e7220 */ /* 0x080fe20000400000 */
[-C--:B------:R-:W-:Y:S01]  /*15a10*/  FMUL R25, R25, R2.reuse ;  /* 0x0000000219197220 */ /* 0x080fe20000400000 */
[-C--:B------:R-:W-:Y:S01]  /*15a20*/  FMUL R27, R27, R2.reuse ;  /* 0x000000021b1b7220 */ /* 0x080fe20000400000 */
[-C--:B-1----:R-:W-:Y:S01]  /*15a30*/  FMUL R15, R31, R2.reuse ;  /* 0x000000021f0f7220 */ /* 0x082fe20000400000 */
[----:B------:R-:W-:Y:S05]  /*15a40*/  WARPSYNC.ALL ;  /* 0x0000000000007948 */ /* 0x000fea0003800000 */
[-C--:B------:R-:W-:Y:S01]  /*15a50*/  FMUL R32, R32, R2.reuse ;  /* 0x0000000220207220 */ /* 0x080fe20000400000 */
[-C--:B------:R-:W-:Y:S01]  /*15a60*/  FMUL R33, R33, R2.reuse ;  /* 0x0000000221217220 */ /* 0x080fe20000400000 */
[-C--:B------:R-:W-:Y:S01]  /*15a70*/  FMUL R34, R34, R2.reuse ;  /* 0x0000000222227220 */ /* 0x080fe20000400000 */
[-C--:B------:R-:W-:Y:S01]  /*15a80*/  FMUL R35, R35, R2.reuse ;  /* 0x0000000223237220 */ /* 0x080fe20000400000 */
[-C--:B------:R-:W-:Y:S01]  /*15a90*/  FMUL R36, R36, R2.reuse ;  /* 0x0000000224247220 */ /* 0x080fe20000400000 */
[-C--:B------:R-:W-:Y:S01]  /*15aa0*/  FMUL R37, R37, R2.reuse ;  /* 0x0000000225257220 */ /* 0x080fe20000400000 */
[-C--:B------:R-:W-:Y:S01]  /*15ab0*/  FMUL R38, R38, R2.reuse ;  /* 0x0000000226267220 */ /* 0x080fe20000400000 */
[----:B------:R-:W-:Y:S01]  /*15ac0*/  FMUL R39, R39, R2 ;  /* 0x0000000227277220 */ /* 0x000fe20000400000 */
[----:B------:R-:W-:Y:S01]  /*15ad0*/  BSSY B0, `(.L_x_70) ;  /* 0x0000039000007945 */ /* 0x000fe20003800000 */
[----:B--2---:R-:W-:-:S02]  /*15ae0*/  HADD2.F32 R14, -RZ, R10.H0_H0 ;  /* 0x2000000aff0e7230 */ /* 0x004fc40000004100 */
[----:B------:R-:W-:Y:S02]  /*15af0*/  HADD2.F32 R12, -RZ, R8.H0_H0 ;  /* 0x20000008ff0c7230 */ /* 0x000fe40000004100 */
[--C-:B------:R-:W-:Y:S02]  /*15b00*/  HADD2.F32 R13, -RZ, R9.reuse.H0_H0 ;  /* 0x20000009ff0d7230 */ /* 0x100fe40000004100 */
[-C--:B------:R-:W-:Y:S01]  /*15b10*/  FFMA R28, R14, R0.reuse, R28 ;  /* 0x000000000e1c7223 */ /* 0x080fe2000000001c */
[----:B------:R-:W-:Y:S02]  /*15b20*/  HADD2.F32 R14, -RZ, R10.H1_H1 ;  /* 0x3000000aff0e7230 */ /* 0x000fe40000004100 */
[-C--:B------:R-:W-:Y:S01]  /*15b30*/  FFMA R24, R12, R0.reuse, R24 ;  /* 0x000000000c187223 */ /* 0x080fe20000000018 */
[----:B------:R-:W-:Y:S02]  /*15b40*/  HADD2.F32 R12, -RZ, R8.H1_H1 ;  /* 0x30000008ff0c7230 */ /* 0x000fe40000004100 */
[----:B------:R-:W-:Y:S01]  /*15b50*/  FFMA R26, R13, R0, R26 ;  /* 0x000000000d1a7223 */ /* 0x000fe2000000001a */
[----:B------:R-:W-:-:S02]  /*15b60*/  HADD2.F32 R13, -RZ, R9.H1_H1 ;  /* 0x30000009ff0d7230 */ /* 0x000fc40000004100 */
[-C--:B------:R-:W-:Y:S01]  /*15b70*/  FFMA R29, R14, R0.reuse, R29 ;  /* 0x000000000e1d7223 */ /* 0x080fe2000000001d */
[--C-:B------:R-:W-:Y:S02]  /*15b80*/  HADD2.F32 R14, -RZ, R11.reuse.H0_H0 ;  /* 0x2000000bff0e7230 */ /* 0x100fe40000004100 */
[-C--:B------:R-:W-:Y:S01]  /*15b90*/  FFMA R12, R12, R0.reuse, R25 ;  /* 0x000000000c0c7223 */ /* 0x080fe20000000019 */
[-C--:B------:R-:W-:Y:S02]  /*15ba0*/  FFMA R13, R13, R0.reuse, R27 ;  /* 0x000000000d0d7223 */ /* 0x080fe4000000001b */
[----:B------:R-:W-:Y:S01]  /*15bb0*/  FFMA R30, R14, R0, R30 ;  /* 0x000000000e1e7223 */ /* 0x000fe2000000001e */
[----:B------:R-:W-:Y:S01]  /*15bc0*/  HADD2.F32 R14, -RZ, R11.H1_H1 ;  /* 0x3000000bff0e7230 */ /* 0x000fe20000004100 */
[----:B------:R-:W-:Y:S02]  /*15bd0*/  F2FP.F16.F32.PACK_AB R12, R12, R24 ;  /* 0x000000180c0c723e */ /* 0x000fe400000000ff */
[----:B------:R-:W-:-:S02]  /*15be0*/  F2FP.F16.F32.PACK_AB R13, R13, R26 ;  /* 0x0000001a0d0d723e */ /* 0x000fc400000000ff */
[----:B------:R-:W-:Y:S01]  /*15bf0*/  FFMA R15, R14, R0, R15 ;  /* 0x000000000e0f7223 */ /* 0x000fe2000000000f */
[----:B------:R-:W-:-:S04]  /*15c00*/  F2FP.F16.F32.PACK_AB R14, R29, R28 ;  /* 0x0000001c1d0e723e */ /* 0x000fc800000000ff */
[----:B------:R-:W-:-:S05]  /*15c10*/  F2FP.F16.F32.PACK_AB R15, R15, R30 ;  /* 0x0000001e0f0f723e */ /* 0x000fca00000000ff */
[----:B------:R3:W-:Y:S02]  /*15c20*/  STSM.16.MT88.4 [R3+0x31000], R12 ;  /* 0x0310000c03007844 */ /* 0x0007e40000004200 */
[--C-:B---3--:R-:W-:Y:S02]  /*15c30*/  HADD2.F32 R13, -RZ, R4.reuse.H0_H0 ;  /* 0x20000004ff0d7230 */ /* 0x108fe40000004100 */
[----:B------:R-:W-:-:S03]  /*15c40*/  HADD2.F32 R12, -RZ, R4.H1_H1 ;  /* 0x30000004ff0c7230 */ /* 0x000fc60000004100 */
[-C--:B------:R-:W-:Y:S01]  /*15c50*/  FFMA R32, R13, R0.reuse, R32 ;  /* 0x000000000d207223 */ /* 0x080fe20000000020 */
[--C-:B------:R-:W-:Y:S02]  /*15c60*/  HADD2.F32 R13, -RZ, R5.reuse.H0_H0 ;  /* 0x20000005ff0d7230 */ /* 0x100fe40000004100 */
[-C--:B------:R-:W-:Y:S01]  /*15c70*/  FFMA R33, R12, R0.reuse, R33 ;  /* 0x000000000c217223 */ /* 0x080fe20000000021 */
[----:B------:R-:W-:Y:S02]  /*15c80*/  HADD2.F32 R12, -RZ, R5.H1_H1 ;  /* 0x30000005ff0c7230 */ /* 0x000fe40000004100 */
[-C--:B------:R-:W-:Y:S01]  /*15c90*/  FFMA R34, R13, R0.reuse, R34 ;  /* 0x000000000d227223 */ /* 0x080fe20000000022 */
[--C-:B------:R-:W-:Y:S02]  /*15ca0*/  HADD2.F32 R13, -RZ, R6.reuse.H0_H0 ;  /* 0x20000006ff0d7230 */ /* 0x100fe40000004100 */
[----:B------:R-:W-:Y:S01]  /*15cb0*/  FFMA R35, R12, R0, R35 ;  /* 0x000000000c237223 */ /* 0x000fe20000000023 */
[----:B------:R-:W-:-:S02]  /*15cc0*/  HADD2.F32 R12, -RZ, R6.H1_H1 ;  /* 0x30000006ff0c7230 */ /* 0x000fc40000004100 */
[-C--:B------:R-:W-:Y:S01]  /*15cd0*/  FFMA R36, R13, R0.reuse, R36 ;  /* 0x000000000d247223 */ /* 0x080fe20000000024 */
[--C-:B------:R-:W-:Y:S02]  /*15ce0*/  HADD2.F32 R13, -RZ, R7.reuse.H0_H0 ;  /* 0x20000007ff0d7230 */ /* 0x100fe40000004100 */
[-C--:B------:R-:W-:Y:S01]  /*15cf0*/  FFMA R14, R12, R0.reuse, R37 ;  /* 0x000000000c0e7223 */ /* 0x080fe20000000025 */
[----:B------:R-:W-:Y:S02]  /*15d00*/  HADD2.F32 R12, -RZ, R7.H1_H1 ;  /* 0x30000007ff0c7230 */ /* 0x000fe40000004100 */
[----:B------:R-:W-:Y:S01]  /*15d10*/  FFMA R38, R13, R0, R38 ;  /* 0x000000000d267223 */ /* 0x000fe20000000026 */
[----:B------:R-:W-:Y:S02]  /*15d20*/  F2FP.F16.F32.PACK_AB R13, R35, R34 ;  /* 0x00000022230d723e */ /* 0x000fe400000000ff */
[----:B------:R-:W-:Y:S01]  /*15d30*/  FFMA R15, R12, R0, R39 ;  /* 0x000000000c0f7223 */ /* 0x000fe20000000027 */
[----:B------:R-:W-:-:S02]  /*15d40*/  F2FP.F16.F32.PACK_AB R12, R33, R32 ;  /* 0x00000020210c723e */ /* 0x000fc400000000ff */
[----:B------:R-:W-:Y:S02]  /*15d50*/  F2FP.F16.F32.PACK_AB R14, R14, R36 ;  /* 0x000000240e0e723e */ /* 0x000fe400000000ff */
[----:B------:R-:W-:-:S05]  /*15d60*/  F2FP.F16.F32.PACK_AB R15, R15, R38 ;  /* 0x000000260f0f723e */ /* 0x000fca00000000ff */
        /* <DEDUP_REMOVED lines=9> */
[----:B------:R-:W-:Y:S02]  /*15e00*/  UIADD3 UR5, UR45, 0x40, URZ ;  /* 0x000000402d057890 */ /* 0x000fe4000fffe03f */
[----:B------:R-:W-:Y:S01]  /*15e10*/  UIADD3 UR4, UR47, 0x31000, URZ ;  /* 0x000310002f047890 */ /* 0x000fe2000fffe03f */
[----:B------:R-:W-:-:S08]  /*15e20*/  UMOV UR6, UR46 ;  /* 0x0000002e00067c82 */ /* 0x000fd00008000000 */
[----:B------:R2:W-:Y:S01]  /*15e30*/  UTMASTG.2D [UR4], [UR36] ;  /* 0x00000004240073b5 */ /* 0x0005e20008008000 */
[----:B------:R0:W-:Y:S01]  /*15e40*/  UTMACMDFLUSH ;  /* 0x00000000000079b7 */ /* 0x0001e20000000000 */
[----:B--2---:R-:W-:-:S04]  /*15e50*/  DEPBAR.LE SB0, 0x1 ;  /* 0x000080400000791a */ /* 0x004fc80000000000 */
.L_x_71:
[----:B------:R-:W-:Y:S05]  /*15e60*/  BSYNC B0 ;  /* 0x0000000000007941 */ /* 0x000fea0003800000 */
.L_x_70:
[----:B------:R-:W-:Y:S06]  /*15e70*/  BAR.SYNC.DEFER_BLOCKING 0x1, 0x80 ;  /* 0x0042000000007b1d */ /* 0x000fec0000010000 */
[----:B------:R-:W-:Y:S05]  /*15e80*/  @!P0 BRA `(.L_x_72) ;  /* 0x0000000000048947 */ /* 0x000fea0003800000 */
[----:B------:R-:W-:Y:S01]  /*15e90*/  BPT.TRAP 0x1 ;  /* 0x000000040000795c */ /* 0x000fe20000300000 */
.L_x_72:
[----:B------:R-:W-:-:S04]  /*15ea0*/  UIADD3 UR7, UR47, 0x344c0, URZ ;  /* 0x000344c02f077890 */ /* 0x000fc8000fffe03f */
[----:B------:R-:W-:-:S09]  /*15eb0*/  UPRMT UR7, UR57, 0x654, UR7 ;  /* 0x0000065439077896 */ /* 0x000fd20008000007 */
[----:B------:R-:W-:Y:S01]  /*15ec0*/  SYNCS.ARRIVE.TRANS64.RED.A1T0 RZ, [UR7], RZ ;  /* 0x000000ffffff79a7 */ /* 0x000fe20008100407 */
[----:B------:R-:W-:Y:S05]  /*15ed0*/  @!P0 BRA `(.L_x_73) ;  /* 0x0000000000048947 */ /* 0x000fea0003800000 */
[----:B------:R-:W-:Y:S01]  /*15ee0*/  BPT.TRAP 0x1 ;  /* 0x000000040000795c */ /* 0x000fe20000300000 */
.L_x_73:
[----:B------:R-:W2:Y:S02]  /*15ef0*/  SYNCS.PHASECHK.TRANS64.TRYWAIT P3, [UR47+0x344b0], R158 ;  /* 0x0344b09eff0075a7 */ /* 0x000ea4000806016f */
[----:B--2---:R-:W-:Y:S05]  /*15f00*/  @!P3 BRA `(.L_x_74) ;  /* 0x000000c40028b947 */ /* 0x004fea0003800000 */
.L_x_363:
[----:B-1----:R-:W2:Y:S04]  /*15f10*/  LDL.LU R12, [R1+0x40] ;  /* 0x00004000010c7983 */ /* 0x002ea80000300800 */
[----:B------:R-:W3:Y:S04]  /*15f20*/  LDL.LU R31, [R1+0x44] ;  /* 0x00004400011f7983 */ /* 0x000ee80000300800 */
[----:B------:R-:W4:Y:S04]  /*15f30*/  LDL.LU R15, [R1+0x48] ;  /* 0x00004800010f7983 */ /* 0x000f280000300800 */
[----:B------:R-:W5:Y:S04]  /*15f40*/  LDL.LU R30, [R1+0x4c] ;  /* 0x00004c00011e7983 */ /* 0x000f680000300800 */
        /* <DEDUP_REMOVED lines=11> */
[----:B------:R-:W5:Y:S01]  /*16000*/  LDL.LU R24, [R1+0x7c] ;  /* 0x00007c0001187983 */ /* 0x000f620000300800 */
[----:B------:R-:W-:Y:S05]  /*16010*/  @P1 WARPSYNC.ALL ;  /* 0x0000000000001948 */ /* 0x000fea0003800000 */
[----:B------:R-:W1:Y:S04]  /*16020*/  @P1 LDSM.16.MT88.4 R8, [R3+0x32000] ;  /* 0x032000000308183b */ /* 0x000e680000004200 */
[----:B------:R-:W5:Y:S01]  /*16030*/  @P1 LDSM.16.MT88.4 R4, [R3+0x32800] ;  /* 0x032800000304183b */ /* 0x000f620000004200 */
[----:B------:R-:W-:Y:S05]  /*16040*/  WARPSYNC.ALL ;  /* 0x0000000000007948 */ /* 0x000fea0003800000 */
[----:B------:R-:W-:Y:S01]  /*16050*/  BSSY B0, `(.L_x_75) ;  /* 0x0000049000007945 */ /* 0x000fe20003800000 */
[----:B--2---:R-:W-:Y:S01]  /*16060*/  FMUL R13, R12, R2 ;  /* 0x000000020c0d7220 */ /* 0x004fe20000400000 */
[----:B-1----:R-:W-:-:S05]  /*16070*/  HADD2.F32 R12, -RZ, R8.H0_H0 ;  /* 0x20000008ff0c7230 */ /* 0x002fca0000004100 */
[----:B------:R-:W-:Y:S01]  /*16080*/  FFMA R14, R12, R0, R13 ;  /* 0x000000000c0e7223 */ /* 0x000fe2000000000d */
[----:B------:R-:W-:Y:S02]  /*16090*/  HADD2.F32 R12, -RZ, R8.H1_H1 ;  /* 0x30000008ff0c7230 */ /* 0x000fe40000004100 */
[----:B---3--:R-:W-:-:S04]  /*160a0*/  FMUL R13, R31, R2 ;  /* 0x000000021f0d7220 */ /* 0x008fc80000400000 */
[----:B------:R-:W-:Y:S01]  /*160b0*/  FFMA R12, R12, R0, R13 ;  /* 0x000000000c0c7223 */ /* 0x000fe2000000000d */
[----:B------:R-:W-:-:S04]  /*160c0*/  HADD2.F32 R13, -RZ, R9.H0_H0 ;  /* 0x20000009ff0d7230 */ /* 0x000fc80000004100 */
[----:B------:R-:W-:Y:S01]  /*160d0*/  F2FP.F16.F32.PACK_AB R12, R12, R14 ;  /* 0x0000000e0c0c723e */ /* 0x000fe200000000ff */
[----:B----4-:R-:W-:-:S04]  /*160e0*/  FMUL R14, R15, R2 ;  /* 0x000000020f0e7220 */ /* 0x010fc80000400000 */
[----:B------:R-:W-:Y:S01]  /*160f0*/  FFMA R15, R13, R0, R14 ;  /* 0x000000000d0f7223 */ /* 0x000fe2000000000e */
[----:B------:R-:W-:Y:S02]  /*16100*/  HADD2.F32 R13, -RZ, R9.H1_H1 ;  /* 0x30000009ff0d7230 */ /* 0x000fe40000004100 */
[----:B-----5:R-:W-:-:S04]  /*16110*/  FMUL R14, R30, R2 ;  /* 0x000000021e0e7220 */ /* 0x020fc80000400000 */
[----:B------:R-:W-:Y:S01]  /*16120*/  FFMA R13, R13, R0, R14 ;  /* 0x000000000d0d7223 */ /* 0x000fe2000000000e */
[----:B------:R-:W-:-:S04]  /*16130*/  HADD2.F32 R14, -RZ, R10.H0_H0 ;  /* 0x2000000aff0e7230 */ /* 0x000fc80000004100 */
[----:B------:R-:W-:Y:S01]  /*16140*/  F2FP.F16.F32.PACK_AB R13, R13, R15 ;  /* 0x0000000f0d0d723e */ /* 0x000fe200000000ff */
[----:B------:R-:W-:-:S04]  /*16150*/  FMUL R15, R18, R2 ;  /* 0x00000002120f7220 */ /* 0x000fc80000400000 */
[----:B------:R-:W-:Y:S01]  /*16160*/  FFMA R18, R14, R0, R15 ;  /* 0x000000000e127223 */ /* 0x000fe2000000000f */
[----:B------:R-:W-:Y:S02]  /*16170*/  HADD2.F32 R14, -RZ, R10.H1_H1 ;  /* 0x3000000aff0e7230 */ /* 0x000fe40000004100 */
[----:B------:R-:W-:-:S04]  /*16180*/  FMUL R15, R17, R2 ;  /* 0x00000002110f7220 */ /* 0x000fc80000400000 */
[----:B------:R-:W-:Y:S01]  /*16190*/  FFMA R17, R14, R0, R15 ;  /* 0x000000000e117223 */ /* 0x000fe2000000000f */
[----:B------:R-:W-:Y:S02]  /*161a0*/  HADD2.F32 R14, -RZ, R11.H0_H0 ;  /* 0x2000000bff0e7230 */ /* 0x000fe40000004100 */
[----:B------:R-:W-:-:S04]  /*161b0*/  FMUL R15, R16, R2 ;  /* 0x00000002100f7220 */ /* 0x000fc80000400000 */
[----:B------:R-:W-:Y:S01]  /*161c0*/  FFMA R16, R14, R0, R15 ;  /* 0x000000000e107223 */ /* 0x000fe2000000000f */
[----:B------:R-:W-:Y:S02]  /*161d0*/  HADD2.F32 R14, -RZ, R11.H1_H1 ;  /* 0x3000000bff0e7230 */ /* 0x000fe40000004100 */
[----:B------:R-:W-:-:S04]  /*161e0*/  FMUL R15, R29, R2 ;  /* 0x000000021d0f7220 */ /* 0x000fc80000400000 */
[----:B------:R-:W-:Y:S01]  /*161f0*/  FFMA R15, R14, R0, R15 ;  /* 0x000000000e0f7223 */ /* 0x000fe2000000000f */
[----:B------:R-:W-:Y:S01]  /*16200*/  F2FP.F16.F32.PACK_AB R14, R17, R18 ;  /* 0x00000012110e723e */ /* 0x000fe200000000ff */
[----:B------:R-:W-:Y:S02]  /*16210*/  HADD2.F32 R18, -RZ, R7.H0_H0 ;  /* 0x20000007ff127230 */ /* 0x000fe40000004100 */
[----:B------:R-:W-:Y:S01]  /*16220*/  FMUL R17, R24, R2 ;  /* 0x0000000218117220 */ /* 0x000fe20000400000 */
[----:B------:R-:W-:Y:S01]  /*16230*/  F2FP.F16.F32.PACK_AB R15, R15, R16 ;  /* 0x000000100f0f723e */ /* 0x000fe200000000ff */
[----:B------:R-:W-:-:S04]  /*16240*/  HADD2.F32 R16, -RZ, R6.H0_H0 ;  /* 0x20000006ff107230 */ /* 0x000fc80000004100 */
[----:B------:R1:W-:Y:S02]  /*16250*/  STSM.16.MT88.4 [R3+0x32000], R12 ;  /* 0x0320000c03007844 */ /* 0x0003e40000004200 */
[--C-:B-1----:R-:W-:Y:S02]  /*16260*/  HADD2.F32 R13, -RZ, R4.reuse.H0_H0 ;  /* 0x20000004ff0d7230 */ /* 0x102fe40000004100 */
[-C--:B------:R-:W-:Y:S01]  /*16270*/  FMUL R15, R21, R2.reuse ;  /* 0x00000002150f7220 */ /* 0x080fe20000400000 */
[----:B------:R-:W-:Y:S02]  /*16280*/  HADD2.F32 R12, -RZ, R4.H1_H1 ;  /* 0x30000004ff0c7230 */ /* 0x000fe40000004100 */
[----:B------:R-:W-:Y:S01]  /*16290*/  FMUL R14, R20, R2 ;  /* 0x00000002140e7220 */ /* 0x000fe20000400000 */
[-C--:B------:R-:W-:Y:S01]  /*162a0*/  FFMA R21, R13, R0.reuse, R15 ;  /* 0x000000000d157223 */ /* 0x080fe2000000000f */
[--C-:B------:R-:W-:Y:S02]  /*162b0*/  HADD2.F32 R13, -RZ, R5.reuse.H0_H0 ;  /* 0x20000005ff0d7230 */ /* 0x100fe40000004100 */
[----:B------:R-:W-:Y:S01]  /*162c0*/  FFMA R20, R12, R0, R14 ;  /* 0x000000000c147223 */ /* 0x000fe2000000000e */
[----:B------:R-:W-:Y:S01]  /*162d0*/  FMUL R15, R28, R2 ;  /* 0x000000021c0f7220 */ /* 0x000fe20000400000 */
[----:B------:R-:W-:-:S02]  /*162e0*/  HADD2.F32 R14, -RZ, R5.H1_H1 ;  /* 0x30000005ff0e7230 */ /* 0x000fc40000004100 */
[----:B------:R-:W-:Y:S01]  /*162f0*/  FMUL R12, R19, R2 ;  /* 0x00000002130c7220 */ /* 0x000fe20000400000 */
[----:B------:R-:W-:Y:S01]  /*16300*/  FFMA R19, R13, R0, R15 ;  /* 0x000000000d137223 */ /* 0x000fe2000000000f */
[----:B------:R-:W-:Y:S02]  /*16310*/  FMUL R15, R27, R2 ;  /* 0x000000021b0f7220 */ /* 0x000fe40000400000 */
[----:B------:R-:W-:Y:S01]  /*16320*/  FFMA R13, R14, R0, R12 ;  /* 0x000000000e0d7223 */ /* 0x000fe2000000000c */
[----:B------:R-:W-:Y:S02]  /*16330*/  HADD2.F32 R12, -RZ, R6.H1_H1 ;  /* 0x30000006ff0c7230 */ /* 0x000fe40000004100 */
[----:B------:R-:W-:Y:S01]  /*16340*/  FMUL R14, R26, R2 ;  /* 0x000000021a0e7220 */ /* 0x000fe20000400000 */
[----:B------:R-:W-:Y:S01]  /*16350*/  FFMA R15, R16, R0, R15 ;  /* 0x00000000100f7223 */ /* 0x000fe2000000000f */
[----:B------:R-:W-:Y:S01]  /*16360*/  FMUL R16, R25, R2 ;  /* 0x0000000219107220 */ /* 0x000fe20000400000 */
[----:B------:R-:W-:Y:S01]  /*16370*/  F2FP.F16.F32.PACK_AB R13, R13, R19 ;  /* 0x000000130d0d723e */ /* 0x000fe200000000ff */
[----:B------:R-:W-:Y:S01]  /*16380*/  FFMA R14, R12, R0, R14 ;  /* 0x000000000c0e7223 */ /* 0x000fe2000000000e */
[----:B------:R-:W-:-:S02]  /*16390*/  HADD2.F32 R12, -RZ, R7.H1_H1 ;  /* 0x30000007ff0c7230 */ /* 0x000fc40000004100 */
[-C--:B------:R-:W-:Y:S02]  /*163a0*/  FFMA R16, R18, R0.reuse, R16 ;  /* 0x0000000012107223 */ /* 0x080fe40000000010 */
[----:B------:R-:W-:Y:S01]  /*163b0*/  F2FP.F16.F32.PACK_AB R14, R14, R15 ;  /* 0x0000000f0e0e723e */ /* 0x000fe200000000ff */
[----:B------:R-:W-:Y:S01]  /*163c0*/  FFMA R17, R12, R0, R17 ;  /* 0x000000000c117223 */ /* 0x000fe20000000011 */
[----:B------:R-:W-:-:S04]  /*163d0*/  F2FP.F16.F32.PACK_AB R12, R20, R21 ;  /* 0x00000015140c723e */ /* 0x000fc800000000ff */
        /* <DEDUP_REMOVED lines=16> */
.L_x_76:
[----:B------:R-:W-:Y:S05]  /*164e0*/  BSYNC B0 ;  /* 0x0000000000007941 */ /* 0x000fea0003800000 */
.L_x_75:
[----:B------:R-:W-:Y:S06]  /*164f0*/  BAR.SYNC.DEFER_BLOCKING 0x1, 0x80 ;  /* 0x0042000000007b1d */ /* 0x000fec0000010000 */
[----:B------:R-:W-:Y:S05]  /*16500*/  @!P0 BRA `(.L_x_77) ;  /* 0x0000000000048947 */ /* 0x000fea0003800000 */
[----:B------:R-:W-:Y:S01]  /*16510*/  BPT.TRAP 0x1 ;  /* 0x000000040000795c */ /* 0x000fe20000300000 */
.L_x_77:
[----:B------:R-:W-:-:S04]  /*16520*/  UIADD3 UR8, UR47, 0x344c8, URZ ;  /* 0x000344c82f087890 */ /* 0x000fc8000fffe03f */
[----:B------:R-:W-:-:S09]  /*16530*/  UPRMT UR8, UR57, 0x654, UR8 ;  /* 0x0000065439087896 */ /* 0x000fd20008000008 */
[----:B------:R-:W-:Y:S01]  /*16540*/  SYNCS.ARRIVE.TRANS64.RED.A1T0 RZ, [UR8], RZ ;  /* 0x000000ffffff79a7 */ /* 0x000fe20008100408 */
[----:B------:R-:W-:Y:S05]  /*16550*/  @!P0 BRA `(.L_x_78) ;  /* 0x0000000000048947 */ /* 0x000fea0003800000 */
[----:B------:R-:W-:Y:S01]  /*16560*/  BPT.TRAP 0x1 ;  /* 0x000000040000795c */ /* 0x000fe20000300000 */
.L_x_78:
[----:B------:R-:W2:Y:S02]  /*16570*/  SYNCS.PHASECHK.TRANS64.TRYWAIT P3, [UR47+0x344b8], R158 ;  /* 0x0344b89eff0075a7 */ /* 0x000ea4000806016f */
[----:B--2---:R-:W-:Y:S05]  /*16580*/  @!P3 BRA `(.L_x_79) ;  /* 0x000000bc00a0b947 */ /* 0x004fea0003800000 */
.L_x_364:
[----:B------:R-:W-:Y:S05]  /*16590*/  @P1 WARPSYNC.ALL ;  /* 0x0000000000001948 */ /* 0x000fea0003800000 */
[----:B------:R-:W2:Y:S01]  /*165a0*/  @P1 LDSM.16.MT88.4 R8, [R3+0x33000] ;  /* 0x033000000308183b */ /* 0x000ea20000004200 */
[-C--:B-1----:R-:W-:Y:S01]  /*165b0*/  FMUL R13, R40, R2.reuse ;  /* 0x00000002280d7220 */ /* 0x082fe20000400000 */
[-C--:B------:R-:W-:Y:S01]  /*165c0*/  FMUL R15, R42, R2.reuse ;  /* 0x000000022a0f7220 */ /* 0x080fe20000400000 */
[-C--:B------:R-:W-:Y:S01]  /*165d0*/  FMUL R17, R44, R2.reuse ;  /* 0x000000022c117220 */ /* 0x080fe20000400000 */
[----:B------:R-:W1:Y:S01]  /*165e0*/  @P1 LDSM.16.MT88.4 R4, [R3+0x33800] ;  /* 0x033800000304183b */ /* 0x000e620000004200 */
[-C--:B------:R-:W-:Y:S01]  /*165f0*/  FMUL R19, R46, R2.reuse ;  /* 0x000000022e137220 */ /* 0x080fe20000400000 */
[-C--:B------:R-:W-:Y:S01]  /*16600*/  FMUL R47, R47, R2.reuse ;  /* 0x000000022f2f7220 */ /* 0x080fe20000400000 */
[-C--:B------:R-:W-:Y:S01]  /*16610*/  FMUL R49, R49, R2.reuse ;  /* 0x0000000231317220 */ /* 0x080fe20000400000 */
[----:B------:R-:W-:Y:S05]  /*16620*/  WARPSYNC.ALL ;  /* 0x0000000000007948 */ /* 0x000fea0003800000 */
[-C--:B------:R-:W-:Y:S01]  /*16630*/  FMUL R51, R51, R2.reuse ;  /* 0x0000000233337220 */ /* 0x080fe20000400000 */
[-C--:B------:R-:W-:Y:S01]  /*16640*/  FMUL R53, R53, R2.reuse ;  /* 0x0000000235357220 */ /* 0x080fe20000400000 */
[----:B------:R-:W-:Y:S01]  /*16650*/  FMUL R55, R55, R2 ;  /* 0x0000000237377220 */ /* 0x000fe20000400000 */
[----:B------:R-:W-:Y:S01]  /*16660*/  BSSY B0, `(.L_x_80) ;  /* 0x0000040000007945 */ /* 0x000fe20003800000 */
[----:B--2---:R-:W-:-:S02]  /*16670*/  HADD2.F32 R12, -RZ, R8.H0_H0 ;  /* 0x20000008ff0c7230 */ /* 0x004fc40000004100 */
[----:B------:R-:W-:Y:S02]  /*16680*/  HADD2.F32 R14, -RZ, R8.H1_H1 ;  /* 0x30000008ff0e7230 */ /* 0x000fe40000004100 */
[----:B------:R-:W-:Y:S02]  /*16690*/  HADD2.F32 R16, -RZ, R9.H1_H1 ;  /* 0x30000009ff107230 */ /* 0x000fe40000004100 */
[----:B------:R-:W-:Y:S01]  /*166a0*/  FFMA R12, R12, R0, R13 ;  /* 0x000000000c0c7223 */ /* 0x000fe2000000000d */
[----:B------:R-:W-:Y:S01]  /*166b0*/  FMUL R13, R41, R2 ;  /* 0x00000002290d7220 */ /* 0x000fe20000400000 */
[----:B------:R-:W-:Y:S02]  /*166c0*/  HADD2.F32 R18, -RZ, R10.H1_H1 ;  /* 0x3000000aff127230 */ /* 0x000fe40000004100 */
[----:B------:R-:W-:Y:S02]  /*166d0*/  HADD2.F32 R20, -RZ, R11.H1_H1 ;  /* 0x3000000bff147230 */ /* 0x000fe40000004100 */
[----:B------:R-:W-:Y:S01]  /*166e0*/  FFMA R13, R14, R0, R13 ;  /* 0x000000000e0d7223 */ /* 0x000fe2000000000d */
[----:B------:R-:W-:-:S02]  /*166f0*/  HADD2.F32 R14, -RZ, R9.H0_H0 ;  /* 0x20000009ff0e7230 */ /* 0x000fc40000004100 */
[----:B------:R-:W-:Y:S02]  /*16700*/  FFMA R47, R20, R0, R47 ;  /* 0x00000000142f7223 */ /* 0x000fe4000000002f */
[----:B------:R-:W-:Y:S01]  /*16710*/  F2FP.F16.F32.PACK_AB R12, R13, R12 ;  /* 0x0000000c0d0c723e */ /* 0x000fe200000000ff */
[----:B------:R-:W-:Y:S01]  /*16720*/  FFMA R14, R14, R0, R15 ;  /* 0x000000000e0e7223 */ /* 0x000fe2000000000f */
[----:B------:R-:W-:Y:S01]  /*16730*/  FMUL R15, R43, R2 ;  /* 0x000000022b0f7220 */ /* 0x000fe20000400000 */
[----:B-1----:R-:W-:-:S03]  /*16740*/  HADD2.F32 R20, -RZ, R5.H1_H1 ;  /* 0x30000005ff147230 */ /* 0x002fc60000004100 */
[----:B------:R-:W-:Y:S01]  /*16750*/  FFMA R15, R16, R0, R15 ;  /* 0x00000000100f7223 */ /* 0x000fe2000000000f */
[----:B------:R-:W-:-:S04]  /*16760*/  HADD2.F32 R16, -RZ, R10.H0_H0 ;  /* 0x2000000aff107230 */ /* 0x000fc80000004100 */
[----:B------:R-:W-:Y:S01]  /*16770*/  F2FP.F16.F32.PACK_AB R13, R15, R14 ;  /* 0x0000000e0f0d723e */ /* 0x000fe200000000ff */
[----:B------:R-:W-:Y:S01]  /*16780*/  FFMA R16, R16, R0, R17 ;  /* 0x0000000010107223 */ /* 0x000fe20000000011 */
[----:B------:R-:W-:-:S04]  /*16790*/  FMUL R17, R45, R2 ;  /* 0x000000022d117220 */ /* 0x000fc80000400000 */
[----:B------:R-:W-:Y:S01]  /*167a0*/  FFMA R17, R18, R0, R17 ;  /* 0x0000000012117223 */ /* 0x000fe20000000011 */
[----:B------:R-:W-:-:S04]  /*167b0*/  HADD2.F32 R18, -RZ, R11.H0_H0 ;  /* 0x2000000bff127230 */ /* 0x000fc80000004100 */
[----:B------:R-:W-:Y:S01]  /*167c0*/  F2FP.F16.F32.PACK_AB R14, R17, R16 ;  /* 0x00000010110e723e */ /* 0x000fe200000000ff */
[----:B------:R-:W-:Y:S01]  /*167d0*/  FFMA R18, R18, R0, R19 ;  /* 0x0000000012127223 */ /* 0x000fe20000000013 */
[--C-:B------:R-:W-:Y:S02]  /*167e0*/  HADD2.F32 R16, -RZ, R4.reuse.H0_H0 ;  /* 0x20000004ff107230 */ /* 0x100fe40000004100 */
[-C--:B------:R-:W-:Y:S01]  /*167f0*/  FMUL R17, R48, R2.reuse ;  /* 0x0000000230117220 */ /* 0x080fe20000400000 */
[----:B------:R-:W-:Y:S01]  /*16800*/  FMUL R19, R50, R2 ;  /* 0x0000000232137220 */ /* 0x000fe20000400000 */
[----:B------:R-:W-:Y:S01]  /*16810*/  F2FP.F16.F32.PACK_AB R15, R47, R18 ;  /* 0x000000122f0f723e */ /* 0x000fe200000000ff */
[----:B------:R-:W-:Y:S02]  /*16820*/  HADD2.F32 R18, -RZ, R4.H1_H1 ;  /* 0x30000004ff127230 */ /* 0x000fe40000004100 */
[-C--:B------:R-:W-:Y:S02]  /*16830*/  FFMA R16, R16, R0.reuse, R17 ;  /* 0x0000000010107223 */ /* 0x080fe40000000011 */
[----:B------:R1:W-:Y:S01]  /*16840*/  STSM.16.MT88.4 [R3+0x33000], R12 ;  /* 0x0330000c03007844 */ /* 0x0003e20000004200 */
[----:B------:R-:W-:Y:S01]  /*16850*/  FFMA R17, R18, R0, R49 ;  /* 0x0000000012117223 */ /* 0x000fe20000000031 */
[----:B------:R-:W-:-:S02]  /*16860*/  HADD2.F32 R18, -RZ, R5.H0_H0 ;  /* 0x20000005ff127230 */ /* 0x000fc40000004100 */
[--C-:B-1----:R-:W-:Y:S02]  /*16870*/  HADD2.F32 R12, -RZ, R6.reuse.H0_H0 ;  /* 0x20000006ff0c7230 */ /* 0x102fe40000004100 */
[----:B------:R-:W-:Y:S01]  /*16880*/  FMUL R15, R52, R2 ;  /* 0x00000002340f7220 */ /* 0x000fe20000400000 */
[-C--:B------:R-:W-:Y:S01]  /*16890*/  FFMA R13, R18, R0.reuse, R19 ;  /* 0x00000000120d7223 */ /* 0x080fe20000000013 */
[-C--:B------:R-:W-:Y:S01]  /*168a0*/  FFMA R14, R20, R0.reuse, R51 ;  /* 0x00000000140e7223 */ /* 0x080fe20000000033 */
[----:B------:R-:W-:Y:S02]  /*168b0*/  HADD2.F32 R18, -RZ, R6.H1_H1 ;  /* 0x30000006ff127230 */ /* 0x000fe40000004100 */
[----:B------:R-:W-:Y:S01]  /*168c0*/  FFMA R15, R12, R0, R15 ;  /* 0x000000000c0f7223 */ /* 0x000fe2000000000f */
[--C-:B------:R-:W-:Y:S02]  /*168d0*/  HADD2.F32 R12, -RZ, R7.reuse.H0_H0 ;  /* 0x20000007ff0c7230 */ /* 0x100fe40000004100 */
[----:B------:R-:W-:Y:S01]  /*168e0*/  FMUL R19, R54, R2 ;  /* 0x0000000236137220 */ /* 0x000fe20000400000 */
[----:B------:R-:W-:-:S02]  /*168f0*/  HADD2.F32 R20, -RZ, R7.H1_H1 ;  /* 0x30000007ff147230 */ /* 0x000fc40000004100 */
[-C--:B------:R-:W-:Y:S01]  /*16900*/  FFMA R18, R18, R0.reuse, R53 ;  /* 0x0000000012127223 */ /* 0x080fe20000000035 */
[----:B------:R-:W-:Y:S01]  /*16910*/  F2FP.F16.F32.PACK_AB R13, R14, R13 ;  /* 0x0000000d0e0d723e */ /* 0x000fe200000000ff */
[----:B------:R-:W-:Y:S01]  /*16920*/  FFMA R19, R12, R0, R19 ;  /* 0x000000000c137223 */ /* 0x000fe20000000013 */
        /* <DEDUP_REMOVED lines=14> */
[----:B------:R-:W-:Y:S02]  /*16a10*/  UIADD3 UR5, UR45, 0x40, URZ ;  /* 0x000000402d057890 */ /* 0x000fe4000fffe03f */
[----:B------:R-:W-:-:S09]  /*16a20*/  UIADD3 UR4, UR47, 0x33000, URZ ;  /* 0x000330002f047890 */ /* 0x000fd2000fffe03f */
[----:B------:R2:W-:Y:S01]  /*16a30*/  UTMASTG.2D [UR4], [UR36] ;  /* 0x00000004240073b5 */ /* 0x0005e20008008000 */
[----:B------:R0:W-:Y:S01]  /*16a40*/  UTMACMDFLUSH ;  /* 0x00000000000079b7 */ /* 0x0001e20000000000 */
[----:B--2---:R-:W-:-:S04]  /*16a50*/  DEPBAR.LE SB0, 0x1 ;  /* 0x000080400000791a */ /* 0x004fc80000000000 */
.L_x_81:
[----:B------:R-:W-:Y:S05]  /*16a60*/  BSYNC B0 ;  /* 0x0000000000007941 */ /* 0x000fea0003800000 */
.L_x_80:
[----:B------:R-:W-:Y:S06]  /*16a70*/  BAR.SYNC.DEFER_BLOCKING 0x1, 0x80 ;  /* 0x0042000000007b1d */ /* 0x000fec0000010000 */
[----:B------:R-:W-:Y:S05]  /*16a80*/  @!P0 BRA `(.L_x_82) ;  /* 0x0000000000048947 */ /* 0x000fea0003800000 */
[----:B------:R-:W-:Y:S01]  /*16a90*/  BPT.TRAP 0x1 ;  /* 0x000000040000795c */ /* 0x000fe20000300000 */
.L_x_82:
[----:B------:R-:W-:-:S04]  /*16aa0*/  UIADD3 UR9, UR47, 0x344d0, URZ ;  /* 0x000344d02f097890 */ /* 0x000fc8000fffe03f */
[----:B------:R-:W-:-:S09]  /*16ab0*/  UPRMT UR9, UR57, 0x654, UR9 ;  /* 0x0000065439097896 */ /* 0x000fd20008000009 */
[----:B------:R-:W-:Y:S01]  /*16ac0*/  SYNCS.ARRIVE.TRANS64.RED.A1T0 RZ, [UR9], RZ ;  /* 0x000000ffffff79a7 */ /* 0x000fe20008100409 */
[----:B------:R-:W-:Y:S05]  /*16ad0*/  @!P0 BRA `(.L_x_83) ;  /* 0x0000000000048947 */ /* 0x000fea0003800000 */
[----:B------:R-:W-:Y:S01]  /*16ae0*/  BPT.TRAP 0x1 ;  /* 0x000000040000795c */ /* 0x000fe20000300000 */
.L_x_83:
[----:B------:R-:W-:-:S04]  /*16af0*/  MOV R20, 0x1 ;  /* 0x0000000100147802 */ /* 0x000fc80000000f00 */
[----:B------:R-:W-:-:S04]  /*16b00*/  SHF.L.U32 R20, R20, 0x1f, RZ ;  /* 0x0000001f14147819 */ /* 0x000fc800000006ff */
[----:B------:R-:W2:Y:S02]  /*16b10*/  SYNCS.PHASECHK.TRANS64.TRYWAIT P3, [UR47+0x344a0], R20 ;  /* 0x0344a014ff0075a7 */ /* 0x000ea4000806016f */
[----:B--2---:R-:W-:Y:S05]  /*16b20*/  @!P3 BRA `(.L_x_84) ;  /* 0x000000b80050b947 */ /* 0x004fea0003800000 */
.L_x_365:
        /* <DEDUP_REMOVED lines=21> */
[----:B-1----:R-:W-:-:S02]  /*16c80*/  HADD2.F32 R14, -RZ, R8.H1_H1 ;  /* 0x30000008ff0e7230 */ /* 0x002fc40000004100 */
[-C--:B--2---:R-:W-:Y:S01]  /*16c90*/  FMUL R13, R13, R2.reuse ;  /* 0x000000020d0d7220 */ /* 0x084fe20000400000 */
[----:B---3--:R-:W-:Y:S01]  /*16ca0*/  FMUL R15, R12, R2 ;  /* 0x000000020c0f7220 */ /* 0x008fe20000400000 */
[----:B------:R-:W-:-:S05]  /*16cb0*/  HADD2.F32 R12, -RZ, R8.H0_H0 ;  /* 0x20000008ff0c7230 */ /* 0x000fca0000004100 */
[-C--:B------:R-:W-:Y:S01]  /*16cc0*/  FFMA R12, R12, R0.reuse, R13 ;  /* 0x000000000c0c7223 */ /* 0x080fe2000000000d */
[----:B------:R-:W-:Y:S01]  /*16cd0*/  FFMA R13, R14, R0, R15 ;  /* 0x000000000e0d7223 */ /* 0x000fe2000000000f */
[-C--:B----4-:R-:W-:Y:S01]  /*16ce0*/  FMUL R15, R17, R2.reuse ;  /* 0x00000002110f7220 */ /* 0x090fe20000400000 */
[----:B-----5:R-:W-:Y:S01]  /*16cf0*/  FMUL R17, R16, R2 ;  /* 0x0000000210117220 */ /* 0x020fe20000400000 */
[--C-:B------:R-:W-:Y:S02]  /*16d00*/  HADD2.F32 R14, -RZ, R9.reuse.H0_H0 ;  /* 0x20000009ff0e7230 */ /* 0x100fe40000004100 */
[----:B------:R-:W-:Y:S01]  /*16d10*/  HADD2.F32 R16, -RZ, R9.H1_H1 ;  /* 0x30000009ff107230 */ /* 0x000fe20000004100 */
[----:B------:R-:W-:Y:S02]  /*16d20*/  F2FP.F16.F32.PACK_AB R12, R13, R12 ;  /* 0x0000000c0d0c723e */ /* 0x000fe400000000ff */
[-C--:B------:R-:W-:Y:S02]  /*16d30*/  FFMA R14, R14, R0.reuse, R15 ;  /* 0x000000000e0e7223 */ /* 0x080fe4000000000f */
[----:B------:R-:W-:Y:S01]  /*16d40*/  FFMA R15, R16, R0, R17 ;  /* 0x00000000100f7223 */ /* 0x000fe20000000011 */
[-C--:B------:R-:W-:Y:S01]  /*16d50*/  FMUL R17, R19, R2.reuse ;  /* 0x0000000213117220 */ /* 0x080fe20000400000 */
[----:B------:R-:W-:Y:S01]  /*16d60*/  FMUL R19, R18, R2 ;  /* 0x0000000212137220 */ /* 0x000fe20000400000 */
[----:B------:R-:W-:-:S02]  /*16d70*/  HADD2.F32 R16, -RZ, R10.H0_H0 ;  /* 0x2000000aff107230 */ /* 0x000fc40000004100 */
[----:B------:R-:W-:Y:S01]  /*16d80*/  HADD2.F32 R18, -RZ, R10.H1_H1 ;  /* 0x3000000aff127230 */ /* 0x000fe20000004100 */
[----:B------:R-:W-:Y:S01]  /*16d90*/  F2FP.F16.F32.PACK_AB R13, R15, R14 ;  /* 0x0000000e0f0d723e */ /* 0x000fe200000000ff */
[----:B------:R-:W-:Y:S01]  /*16da0*/  FMUL R21, R21, R2 ;  /* 0x0000000215157220 */ /* 0x000fe20000400000 */
[-C--:B------:R-:W-:Y:S02]  /*16db0*/  FFMA R16, R16, R0.reuse, R17 ;  /* 0x0000000010107223 */ /* 0x080fe40000000011 */
[----:B------:R-:W-:Y:S01]  /*16dc0*/  FFMA R17, R18, R0, R19 ;  /* 0x0000000012117223 */ /* 0x000fe20000000013 */
[-C--:B------:R-:W-:Y:S01]  /*16dd0*/  FMUL R19, R24, R2.reuse ;  /* 0x0000000218137220 */ /* 0x080fe20000400000 */
[--C-:B------:R-:W-:Y:S02]  /*16de0*/  HADD2.F32 R18, -RZ, R11.reuse.H0_H0 ;  /* 0x2000000bff127230 */ /* 0x100fe40000004100 */
[----:B------:R-:W-:Y:S02]  /*16df0*/  HADD2.F32 R24, -RZ, R11.H1_H1 ;  /* 0x3000000bff187230 */ /* 0x000fe40000004100 */
[----:B------:R-:W-:Y:S01]  /*16e00*/  FMUL R25, R25, R2 ;  /* 0x0000000219197220 */ /* 0x000fe20000400000 */
[----:B------:R-:W-:Y:S01]  /*16e10*/  F2FP.F16.F32.PACK_AB R14, R17, R16 ;  /* 0x00000010110e723e */ /* 0x000fe200000000ff */
[-C--:B------:R-:W-:Y:S01]  /*16e20*/  FFMA R18, R18, R0.reuse, R19 ;  /* 0x0000000012127223 */ /* 0x080fe20000000013 */
[----:B------:R-:W-:Y:S01]  /*16e30*/  FFMA R19, R24, R0, R21 ;  /* 0x0000000018137223 */ /* 0x000fe20000000015 */
[----:B------:R-:W-:Y:S01]  /*16e40*/  FMUL R21, R26, R2 ;  /* 0x000000021a157220 */ /* 0x000fe20000400000 */
[----:B------:R-:W-:-:S02]  /*16e50*/  HADD2.F32 R24, -RZ, R4.H0_H0 ;  /* 0x20000004ff187230 */ /* 0x000fc40000004100 */
[----:B------:R-:W-:Y:S02]  /*16e60*/  HADD2.F32 R26, -RZ, R4.H1_H1 ;  /* 0x30000004ff1a7230 */ /* 0x000fe40000004100 */
[----:B------:R-:W-:Y:S01]  /*16e70*/  FMUL R27, R27, R2 ;  /* 0x000000021b1b7220 */ /* 0x000fe20000400000 */
[----:B------:R-:W-:Y:S01]  /*16e80*/  F2FP.F16.F32.PACK_AB R15, R19, R18 ;  /* 0x00000012130f723e */ /* 0x000fe200000000ff */
[-C--:B------:R-:W-:Y:S01]  /*16e90*/  FFMA R21, R24, R0.reuse, R21 ;  /* 0x0000000018157223 */ /* 0x080fe20000000015 */
[----:B------:R-:W-:Y:S01]  /*16ea0*/  FFMA R24, R26, R0, R25 ;  /* 0x000000001a187223 */ /* 0x000fe20000000019 */
[-C--:B------:R-:W-:Y:S01]  /*16eb0*/  FMUL R25, R28, R2.reuse ;  /* 0x000000021c197220 */ /* 0x080fe20000400000 */
[--C-:B------:R-:W-:Y:S02]  /*16ec0*/  HADD2.F32 R26, -RZ, R5.reuse.H0_H0 ;  /* 0x20000005ff1a7230 */ /* 0x100fe40000004100 */
[----:B------:R-:W-:Y:S01]  /*16ed0*/  FMUL R29, R29, R2 ;  /* 0x000000021d1d7220 */ /* 0x000fe20000400000 */
[----:B------:R-:W-:Y:S01]  /*16ee0*/  HADD2.F32 R28, -RZ, R5.H1_H1 ;  /* 0x30000005ff1c7230 */ /* 0x000fe20000004100 */
[----:B------:R-:W-:Y:S01]  /*16ef0*/  F2FP.F16.F32.PACK_AB R16, R24, R21 ;  /* 0x000000151810723e */ /* 0x000fe200000000ff */
[----:B------:R1:W-:Y:S01]  /*16f00*/  STSM.16.MT88.4 [R3+0x30000], R12 ;  /* 0x0300000c03007844 */ /* 0x0003e20000004200 */
[----:B------:R-:W-:-:S02]  /*16f10*/  FFMA R25, R26, R0, R25 ;  /* 0x000000001a197223 */ /* 0x000fc40000000019 */
[----:B------:R-:W-:Y:S01]  /*16f20*/  FFMA R26, R28, R0, R27 ;  /* 0x000000001c1a7223 */ /* 0x000fe2000000001b */
[-C--:B------:R-:W-:Y:S01]  /*16f30*/  FMUL R27, R30, R2.reuse ;  /* 0x000000021e1b7220 */ /* 0x080fe20000400000 */
[--C-:B------:R-:W-:Y:S02]  /*16f40*/  HADD2.F32 R28, -RZ, R6.reuse.H0_H0 ;  /* 0x20000006ff1c7230 */ /* 0x100fe40000004100 */
[----:B------:R-:W-:Y:S01]  /*16f50*/  FMUL R31, R31, R2 ;  /* 0x000000021f1f7220 */ /* 0x000fe20000400000 */
[----:B------:R-:W-:Y:S01]  /*16f60*/  HADD2.F32 R30, -RZ, R6.H1_H1 ;  /* 0x30000006ff1e7230 */ /* 0x000fe20000004100 */
[----:B------:R-:W-:Y:S01]  /*16f70*/  F2FP.F16.F32.PACK_AB R17, R26, R25 ;  /* 0x000000191a11723e */ /* 0x000fe200000000ff */
[----:B------:R-:W-:-:S03]  /*16f80*/  FFMA R27, R28, R0, R27 ;  /* 0x000000001c1b7223 */ /* 0x000fc6000000001b */
[----:B------:R-:W-:Y:S01]  /*16f90*/  FFMA R28, R30, R0, R29 ;  /* 0x000000001e1c7223 */ /* 0x000fe2000000001d */
[----:B------:R-:W-:Y:S01]  /*16fa0*/  FMUL R29, R32, R2 ;  /* 0x00000002201d7220 */ /* 0x000fe20000400000 */
[--C-:B------:R-:W-:Y:S02]  /*16fb0*/  HADD2.F32 R30, -RZ, R7.reuse.H0_H0 ;  /* 0x20000007ff1e7230 */ /* 0x100fe40000004100 */
[----:B------:R-:W-:Y:S01]  /*16fc0*/  HADD2.F32 R32, -RZ, R7.H1_H1 ;  /* 0x30000007ff207230 */ /* 0x000fe20000004100 */
[----:B------:R-:W-:Y:S02]  /*16fd0*/  F2FP.F16.F32.PACK_AB R18, R28, R27 ;  /* 0x0000001b1c12723e */ /* 0x000fe400000000ff */
[-C--:B------:R-:W-:Y:S02]  /*16fe0*/  FFMA R29, R30, R0.reuse, R29 ;  /* 0x000000001e1d7223 */ /* 0x080fe4000000001d */
[----:B------:R-:W-:-:S05]  /*16ff0*/  FFMA R30, R32, R0, R31 ;  /* 0x00000000201e7223 */ /* 0x000fca000000001f */
        /* <DEDUP_REMOVED lines=16> */
.L_x_86:
[----:B------:R-:W-:Y:S05]  /*17100*/  BSYNC B0 ;  /* 0x0000000000007941 */ /* 0x000fea0003800000 */
.L_x_85:
[----:B------:R-:W-:Y:S06]  /*17110*/  BAR.SYNC.DEFER_BLOCKING 0x1, 0x80 ;  /* 0x0042000000007b1d */ /* 0x000fec0000010000 */
[----:B------:R-:W-:Y:S05]  /*17120*/  @!P0 BRA `(.L_x_87) ;  /* 0x0000000000048947 */ /* 0x000fea0003800000 */
[----:B------:R-:W-:Y:S01]  /*17130*/  BPT.TRAP 0x1 ;  /* 0x000000040000795c */ /* 0x000fe20000300000 */
.L_x_87:
[----:B------:R-:W-:-:S04]  /*17140*/  UIADD3 UR10, UR47, 0x344d8, URZ ;  /* 0x000344d82f0a7890 */ /* 0x000fc8000fffe03f */
[----:B------:R-:W-:-:S09]  /*17150*/  UPRMT UR10, UR57, 0x654, UR10 ;  /* 0x00000654390a7896 */ /* 0x000fd2000800000a */
[----:B------:R-:W-:Y:S01]  /*17160*/  SYNCS.ARRIVE.TRANS64.RED.A1T0 RZ, [UR10], RZ ;  /* 0x000000ffffff79a7 */ /* 0x000fe2000810040a */
[----:B------:R-:W-:Y:S05]  /*17170*/  @!P0 BRA `(.L_x_88) ;  /* 0x0000000000048947 */ /* 0x000fea0003800000 */
[----:B------:R-:W-:Y:S01]  /*17180*/  BPT.TRAP 0x1 ;  /* 0x000000040000795c */ /* 0x000fe20000300000 */
.L_x_88:
[----:B------:R-:W2:Y:S02]  /*17190*/  SYNCS.PHASECHK.TRANS64.TRYWAIT P3, [UR47+0x344a8], R20 ;  /* 0x0344a814ff0075a7 */ /* 0x000ea4000806016f */
[----:B--2---:R-:W-:Y:S05]  /*171a0*/  @!P3 BRA `(.L_x_89) ;  /* 0x000000b000c8b947 */ /* 0x004fea0003800000 */
.L_x_366:
        /* <DEDUP_REMOVED lines=19> */
[----:B------:R-:W-:Y:S05]  /*172e0*/  WARPSYNC.ALL ;  /* 0x0000000000007948 */ /* 0x000fea0003800000 */
[----:B------:R-:W-:Y:S01]  /*172f0*/  BSSY B0, `(.L_x_90) ;  /* 0x0000039000007945 */ /* 0x000fe20003800000 */
[----:B--2---:R-:W-:-:S02]  /*17300*/  HADD2.F32 R12, -RZ, R8.H0_H0 ;  /* 0x20000008ff0c7230 */ /* 0x004fc40000004100 */
[----:B------:R-:W-:Y:S02]  /*17310*/  HADD2.F32 R14, -RZ, R8.H1_H1 ;  /* 0x30000008ff0e7230 */ /* 0x000fe40000004100 */
[--C-:B------:R-:W-:Y:S02]  /*17320*/  HADD2.F32 R16, -RZ, R9.reuse.H0_H0 ;  /* 0x20000009ff107230 */ /* 0x100fe40000004100 */
[-C--:B------:R-:W-:Y:S01]  /*17330*/  FFMA R12, R12, R0.reuse, R13 ;  /* 0x000000000c0c7223 */ /* 0x080fe2000000000d */
[----:B------:R-:W-:Y:S02]  /*17340*/  HADD2.F32 R18, -RZ, R9.H1_H1 ;  /* 0x30000009ff127230 */ /* 0x000fe40000004100 */
[-C--:B------:R-:W-:Y:S01]  /*17350*/  FFMA R13, R14, R0.reuse, R57 ;  /* 0x000000000e0d7223 */ /* 0x080fe20000000039 */
[----:B------:R-:W-:Y:S02]  /*17360*/  HADD2.F32 R24, -RZ, R11.H0_H0 ;  /* 0x2000000bff187230 */ /* 0x000fe40000004100 */
[----:B------:R-:W-:Y:S01]  /*17370*/  FFMA R14, R16, R0, R15 ;  /* 0x00000000100e7223 */ /* 0x000fe2000000000f */
[----:B------:R-:W-:-:S02]  /*17380*/  HADD2.F32 R16, -RZ, R10.H0_H0 ;  /* 0x2000000aff107230 */ /* 0x000fc40000004100 */
[-C--:B------:R-:W-:Y:S01]  /*17390*/  FFMA R15, R18, R0.reuse, R59 ;  /* 0x00000000120f7223 */ /* 0x080fe2000000003b */
[----:B------:R-:W-:Y:S02]  /*173a0*/  HADD2.F32 R18, -RZ, R10.H1_H1 ;  /* 0x3000000aff127230 */ /* 0x000fe40000004100 */
[-C--:B------:R-:W-:Y:S01]  /*173b0*/  FFMA R19, R24, R0.reuse, R19 ;  /* 0x0000000018137223 */ /* 0x080fe20000000013 */
[----:B------:R-:W-:Y:S02]  /*173c0*/  HADD2.F32 R26, -RZ, R11.H1_H1 ;  /* 0x3000000bff1a7230 */ /* 0x000fe40000004100 */
[-C--:B------:R-:W-:Y:S01]  /*173d0*/  FFMA R17, R16, R0.reuse, R17 ;  /* 0x0000000010117223 */ /* 0x080fe20000000011 */
[----:B-1----:R-:W-:Y:S02]  /*173e0*/  HADD2.F32 R24, -RZ, R4.H0_H0 ;  /* 0x20000004ff187230 */ /* 0x002fe40000004100 */
[----:B------:R-:W-:Y:S01]  /*173f0*/  FFMA R16, R18, R0, R61 ;  /* 0x0000000012107223 */ /* 0x000fe2000000003d */
[----:B------:R-:W-:-:S02]  /*17400*/  HADD2.F32 R28, -RZ, R5.H0_H0 ;  /* 0x20000005ff1c7230 */ /* 0x000fc40000004100 */
[-C--:B------:R-:W-:Y:S01]  /*17410*/  FFMA R18, R26, R0.reuse, R63 ;  /* 0x000000001a127223 */ /* 0x080fe2000000003f */
[----:B------:R-:W-:Y:S02]  /*17420*/  HADD2.F32 R26, -RZ, R4.H1_H1 ;  /* 0x30000004ff1a7230 */ /* 0x000fe40000004100 */
        /* <DEDUP_REMOVED lines=10> */
[----:B------:R-:W-:Y:S01]  /*174d0*/  FFMA R29, R32, R0, R29 ;  /* 0x00000000201d7223 */ /* 0x000fe2000000001d */
[----:B------:R-:W-:Y:S01]  /*174e0*/  F2FP.F16.F32.PACK_AB R12, R13, R12 ;  /* 0x0000000c0d0c723e */ /* 0x000fe200000000ff */
[----:B------:R-:W-:Y:S01]  /*174f0*/  FFMA R28, R30, R0, R69 ;  /* 0x000000001e1c7223 */ /* 0x000fe20000000045 */
[----:B------:R-:W-:Y:S01]  /*17500*/  F2FP.F16.F32.PACK_AB R13, R15, R14 ;  /* 0x0000000e0f0d723e */ /* 0x000fe200000000ff */
[----:B------:R-:W-:Y:S01]  /*17510*/  FFMA R30, R34, R0, R71 ;  /* 0x00000000221e7223 */ /* 0x000fe20000000047 */
[----:B------:R-:W-:-:S02]  /*17520*/  F2FP.F16.F32.PACK_AB R14, R16, R17 ;  /* 0x00000011100e723e */ /* 0x000fc400000000ff */
[----:B------:R-:W-:Y:S02]  /*17530*/  F2FP.F16.F32.PACK_AB R15, R18, R19 ;  /* 0x00000013120f723e */ /* 0x000fe400000000ff */
[----:B------:R-:W-:Y:S02]  /*17540*/  F2FP.F16.F32.PACK_AB R16, R24, R21 ;  /* 0x000000151810723e */ /* 0x000fe400000000ff */
[----:B------:R-:W-:Y:S01]  /*17550*/  F2FP.F16.F32.PACK_AB R17, R26, R25 ;  /* 0x000000191a11723e */ /* 0x000fe200000000ff */
[----:B------:R1:W-:Y:S01]  /*17560*/  STSM.16.MT88.4 [R3+0x31000], R12 ;  /* 0x0310000c03007844 */ /* 0x0003e20000004200 */
        /* <DEDUP_REMOVED lines=17> */
.L_x_91:
[----:B------:R-:W-:Y:S05]  /*17680*/  BSYNC B0 ;  /* 0x0000000000007941 */ /* 0x000fea0003800000 */
.L_x_90:
[----:B------:R-:W-:Y:S06]  /*17690*/  BAR.SYNC.DEFER_BLOCKING 0x1, 0x80 ;  /* 0x0042000000007b1d */ /* 0x000fec0000010000 */
[----:B------:R-:W-:Y:S05]  /*176a0*/  @!P0 BRA `(.L_x_92) ;  /* 0x0000000000048947 */ /* 0x000fea0003800000 */
[----:B------:R-:W-:Y:S01]  /*176b0*/  BPT.TRAP 0x1 ;  /* 0x000000040000795c */ /* 0x000fe20000300000 */
.L_x_92:
[----:B------:R-:W-:Y:S01]  /*176c0*/  SYNCS.ARRIVE.TRANS64.RED.A1T0 RZ, [UR7], RZ ;  /* 0x000000ffffff79a7 */ /* 0x000fe20008100407 */
[----:B------:R-:W-:Y:S05]  /*176d0*/  @!P0 BRA `(.L_x_93) ;  /* 0x0000000000048947 */ /* 0x000fea0003800000 */
[----:B------:R-:W-:Y:S01]  /*176e0*/  BPT.TRAP 0x1 ;  /* 0x000000040000795c */ /* 0x000fe20000300000 */
.L_x_93:
[----:B------:R-:W2:Y:S02]  /*176f0*/  SYNCS.PHASECHK.TRANS64.TRYWAIT P3, [UR47+0x344b0], R20 ;  /* 0x0344b014ff0075a7 */ /* 0x000ea4000806016f */
[----:B--2---:R-:W-:Y:S05]  /*17700*/  @!P3 BRA `(.L_x_94) ;  /* 0x000000ac0088b947 */ /* 0x004fea0003800000 */
.L_x_367:
        /* <DEDUP_REMOVED lines=21> */
[----:B-1----:R-:W-:-:S02]  /*17860*/  HADD2.F32 R16, -RZ, R9.H0_H0 ;  /* 0x20000009ff107230 */ /* 0x002fc40000004100 */
[----:B------:R-:W-:Y:S02]  /*17870*/  HADD2.F32 R18, -RZ, R9.H1_H1 ;  /* 0x30000009ff127230 */ /* 0x000fe40000004100 */
[-C--:B--2---:R-:W-:Y:S01]  /*17880*/  FMUL R13, R13, R2.reuse ;  /* 0x000000020d0d7220 */ /* 0x084fe20000400000 */
[-C--:B---3--:R-:W-:Y:S01]  /*17890*/  FMUL R15, R14, R2.reuse ;  /* 0x000000020e0f7220 */ /* 0x088fe20000400000 */
[--C-:B------:R-:W-:Y:S02]  /*178a0*/  HADD2.F32 R14, -RZ, R8.reuse.H1_H1 ;  /* 0x30000008ff0e7230 */ /* 0x100fe40000004100 */
[----:B----4-:R-:W-:Y:S01]  /*178b0*/  FMUL R17, R12, R2 ;  /* 0x000000020c117220 */ /* 0x010fe20000400000 */
[----:B------:R-:W-:Y:S02]  /*178c0*/  HADD2.F32 R12, -RZ, R8.H0_H0 ;  /* 0x20000008ff0c7230 */ /* 0x000fe40000004100 */
[----:B------:R-:W-:Y:S01]  /*178d0*/  FFMA R15, R14, R0, R15 ;  /* 0x000000000e0f7223 */ /* 0x000fe2000000000f */
[----:B-----5:R-:W-:-:S02]  /*178e0*/  FMUL R19, R19, R2 ;  /* 0x0000000213137220 */ /* 0x020fc40000400000 */
[-C--:B------:R-:W-:Y:S01]  /*178f0*/  FFMA R12, R12, R0.reuse, R13 ;  /* 0x000000000c0c7223 */ /* 0x080fe2000000000d */
[-C--:B------:R-:W-:Y:S01]  /*17900*/  FFMA R13, R16, R0.reuse, R17 ;  /* 0x00000000100d7223 */ /* 0x080fe20000000011 */
[----:B------:R-:W-:Y:S01]  /*17910*/  FFMA R14, R18, R0, R19 ;  /* 0x00000000120e7223 */ /* 0x000fe20000000013 */
[--C-:B------:R-:W-:Y:S02]  /*17920*/  HADD2.F32 R16, -RZ, R10.reuse.H0_H0 ;  /* 0x2000000aff107230 */ /* 0x100fe40000004100 */
[-C--:B------:R-:W-:Y:S01]  /*17930*/  FMUL R17, R26, R2.reuse ;  /* 0x000000021a117220 */ /* 0x080fe20000400000 */
[----:B------:R-:W-:Y:S02]  /*17940*/  HADD2.F32 R18, -RZ, R10.H1_H1 ;  /* 0x3000000aff127230 */ /* 0x000fe40000004100 */
[----:B------:R-:W-:Y:S01]  /*17950*/  FMUL R19, R24, R2 ;  /* 0x0000000218137220 */ /* 0x000fe20000400000 */
[--C-:B------:R-:W-:Y:S02]  /*17960*/  HADD2.F32 R24, -RZ, R11.reuse.H0_H0 ;  /* 0x2000000bff187230 */ /* 0x100fe40000004100 */
[----:B------:R-:W-:Y:S01]  /*17970*/  FFMA R17, R16, R0, R17 ;  /* 0x0000000010117223 */ /* 0x000fe20000000011 */
[----:B------:R-:W-:-:S02]  /*17980*/  HADD2.F32 R26, -RZ, R11.H1_H1 ;  /* 0x3000000bff1a7230 */ /* 0x000fc40000004100 */
[----:B------:R-:W-:Y:S01]  /*17990*/  FMUL R21, R21, R2 ;  /* 0x0000000215157220 */ /* 0x000fe20000400000 */
[----:B------:R-:W-:Y:S01]  /*179a0*/  FFMA R16, R18, R0, R19 ;  /* 0x0000000012107223 */ /* 0x000fe20000000013 */
[----:B------:R-:W-:Y:S01]  /*179b0*/  F2FP.F16.F32.PACK_AB R13, R14, R13 ;  /* 0x0000000d0e0d723e */ /* 0x000fe200000000ff */
[----:B------:R-:W-:Y:S01]  /*179c0*/  FMUL R25, R25, R2 ;  /* 0x0000000219197220 */ /* 0x000fe20000400000 */
[----:B------:R-:W-:Y:S01]  /*179d0*/  FFMA R21, R24, R0, R21 ;  /* 0x0000000018157223 */ /* 0x000fe20000000015 */
[--C-:B------:R-:W-:Y:S01]  /*179e0*/  HADD2.F32 R24, -RZ, R4.reuse.H0_H0 ;  /* 0x20000004ff187230 */ /* 0x100fe20000004100 */
[----:B------:R-:W-:Y:S01]  /*179f0*/  F2FP.F16.F32.PACK_AB R12, R15, R12 ;  /* 0x0000000c0f0c723e */ /* 0x000fe200000000ff */
[----:B------:R-:W-:Y:S01]  /*17a00*/  FFMA R18, R26, R0, R25 ;  /* 0x000000001a127223 */ /* 0x000fe20000000019 */
[-C--:B------:R-:W-:Y:S01]  /*17a10*/  FMUL R19, R30, R2.reuse ;  /* 0x000000021e137220 */ /* 0x080fe20000400000 */
[----:B------:R-:W-:Y:S01]  /*17a20*/  HADD2.F32 R26, -RZ, R4.H1_H1 ;  /* 0x30000004ff1a7230 */ /* 0x000fe20000004100 */
[----:B------:R-:W-:Y:S01]  /*17a30*/  F2FP.F16.F32.PACK_AB R14, R16, R17 ;  /* 0x00000011100e723e */ /* 0x000fe200000000ff */
[----:B------:R-:W-:Y:S01]  /*17a40*/  FMUL R25, R28, R2 ;  /* 0x000000021c197220 */ /* 0x000fe20000400000 */
[----:B------:R-:W-:-:S02]  /*17a50*/  HADD2.F32 R28, -RZ, R5.H0_H0 ;  /* 0x20000005ff1c7230 */ /* 0x000fc40000004100 */
[----:B------:R-:W-:Y:S01]  /*17a60*/  FFMA R19, R24, R0, R19 ;  /* 0x0000000018137223 */ /* 0x000fe20000000013 */
[----:B------:R-:W-:Y:S02]  /*17a70*/  HADD2.F32 R30, -RZ, R5.H1_H1 ;  /* 0x30000005ff1e7230 */ /* 0x000fe40000004100 */
[----:B------:R-:W-:Y:S01]  /*17a80*/  FMUL R27, R27, R2 ;  /* 0x000000021b1b7220 */ /* 0x000fe20000400000 */
[----:B------:R-:W-:Y:S01]  /*17a90*/  FFMA R24, R26, R0, R25 ;  /* 0x000000001a187223 */ /* 0x000fe20000000019 */
[----:B------:R-:W-:Y:S01]  /*17aa0*/  F2FP.F16.F32.PACK_AB R15, R18, R21 ;  /* 0x00000015120f723e */ /* 0x000fe200000000ff */
[----:B------:R-:W-:Y:S01]  /*17ab0*/  FMUL R29, R29, R2 ;  /* 0x000000021d1d7220 */ /* 0x000fe20000400000 */
[-C--:B------:R-:W-:Y:S01]  /*17ac0*/  FFMA R27, R28, R0.reuse, R27 ;  /* 0x000000001c1b7223 */ /* 0x080fe2000000001b */
[--C-:B------:R-:W-:Y:S01]  /*17ad0*/  HADD2.F32 R28, -RZ, R6.reuse.H0_H0 ;  /* 0x20000006ff1c7230 */ /* 0x100fe20000004100 */
[----:B------:R-:W-:Y:S01]  /*17ae0*/  F2FP.F16.F32.PACK_AB R16, R24, R19 ;  /* 0x000000131810723e */ /* 0x000fe200000000ff */
[----:B------:R-:W-:Y:S01]  /*17af0*/  FFMA R26, R30, R0, R29 ;  /* 0x000000001e1a7223 */ /* 0x000fe2000000001d */
[-C--:B------:R-:W-:Y:S01]  /*17b00*/  FMUL R25, R34, R2.reuse ;  /* 0x0000000222197220 */ /* 0x080fe20000400000 */
[----:B------:R-:W-:Y:S01]  /*17b10*/  HADD2.F32 R30, -RZ, R6.H1_H1 ;  /* 0x30000006ff1e7230 */ /* 0x000fe20000004100 */
[----:B------:R1:W-:Y:S01]  /*17b20*/  STSM.16.MT88.4 [R3+0x32000], R12 ;  /* 0x0320000c03007844 */ /* 0x0003e20000004200 */
        /* <DEDUP_REMOVED lines=8> */
[-C--:B------:R-:W-:Y:S02]  /*17bb0*/  FFMA R31, R32, R0.reuse, R31 ;  /* 0x00000000201f7223 */ /* 0x080fe4000000001f */
[----:B------:R-:W-:Y:S01]  /*17bc0*/  F2FP.F16.F32.PACK_AB R18, R28, R25 ;  /* 0x000000191c12723e */ /* 0x000fe200000000ff */
        /* <DEDUP_REMOVED lines=17> */
.L_x_96:
[----:B------:R-:W-:Y:S05]  /*17ce0*/  BSYNC B0 ;  /* 0x0000000000007941 */ /* 0x000fea0003800000 */
.L_x_95:
[----:B------:R-:W-:Y:S06]  /*17cf0*/  BAR.SYNC.DEFER_BLOCKING 0x1, 0x80 ;  /* 0x0042000000007b1d */ /* 0x000fec0000010000 */
[----:B------:R-:W-:Y:S05]  /*17d00*/  @!P0 BRA `(.L_x_97) ;  /* 0x0000000000048947 */ /* 0x000fea0003800000 */
[----:B------:R-:W-:Y:S01]  /*17d10*/  BPT.TRAP 0x1 ;  /* 0x000000040000795c */ /* 0x000fe20000300000 */
.L_x_97:
[----:B------:R-:W-:Y:S01]  /*17d20*/  SYNCS.ARRIVE.TRANS64.RED.A1T0 RZ, [UR8], RZ ;  /* 0x000000ffffff79a7 */ /* 0x000fe20008100408 */
[----:B------:R-:W-:Y:S05]  /*17d30*/  @!P0 BRA `(.L_x_98) ;  /* 0x0000000000048947 */ /* 0x000fea0003800000 */
[----:B------:R-:W-:Y:S01]  /*17d40*/  BPT.TRAP 0x1 ;  /* 0x000000040000795c */ /* 0x000fe20000300000 */
.L_x_98:
[----:B------:R-:W2:Y:S02]  /*17d50*/  SYNCS.PHASECHK.TRANS64.TRYWAIT P3, [UR47+0x344b8], R20 ;  /* 0x0344b814ff0075a7 */ /* 0x000ea4000806016f */
[----:B--2---:R-:W-:Y:S05]  /*17d60*/  @!P3 BRA `(.L_x_99) ;  /* 0x000000a80008b947 */ /* 0x004fea0003800000 */
.L_x_368:
        /* <DEDUP_REMOVED lines=29> */
[----:B------:R-:W-:Y:S01]  /*17f40*/  FFMA R14, R18, R0, R75 ;  /* 0x00000000120e7223 */ /* 0x000fe2000000004b */
[----:B------:R-:W-:Y:S01]  /*17f50*/  FMUL R15, R76, R2 ;  /* 0x000000024c0f7220 */ /* 0x000fe20000400000 */
        /* <DEDUP_REMOVED lines=20> */
[----:B------:R-:W-:Y:S01]  /*180a0*/  F2FP.F16.F32.PACK_AB R13, R14, R13 ;  /* 0x0000000d0e0d723e */ /* 0x000fe200000000ff */
[-C--:B------:R-:W-:Y:S01]  /*180b0*/  FFMA R28, R30, R0.reuse, R85 ;  /* 0x000000001e1c7223 */ /* 0x080fe20000000055 */
        /* <DEDUP_REMOVED lines=24> */
.L_x_101:
[----:B------:R-:W-:Y:S05]  /*18240*/  BSYNC B0 ;  /* 0x0000000000007941 */ /* 0x000fea0003800000 */
.L_x_100:
[----:B------:R-:W-:Y:S06]  /*18250*/  BAR.SYNC.DEFER_BLOCKING 0x1, 0x80 ;  /* 0x0042000000007b1d */ /* 0x000fec0000010000 */
[----:B------:R-:W-:Y:S05]  /*18260*/  @!P0 BRA `(.L_x_102) ;  /* 0x0000000000048947 */ /* 0x000fea0003800000 */
[----:B------:R-:W-:Y:S01]  /*18270*/  BPT.TRAP 0x1 ;  /* 0x000000040000795c */ /* 0x000fe20000300000 */
.L_x_102:
[----:B------:R-:W-:Y:S01]  /*18280*/  SYNCS.ARRIVE.TRANS64.RED.A1T0 RZ, [UR9], RZ ;  /* 0x000000ffffff79a7 */ /* 0x000fe20008100409 */
[----:B------:R-:W-:Y:S05]  /*18290*/  @!P0 BRA `(.L_x_103) ;  /* 0x0000000000048947 */ /* 0x000fea0003800000 */
[----:B------:R-:W-:Y:S01]  /*182a0*/  BPT.TRAP 0x1 ;  /* 0x000000040000795c */ /* 0x000fe20000300000 */
.L_x_103:
[----:B------:R-:W2:Y:S02]  /*182b0*/  SYNCS.PHASECHK.TRANS64.TRYWAIT P3, [UR47+0x344a0], R158 ;  /* 0x0344a09eff0075a7 */ /* 0x000ea4000806016f */
[----:B--2---:R-:W-:Y:S05]  /*182c0*/  @!P3 BRA `(.L_x_104) ;  /* 0x000000a000c8b947 */ /* 0x004fea0003800000 */
.L_x_369:
        /* <DEDUP_REMOVED lines=93> */
.L_x_106:
[----:B------:R-:W-:Y:S05]  /*188a0*/  BSYNC B0 ;  /* 0x0000000000007941 */ /* 0x000fea0003800000 */
.L_x_105:
[----:B------:R-:W-:Y:S06]  /*188b0*/  BAR.SYNC.DEFER_BLOCKING 0x1, 0x80 ;  /* 0x0042000000007b1d */ /* 0x000fec0000010000 */
[----:B------:R-:W-:Y:S05]  /*188c0*/  @!P0 BRA `(.L_x_107) ;  /* 0x0000000000048947 */ /* 0x000fea0003800000 */
[----:B------:R-:W-:Y:S01]  /*188d0*/  BPT.TRAP 0x1 ;  /* 0x000000040000795c */ /* 0x000fe20000300000 */
.L_x_107:
[----:B------:R-:W-:Y:S01]  /*188e0*/  SYNCS.ARRIVE.TRANS64.RED.A1T0 RZ, [UR10], RZ ;  /* 0x000000ffffff79a7 */ /* 0x000fe2000810040a */
[----:B------:R-:W-:Y:S05]  /*188f0*/  @!P0 BRA `(.L_x_108) ;  /* 0x0000000000048947 */ /* 0x000fea0003800000 */
[----:B------:R-:W-:Y:S01]  /*18900*/  BPT.TRAP 0x1 ;  /* 0x000000040000795c */ /* 0x000fe20000300000 */
.L_x_108:
[----:B------:R-:W2:Y:S02]  /*18910*/  SYNCS.PHASECHK.TRANS64.TRYWAIT P3, [UR47+0x344a8], R158 ;  /* 0x0344a89eff0075a7 */ /* 0x000ea4000806016f */
[----:B--2---:R-:W-:Y:S05]  /*18920*/  @!P3 BRA `(.L_x_109) ;  /* 0x0000009c0048b947 */ /* 0x004fea0003800000 */
.L_x_370:
        /* <DEDUP_REMOVED lines=58> */
[----:B------:R-:W-:Y:S02]  /*18cd0*/  F2FP.F16.F32.PACK_AB R26, R28, R27 ;  /* 0x0000001b1c1a723e */ /* 0x000fe400000000ff */
[----:B------:R-:W-:Y:S01]  /*18ce0*/  F2FP.F16.F32.PACK_AB R24, R24, R21 ;  /* 0x000000151818723e */ /* 0x000fe200000000ff */
[----:B------:R1:W-:Y:S01]  /*18cf0*/  STSM.16.MT88.4 [R3+0x31000], R12 ;  /* 0x0310000c03007844 */ /* 0x0003e20000004200 */
        /* <DEDUP_REMOVED lines=16> */
.L_x_111:
[----:B------:R-:W-:Y:S05]  /*18e00*/  BSYNC B0 ;  /* 0x0000000000007941 */ /* 0x000fea0003800000 */
.L_x_110:
[----:B------:R-:W-:Y:S06]  /*18e10*/  BAR.SYNC.DEFER_BLOCKING 0x1, 0x80 ;  /* 0x0042000000007b1d */ /* 0x000fec0000010000 */
[----:B------:R-:W-:Y:S05]  /*18e20*/  @!P0 BRA `(.L_x_112) ;  /* 0x0000000000048947 */ /* 0x000fea0003800000 */
[----:B------:R-:W-:Y:S01]  /*18e30*/  BPT.TRAP 0x1 ;  /* 0x000000040000795c */ /* 0x000fe20000300000 */
.L_x_112:
[----:B------:R-:W-:Y:S01]  /*18e40*/  SYNCS.ARRIVE.TRANS64.RED.A1T0 RZ, [UR7], RZ ;  /* 0x000000ffffff79a7 */ /* 0x000fe20008100407 */
[----:B------:R-:W-:Y:S05]  /*18e50*/  @!P0 BRA `(.L_x_113) ;  /* 0x0000000000048947 */ /* 0x000fea0003800000 */
[----:B------:R-:W-:Y:S01]  /*18e60*/  BPT.TRAP 0x1 ;  /* 0x000000040000795c */ /* 0x000fe20000300000 */
.L_x_113:
[----:B------:R-:W2:Y:S02]  /*18e70*/  SYNCS.PHASECHK.TRANS64.TRYWAIT P3, [UR47+0x344b0], R158 ;  /* 0x0344b09eff0075a7 */ /* 0x000ea4000806016f */
[----:B--2---:R-:W-:Y:S05]  /*18e80*/  @!P3 BRA `(.L_x_114) ;  /* 0x000000980008b947 */ /* 0x004fea0003800000 */
.L_x_371:
        /* <DEDUP_REMOVED lines=26> */
[-C--:B----4-:R-:W-:Y:S01]  /*19030*/  FMUL R17, R12, R2.reuse ;  /* 0x000000020c117220 */ /* 0x090fe20000400000 */
[----:B------:R-:W-:Y:S02]  /*19040*/  HADD2.F32 R12, -RZ, R8.H0_H0 ;  /* 0x20000008ff0c7230 */ /* 0x000fe40000004100 */
[----:B-----5:R-:W-:Y:S01]  /*19050*/  FMUL R19, R19, R2 ;  /* 0x0000000213137220 */ /* 0x020fe20000400000 */
[----:B------:R-:W-:-:S02]  /*19060*/  FFMA R17, R16, R0, R17 ;  /* 0x0000000010117223 */ /* 0x000fc40000000011 */
        /* <DEDUP_REMOVED lines=63> */
.L_x_116:
[----:B------:R-:W-:Y:S05]  /*19460*/  BSYNC B0 ;  /* 0x0000000000007941 */ /* 0x000fea0003800000 */
.L_x_115:
[----:B------:R-:W-:Y:S06]  /*19470*/  BAR.SYNC.DEFER_BLOCKING 0x1, 0x80 ;  /* 0x0042000000007b1d */ /* 0x000fec0000010000 */
[----:B------:R-:W-:Y:S05]  /*19480*/  @!P0 BRA `(.L_x_117) ;  /* 0x0000000000048947 */ /* 0x000fea0003800000 */
[----:B------:R-:W-:Y:S01]  /*19490*/  BPT.TRAP 0x1 ;  /* 0x000000040000795c */ /* 0x000fe20000300000 */
.L_x_117:
[----:B------:R-:W-:Y:S01]  /*194a0*/  SYNCS.ARRIVE.TRANS64.RED.A1T0 RZ, [UR8], RZ ;  /* 0x000000ffffff79a7 */ /* 0x000fe20008100408 */
[----:B------:R-:W-:Y:S05]  /*194b0*/  @!P0 BRA `(.L_x_118) ;  /* 0x0000000000048947 */ /* 0x000fea0003800000 */
[----:B------:R-:W-:Y:S01]  /*194c0*/  BPT.TRAP 0x1 ;  /* 0x000000040000795c */ /* 0x000fe20000300000 */
.L_x_118:
[----:B------:R-:W2:Y:S02]  /*194d0*/  SYNCS.PHASECHK.TRANS64.TRYWAIT P3, [UR47+0x344b8], R158 ;  /* 0x0344b89eff0075a7 */ /* 0x000ea4000806016f */
[----:B--2---:R-:W-:Y:S05]  /*194e0*/  @!P3 BRA `(.L_x_119) ;  /* 0x000000900088b947 */ /* 0x004fea0003800000 */
.L_x_372:
        /* <DEDUP_REMOVED lines=77> */
.L_x_121:
[----:B------:R-:W-:Y:S05]  /*199c0*/  BSYNC B0 ;  /* 0x0000000000007941 */ /* 0x000fea0003800000 */
.L_x_120:
[----:B------:R-:W-:Y:S06]  /*199d0*/  BAR.SYNC.DEFER_BLOCKING 0x1, 0x80 ;  /* 0x0042000000007b1d */ /* 0x000fec0000010000 */
[----:B------:R-:W-:Y:S05]  /*199e0*/  @!P0 BRA `(.L_x_122) ;  /* 0x0000000000048947 */ /* 0x000fea0003800000 */
[----:B------:R-:W-:Y:S01]  /*199f0*/  BPT.TRAP 0x1 ;  /* 0x000000040000795c */ /* 0x000fe20000300000 */
.L_x_122:
[----:B------:R-:W-:Y:S01]  /*19a00*/  SYNCS.ARRIVE.TRANS64.RED.A1T0 RZ, [UR9], RZ ;  /* 0x000000ffffff79a7 */ /* 0x000fe20008100409 */
[----:B------:R-:W-:Y:S05]  /*19a10*/  @!P0 BRA `(.L_x_123) ;  /* 0x0000000000048947 */ /* 0x000fea0003800000 */
[----:B------:R-:W-:Y:S01]  /*19a20*/  BPT.TRAP 0x1 ;  /* 0x000000040000795c */ /* 0x000fe20000300000 */
.L_x_123:
[----:B------:R-:W2:Y:S02]  /*19a30*/  SYNCS.PHASECHK.TRANS64.TRYWAIT P3, [UR47+0x344a0], R20 ;  /* 0x0344a014ff0075a7 */ /* 0x000ea4000806016f */
[----:B--2---:R-:W-:Y:S05]  /*19a40*/  @!P3 BRA `(.L_x_124) ;  /* 0x0000008c0048b947 */ /* 0x004fea0003800000 */
.L_x_373:
        /* <DEDUP_REMOVED lines=93> */
.L_x_126:
[----:B------:R-:W-:Y:S05]  /*1a020*/  BSYNC B0 ;  /* 0x0000000000007941 */ /* 0x000fea0003800000 */
.L_x_125:
[----:B------:R-:W-:Y:S06]  /*1a030*/  BAR.SYNC.DEFER_BLOCKING 0x1, 0x80 ;  /* 0x0042000000007b1d */ /* 0x000fec0000010000 */
[----:B------:R-:W-:Y:S05]  /*1a040*/  @!P0 BRA `(.L_x_127) ;  /* 0x0000000000048947 */ /* 0x000fea0003800000 */
[----:B------:R-:W-:Y:S01]  /*1a050*/  BPT.TRAP 0x1 ;  /* 0x000000040000795c */ /* 0x000fe20000300000 */
.L_x_127:
[----:B------:R-:W-:Y:S01]  /*1a060*/  SYNCS.ARRIVE.TRANS64.RED.A1T0 RZ, [UR10], RZ ;  /* 0x000000ffffff79a7 */ /* 0x000fe2000810040a */
[----:B------:R-:W-:Y:S05]  /*1a070*/  @!P0 BRA `(.L_x_128) ;  /* 0x0000000000048947 */ /* 0x000fea0003800000 */
[----:B------:R-:W-:Y:S01]  /*1a080*/  BPT.TRAP 0x1 ;  /* 0x000000040000795c */ /* 0x000fe20000300000 */
.L_x_128:
[----:B------:R-:W2:Y:S02]  /*1a090*/  SYNCS.PHASECHK.TRANS64.TRYWAIT P3, [UR47+0x344a8], R20 ;  /* 0x0344a814ff0075a7 */ /* 0x000ea4000806016f */
[----:B--2---:R-:W-:Y:S05]  /*1a0a0*/  @!P3 BRA `(.L_x_129) ;  /* 0x0000008400c8b947 */ /* 0x004fea0003800000 */
.L_x_374:
        /* <DEDUP_REMOVED lines=77> */
.L_x_131:
[----:B------:R-:W-:Y:S05]  /*1a580*/  BSYNC B0 ;  /* 0x0000000000007941 */ /* 0x000fea0003800000 */
.L_x_130:
[----:B------:R-:W-:Y:S06]  /*1a590*/  BAR.SYNC.DEFER_BLOCKING 0x1, 0x80 ;  /* 0x0042000000007b1d */ /* 0x000fec0000010000 */
[----:B------:R-:W-:Y:S05]  /*1a5a0*/  @!P0 BRA `(.L_x_132) ;  /* 0x0000000000048947 */ /* 0x000fea0003800000 */
[----:B------:R-:W-:Y:S01]  /*1a5b0*/  BPT.TRAP 0x1 ;  /* 0x000000040000795c */ /* 0x000fe20000300000 */
.L_x_132:
[----:B------:R-:W-:Y:S01]  /*1a5c0*/  SYNCS.ARRIVE.TRANS64.RED.A1T0 RZ, [UR7], RZ ;  /* 0x000000ffffff79a7 */ /* 0x000fe20008100407 */
[----:B------:R-:W-:Y:S05]  /*1a5d0*/  @!P0 BRA `(.L_x_133) ;  /* 0x0000000000048947 */ /* 0x000fea0003800000 */
[----:B------:R-:W-:Y:S01]  /*1a5e0*/  BPT.TRAP 0x1 ;  /* 0x000000040000795c */ /* 0x000fe20000300000 */
.L_x_133:
[----:B------:R-:W2:Y:S02]  /*1a5f0*/  SYNCS.PHASECHK.TRANS64.TRYWAIT P3, [UR47+0x344b0], R20 ;  /* 0x0344b014ff0075a7 */ /* 0x000ea4000806016f */
[----:B--2---:R-:W-:Y:S05]  /*1a600*/  @!P3 BRA `(.L_x_134) ;  /* 0x000000800088b947 */ /* 0x004fea0003800000 */
.L_x_375:
        /* <DEDUP_REMOVED lines=17> */
[----:B------:R-:W-:Y:S04]  /*1a720*/  @P1 LDSM.16.MT88.4 R8, [R3+0x32000] ;  /* 0x032000000308183b */ /* 0x000fe80000004200 */
[----:B------:R-:W1:Y:S01]  /*1a730*/  @P1 LDSM.16.MT88.4 R4, [R3+0x32800] ;  /* 0x032800000304183b */ /* 0x000e620000004200 */
[----:B------:R-:W-:Y:S05]  /*1a740*/  WARPSYNC.ALL ;  /* 0x0000000000007948 */ /* 0x000fea0003800000 */
[----:B------:R-:W-:Y:S01]  /*1a750*/  BSSY B0, `(.L_x_135) ;  /* 0x0000049000007945 */ /* 0x000fe20003800000 */
[----:B-1----:R-:W-:-:S02]  /*1a760*/  HADD2.F32 R32, -RZ, R7.H0_H0 ;  /* 0x20000007ff207230 */ /* 0x002fc40000004100 */
[----:B------:R-:W-:Y:S02]  /*1a770*/  HADD2.F32 R34, -RZ, R7.H1_H1 ;  /* 0x30000007ff227230 */ /* 0x000fe40000004100 */
[-C--:B--2---:R-:W-:Y:S01]  /*1a780*/  FMUL R13, R13, R2.reuse ;  /* 0x000000020d0d7220 */ /* 0x084fe20000400000 */
[-C--:B---3--:R-:W-:Y:S01]  /*1a790*/  FMUL R15, R15, R2.reuse ;  /* 0x000000020f0f7220 */ /* 0x088fe20000400000 */
[-C--:B----4-:R-:W-:Y:S01]  /*1a7a0*/  FMUL R17, R17, R2.reuse ;  /* 0x0000000211117220 */ /* 0x090fe20000400000 */
[-C--:B-----5:R-:W-:Y:S01]  /*1a7b0*/  FMUL R19, R19, R2.reuse ;  /* 0x0000000213137220 */ /* 0x0a0fe20000400000 */
[-C--:B------:R-:W-:Y:S01]  /*1a7c0*/  FMUL R21, R21, R2.reuse ;  /* 0x0000000215157220 */ /* 0x080fe20000400000 */
[-C--:B------:R-:W-:Y:S01]  /*1a7d0*/  FMUL R25, R25, R2.reuse ;  /* 0x0000000219197220 */ /* 0x080fe20000400000 */
[-C--:B------:R-:W-:Y:S01]  /*1a7e0*/  FMUL R27, R27, R2.reuse ;  /* 0x000000021b1b7220 */ /* 0x080fe20000400000 */
[-C--:B------:R-:W-:Y:S01]  /*1a7f0*/  FMUL R29, R29, R2.reuse ;  /* 0x000000021d1d7220 */ /* 0x080fe20000400000 */
[----:B------:R-:W-:Y:S01]  /*1a800*/  FMUL R31, R30, R2 ;  /* 0x000000021e1f7220 */ /* 0x000fe20000400000 */
[----:B------:R-:W-:-:S02]  /*1a810*/  HADD2.F32 R30, -RZ, R5.H0_H0 ;  /* 0x20000005ff1e7230 */ /* 0x000fc40000004100 */
[-C--:B------:R-:W-:Y:S01]  /*1a820*/  FMUL R33, R28, R2.reuse ;  /* 0x000000021c217220 */ /* 0x080fe20000400000 */
[--C-:B------:R-:W-:Y:S02]  /*1a830*/  HADD2.F32 R28, -RZ, R4.reuse.H1_H1 ;  /* 0x30000004ff1c7230 */ /* 0x100fe40000004100 */
[-C--:B------:R-:W-:Y:S01]  /*1a840*/  FMUL R35, R26, R2.reuse ;  /* 0x000000021a237220 */ /* 0x080fe20000400000 */
[----:B------:R-:W-:Y:S02]  /*1a850*/  HADD2.F32 R26, -RZ, R4.H0_H0 ;  /* 0x20000004ff1a7230 */ /* 0x000fe40000004100 */
[----:B------:R-:W-:Y:S01]  /*1a860*/  FMUL R37, R12, R2 ;  /* 0x000000020c257220 */ /* 0x000fe20000400000 */
[----:B------:R-:W-:Y:S02]  /*1a870*/  HADD2.F32 R12, -RZ, R8.H0_H0 ;  /* 0x20000008ff0c7230 */ /* 0x000fe40000004100 */
[-C--:B------:R-:W-:Y:S01]  /*1a880*/  FFMA R31, R26, R0.reuse, R31 ;  /* 0x000000001a1f7223 */ /* 0x080fe2000000001f */
[----:B------:R-:W-:Y:S01]  /*1a890*/  FFMA R35, R30, R0, R35 ;  /* 0x000000001e237223 */ /* 0x000fe20000000023 */
[----:B------:R-:W-:Y:S01]  /*1a8a0*/  FMUL R39, R24, R2 ;  /* 0x0000000218277220 */ /* 0x000fe20000400000 */
[----:B------:R-:W-:-:S02]  /*1a8b0*/  HADD2.F32 R24, -RZ, R10.H1_H1 ;  /* 0x3000000aff187230 */ /* 0x000fc40000004100 */
[----:B------:R-:W-:Y:S01]  /*1a8c0*/  FFMA R13, R12, R0, R13 ;  /* 0x000000000c0d7223 */ /* 0x000fe2000000000d */
[----:B------:R-:W-:Y:S02]  /*1a8d0*/  HADD2.F32 R12, -RZ, R8.H1_H1 ;  /* 0x30000008ff0c7230 */ /* 0x000fe40000004100 */
[-C--:B------:R-:W-:Y:S01]  /*1a8e0*/  FMUL R41, R18, R2.reuse ;  /* 0x0000000212297220 */ /* 0x080fe20000400000 */
[----:B------:R-:W-:Y:S02]  /*1a8f0*/  HADD2.F32 R18, -RZ, R10.H0_H0 ;  /* 0x2000000aff127230 */ /* 0x000fe40000004100 */
[----:B------:R-:W-:Y:S02]  /*1a900*/  HADD2.F32 R26, -RZ, R5.H1_H1 ;  /* 0x30000005ff1a7230 */ /* 0x000fe40000004100 */
[----:B------:R-:W-:Y:S01]  /*1a910*/  FMUL R43, R16, R2 ;  /* 0x00000002102b7220 */ /* 0x000fe20000400000 */
[----:B------:R-:W-:Y:S02]  /*1a920*/  HADD2.F32 R16, -RZ, R9.H1_H1 ;  /* 0x30000009ff107230 */ /* 0x000fe40000004100 */
[----:B------:R-:W-:Y:S01]  /*1a930*/  FFMA R21, R18, R0, R21 ;  /* 0x0000000012157223 */ /* 0x000fe20000000015 */
[----:B------:R-:W-:-:S02]  /*1a940*/  HADD2.F32 R18, -RZ, R11.H0_H0 ;  /* 0x2000000bff127230 */ /* 0x000fc40000004100 */
[----:B------:R-:W-:Y:S01]  /*1a950*/  FMUL R45, R14, R2 ;  /* 0x000000020e2d7220 */ /* 0x000fe20000400000 */
[----:B------:R-:W-:Y:S02]  /*1a960*/  HADD2.F32 R14, -RZ, R9.H0_H0 ;  /* 0x20000009ff0e7230 */ /* 0x000fe40000004100 */
[-C--:B------:R-:W-:Y:S01]  /*1a970*/  FFMA R12, R12, R0.reuse, R15 ;  /* 0x000000000c0c7223 */ /* 0x080fe2000000000f */
[----:B------:R-:W-:Y:S02]  /*1a980*/  HADD2.F32 R30, -RZ, R6.H1_H1 ;  /* 0x30000006ff1e7230 */ /* 0x000fe40000004100 */
[-C--:B------:R-:W-:Y:S01]  /*1a990*/  FFMA R27, R18, R0.reuse, R27 ;  /* 0x00000000121b7223 */ /* 0x080fe2000000001b */
[-C--:B------:R-:W-:Y:S01]  /*1a9a0*/  FFMA R26, R26, R0.reuse, R37 ;  /* 0x000000001a1a7223 */ /* 0x080fe20000000025 */
[-C--:B------:R-:W-:Y:S01]  /*1a9b0*/  FFMA R17, R14, R0.reuse, R17 ;  /* 0x000000000e117223 */ /* 0x080fe20000000011 */
[-C--:B------:R-:W-:Y:S01]  /*1a9c0*/  FFMA R14, R16, R0.reuse, R19 ;  /* 0x00000000100e7223 */ /* 0x080fe20000000013 */
[----:B------:R-:W-:Y:S01]  /*1a9d0*/  FFMA R16, R24, R0, R25 ;  /* 0x0000000018107223 */ /* 0x000fe20000000019 */
[----:B------:R-:W-:-:S02]  /*1a9e0*/  HADD2.F32 R24, -RZ, R11.H1_H1 ;  /* 0x3000000bff187230 */ /* 0x000fc40000004100 */
[-C--:B------:R-:W-:Y:S01]  /*1a9f0*/  FFMA R43, R32, R0.reuse, R43 ;  /* 0x00000000202b7223 */ /* 0x080fe2000000002b */
[----:B------:R-:W-:Y:S02]  /*1aa00*/  F2FP.F16.F32.PACK_AB R12, R12, R13 ;  /* 0x0000000d0c0c723e */ /* 0x000fe400000000ff */
[----:B------:R-:W-:Y:S01]  /*1aa10*/  F2FP.F16.F32.PACK_AB R13, R14, R17 ;  /* 0x000000110e0d723e */ /* 0x000fe200000000ff */
[-C--:B------:R-:W-:Y:S01]  /*1aa20*/  FFMA R18, R24, R0.reuse, R29 ;  /* 0x0000000018127223 */ /* 0x080fe2000000001d */
[-C--:B------:R-:W-:Y:S01]  /*1aa30*/  FFMA R24, R28, R0.reuse, R33 ;  /* 0x000000001c187223 */ /* 0x080fe20000000021 */
[----:B------:R-:W-:Y:S01]  /*1aa40*/  HADD2.F32 R28, -RZ, R6.H0_H0 ;  /* 0x20000006ff1c7230 */ /* 0x000fe20000004100 */
[----:B------:R-:W-:Y:S02]  /*1aa50*/  F2FP.F16.F32.PACK_AB R14, R16, R21 ;  /* 0x00000015100e723e */ /* 0x000fe400000000ff */
[----:B------:R-:W-:Y:S02]  /*1aa60*/  F2FP.F16.F32.PACK_AB R15, R18, R27 ;  /* 0x0000001b120f723e */ /* 0x000fe400000000ff */
[-C--:B------:R-:W-:Y:S01]  /*1aa70*/  FFMA R39, R28, R0.reuse, R39 ;  /* 0x000000001c277223 */ /* 0x080fe20000000027 */
[-C--:B------:R-:W-:Y:S01]  /*1aa80*/  FFMA R28, R30, R0.reuse, R41 ;  /* 0x000000001e1c7223 */ /* 0x080fe20000000029 */
[----:B------:R-:W-:Y:S01]  /*1aa90*/  FFMA R30, R34, R0, R45 ;  /* 0x00000000221e7223 */ /* 0x000fe2000000002d */
[----:B------:R-:W-:Y:S01]  /*1aaa0*/  F2FP.F16.F32.PACK_AB R25, R26, R35 ;  /* 0x000000231a19723e */ /* 0x000fe200000000ff */
[----:B------:R1:W-:Y:S01]  /*1aab0*/  STSM.16.MT88.4 [R3+0x32000], R12 ;  /* 0x0320000c03007844 */ /* 0x0003e20000004200 */
        /* <DEDUP_REMOVED lines=18> */
.L_x_136:
[----:B------:R-:W-:Y:S05]  /*1abe0*/  BSYNC B0 ;  /* 0x0000000000007941 */ /* 0x000fea0003800000 */
.L_x_135:
[----:B------:R-:W-:Y:S06]  /*1abf0*/  BAR.SYNC.DEFER_BLOCKING 0x1, 0x80 ;  /* 0x0042000000007b1d */ /* 0x000fec0000010000 */
[----:B------:R-:W-:Y:S05]  /*1ac00*/  @!P0 BRA `(.L_x_137) ;  /* 0x0000000000048947 */ /* 0x000fea0003800000 */
[----:B------:R-:W-:Y:S01]  /*1ac10*/  BPT.TRAP 0x1 ;  /* 0x000000040000795c */ /* 0x000fe20000300000 */
.L_x_137:
[----:B------:R-:W-:Y:S01]  /*1ac20*/  SYNCS.ARRIVE.TRANS64.RED.A1T0 RZ, [UR8], RZ ;  /* 0x000000ffffff79a7 */ /* 0x000fe20008100408 */
[----:B------:R-:W-:Y:S05]  /*1ac30*/  @!P0 BRA `(.L_x_138) ;  /* 0x0000000000048947 */ /* 0x000fea0003800000 */
[----:B------:R-:W-:Y:S01]  /*1ac40*/  BPT.TRAP 0x1 ;  /* 0x000000040000795c */ /* 0x000fe20000300000 */
.L_x_138:
[----:B------:R-:W2:Y:S02]  /*1ac50*/  SYNCS.PHASECHK.TRANS64.TRYWAIT P3, [UR47+0x344b8], R20 ;  /* 0x0344b814ff0075a7 */ /* 0x000ea4000806016f */
[----:B--2---:R-:W-:Y:S05]  /*1ac60*/  @!P3 BRA `(.L_x_139) ;  /* 0x0000007c0008b947 */ /* 0x004fea0003800000 */
.L_x_376:
[----:B------:R-:W-:Y:S05]  /*1ac70*/  @P1 WARPSYNC.ALL ;  /* 0x0000000000001948 */ /* 0x000fea0003800000 */
[----:B------:R-:W2:Y:S01]  /*1ac80*/  @P1 LDSM.16.MT88.4 R8, [R3+0x33000] ;  /* 0x033000000308183b */ /* 0x000ea20000004200 */
[-C--:B------:R-:W-:Y:S01]  /*1ac90*/  FMUL R136, R136, R2.reuse ;  /* 0x0000000288887220 */ /* 0x080fe20000400000 */
[-C--:B-1----:R-:W-:Y:S01]  /*1aca0*/  FMUL R12, R137, R2.reuse ;  /* 0x00000002890c7220 */ /* 0x082fe20000400000 */
        /* <DEDUP_REMOVED lines=35> */
[--C-:B------:R-:W-:Y:S02]  /*1aee0*/  HADD2.F32 R27, -RZ, R4.reuse.H0_H0 ;  /* 0x20000004ff1b7230 */ /* 0x100fe40000004100 */
[-C--:B------:R-:W-:Y:S01]  /*1aef0*/  FFMA R31, R31, R0.reuse, R146 ;  /* 0x000000001f1f7223 */ /* 0x080fe20000000092 */
[----:B------:R-:W-:Y:S02]  /*1af00*/  HADD2.F32 R29, -RZ, R4.H1_H1 ;  /* 0x30000004ff1d7230 */ /* 0x000fe40000004100 */
[-C--:B------:R-:W-:Y:S01]  /*1af10*/  FFMA R37, R37, R0.reuse, R150 ;  /* 0x0000000025257223 */ /* 0x080fe20000000096 */
[----:B------:R-:W-:Y:S02]  /*1af20*/  HADD2.F32 R5, -RZ, R5.H1_H1 ;  /* 0x30000005ff057230 */ /* 0x000fe40000004100 */
        /* <DEDUP_REMOVED lines=33> */
.L_x_141:
[----:B------:R-:W-:Y:S05]  /*1b140*/  BSYNC B0 ;  /* 0x0000000000007941 */ /* 0x000fea0003800000 */
.L_x_140:
[----:B------:R-:W-:Y:S06]  /*1b150*/  BAR.SYNC.DEFER_BLOCKING 0x1, 0x80 ;  /* 0x0042000000007b1d */ /* 0x000fec0000010000 */
[----:B------:R-:W-:Y:S05]  /*1b160*/  @!P0 BRA `(.L_x_142) ;  /* 0x0000000000048947 */ /* 0x000fea0003800000 */
[----:B------:R-:W-:Y:S01]  /*1b170*/  BPT.TRAP 0x1 ;  /* 0x000000040000795c */ /* 0x000fe20000300000 */
.L_x_142:
[----:B------:R-:W-:Y:S01]  /*1b180*/  UISETP.NE.AND UP0, UPT, UR52, 0x3, UPT ;  /* 0x000000033400788c */ /* 0x000fe2000bf05270 */
[----:B------:R-:W-:Y:S05]  /*1b190*/  SYNCS.ARRIVE.TRANS64.RED.A1T0 RZ, [UR9], RZ ;  /* 0x000000ffffff79a7 */ /* 0x000fea0008100409 */
[----:B------:R-:W-:-:S13]  /*1b1a0*/  PLOP3.LUT P1, PT, PT, PT, UP0, 0x80, 0x0 ;  /* 0x000000000000781c */ /* 0x000fda0003f2f008 */
[----:B------:R-:W-:Y:S05]  /*1b1b0*/  @!P1 BRA `(.L_x_143) ;  /* 0x0000000000049947 */ /* 0x000fea0003800000 */
[----:B------:R-:W-:Y:S01]  /*1b1c0*/  BPT.TRAP 0x1 ;  /* 0x000000040000795c */ /* 0x000fe20000300000 */
.L_x_143:
[C---:B------:R-:W-:Y:S02]  /*1b1d0*/  R2UR UR4, R22.reuse ;  /* 0x00000000160472ca */ /* 0x040fe400000e0000 */
[----:B------:R-:W-:Y:S02]  /*1b1e0*/  SHF.L.U32 R0, R23, 0x1f, RZ ;  /* 0x0000001f17007819 */ /* 0x000fe400000006ff */
[----:B------:R-:W-:-:S09]  /*1b1f0*/  LEA R19, R22, UR47, 0x4 ;  /* 0x0000002f16137c11 */ /* 0x000fd2000f8e20ff */
[----:B------:R-:W-:-:S09]  /*1b200*/  ULEA UR4, UR4, UR47, 0x3 ;  /* 0x0000002f04047291 */ /* 0x000fd2000f8e183f */
[----:B------:R-:W2:Y:S02]  /*1b210*/  SYNCS.PHASECHK.TRANS64.TRYWAIT P2, [UR4+0x34400], R0 ;  /* 0x03440000ff0075a7 */ /* 0x000ea40008040144 */
[----:B--2---:R-:W-:Y:S05]  /*1b220*/  @!P2 BRA `(.L_x_144) ;  /* 0x0000007400b0a947 */ /* 0x004fea0003800000 */
.L_x_377:
[----:B------:R-:W2:Y:S01]  /*1b230*/  LDS.128 R16, [R19+0x34510] ;  /* 0x0345100013107984 */ /* 0x000ea20000000c00 */
        /* <DEDUP_REMOVED lines=8> */
.L_x_145:
[----:B------:R-:W-:Y:S01]  /*1b2c0*/  UIADD3 UR4, UR4, 0x34440, URZ ;  /* 0x0003444004047890 */ /* 0x000fe2000fffe03f */
[----:B--2---:R-:W-:Y:S01]  /*1b2d0*/  ISETP.NE.AND P3, PT, R19, RZ, PT ;  /* 0x000000ff1300720c */ /* 0x004fe20003f65270 */
[----:B------:R-:W-:Y:S01]  /*1b2e0*/  VIADD R22, R22, 0x1 ;  /* 0x0000000116167836 */ /* 0x000fe20000000000 */
[----:B------:R-:W-:Y:S01]  /*1b2f0*/  MOV R19, RZ ;  /* 0x000000ff00137202 */ /* 0x000fe20000000f00 */
[----:B------:R-:W-:-:S03]  /*1b300*/  UPRMT UR4, UR57, 0x654, UR4 ;  /* 0x0000065439047896 */ /* 0x000fc60008000004 */
[----:B------:R-:W-:-:S04]  /*1b310*/  ISETP.NE.AND P2, PT, R22, 0x8, PT ;  /* 0x000000081600780c */ /* 0x000fc80003f45270 */
[----:B-1----:R-:W-:Y:S02]  /*1b320*/  SEL R0, RZ, 0x1, P2 ;  /* 0x00000001ff007807 */ /* 0x002fe40001000000 */
[----:B---3--:R-:W-:Y:S01]  /*1b330*/  SYNCS.ARRIVE.TRANS64.RED.A1T0 RZ, [UR4], RZ ;  /* 0x000000ffffff79a7 */ /* 0x008fe20008100404 */
[----:B------:R-:W-:Y:S02]  /*1b340*/  SEL R22, R22, RZ, P2 ;  /* 0x000000ff16167207 */ /* 0x000fe40001000000 */
[----:B------:R-:W-:Y:S01]  /*1b350*/  LOP3.LUT R23, R23, R0, RZ, 0x3c, !PT ;  /* 0x0000000017177212 */ /* 0x000fe200078e3cff */
[----:B------:R-:W-:Y:S06]  /*1b360*/  @!P3 BRA `(.L_x_146) ;  /* 0x0000000000b0b947 */ /* 0x000fec0003800000 */
[----:B------:R-:W1:Y:S02]  /*1b370*/  LDC.64 R2, c[0x0][0x290] ;  /* 0x0000a400ff027b82 */ /* 0x000e640000000a00 */
[----:B-1----:R-:W-:-:S06]  /*1b380*/  IMAD.WIDE R2, R18, 0xc, R2 ;  /* 0x0000000c12027825 */ /* 0x002fcc00078e0202 */
[----:B------:R-:W2:Y:S02]  /*1b390*/  LDG.E R2, desc[UR38][R2.64+0x8] ;  /* 0x0000082602027981 */ /* 0x000ea4000c1e1900 */
[----:B--2---:R-:W-:-:S13]  /*1b3a0*/  R2UR UR4, R2 ;  /* 0x00000000020472ca */ /* 0x004fda00000e0000 */
[----:B------:R-:W-:-:S04]  /*1b3b0*/  UIADD3 UR4, UR4, 0x7f, URZ ;  /* 0x0000007f04047890 */ /* 0x000fc8000fffe03f */
[----:B------:R-:W-:-:S04]  /*1b3c0*/  USHF.R.S32.HI UR5, URZ, 0x1f, UR4 ;  /* 0x0000001f3f057899 */ /* 0x000fc80008011404 */
[----:B------:R-:W-:-:S04]  /*1b3d0*/  ULEA.HI UR5, UR5, UR4, URZ, 0x7 ;  /* 0x0000000405057291 */ /* 0x000fc8000f8f383f */
[----:B------:R-:W-:-:S04]  /*1b3e0*/  USHF.R.S32.HI UR5, URZ, 0x7, UR5 ;  /* 0x000000073f057899 */ /* 0x000fc80008011405 */
[----:B------:R-:W-:-:S04]  /*1b3f0*/  UIADD3 UR40, UR40, UR5, URZ ;  /* 0x0000000528287290 */ /* 0x000fc8000fffe03f */
[----:B------:R-:W-:Y:S02]  /*1b400*/  USHF.R.U32.HI UR4, URZ, 0x1, UR40 ;  /* 0x000000013f047899 */ /* 0x000fe40008011628 */
[----:B------:R-:W-:Y:S02]  /*1b410*/  UISETP.GT.U32.AND UP0, UPT, UR40, 0x1, UPT ;  /* 0x000000012800788c */ /* 0x000fe4000bf04070 */
[----:B------:R-:W-:Y:S02]  /*1b420*/  ULOP3.LUT UR4, UR4, 0x1, URZ, 0xc0, !UPT ;  /* 0x0000000104047892 */ /* 0x000fe4000f8ec03f */
[----:B------:R-:W-:Y:S02]  /*1b430*/  UISETP.LT.U32.AND UP0, UPT, UR5, 0x2, UP0 ;  /* 0x000000020500788c */ /* 0x000fe40008701070 */
[----:B------:R-:W-:-:S04]  /*1b440*/  UISETP.NE.U32.AND UP1, UPT, UR4, 0x1, UPT ;  /* 0x000000010400788c */ /* 0x000fc8000bf25070 */
[----:B------:R-:W-:Y:S02]  /*1b450*/  UISETP.GT.U32.AND UP1, UPT, UR5, 0x1, !UP1 ;  /* 0x000000010500788c */ /* 0x000fe4000cf24070 */
[----:B------:R-:W-:Y:S02]  /*1b460*/  USEL UR5, URZ, 0x1, !UP0 ;  /* 0x000000013f057887 */ /* 0x000fe4000c000000 */
[----:B------:R-:W-:-:S04]  /*1b470*/  USEL UR4, URZ, 0x1, !UP1 ;  /* 0x000000013f047887 */ /* 0x000fc8000c800000 */
[----:B------:R-:W-:Y:S01]  /*1b480*/  ULOP3.LUT UR41, UR4, UR41, UR5, 0x96, !UPT ;  /* 0x0000002904297292 */ /* 0x000fe2000f8e9605 */
[----:B------:R-:W-:Y:S11]  /*1b490*/  @!P1 BRA `(.L_x_147) ;  /* 0x0000000000049947 */ /* 0x000ff60003800000 */
[----:B------:R-:W-:Y:S01]  /*1b4a0*/  BPT.TRAP 0x1 ;  /* 0x000000040000795c */ /* 0x000fe20000300000 */
.L_x_147:
[C---:B------:R-:W-:Y:S02]  /*1b4b0*/  R2UR UR4, R22.reuse ;  /* 0x00000000160472ca */ /* 0x040fe400000e0000 */
[----:B------:R-:W-:Y:S02]  /*1b4c0*/  SHF.L.U32 R2, R23, 0x1f, RZ ;  /* 0x0000001f17027819 */ /* 0x000fe400000006ff */
[----:B------:R-:W-:-:S09]  /*1b4d0*/  LEA R0, R22, UR47, 0x4 ;  /* 0x0000002f16007c11 */ /* 0x000fd2000f8e20ff */
[----:B------:R-:W-:-:S09]  /*1b4e0*/  ULEA UR4, UR4, UR47, 0x3 ;  /* 0x0000002f04047291 */ /* 0x000fd2000f8e183f */
[----:B------:R-:W1:Y:S02]  /*1b4f0*/  SYNCS.PHASECHK.TRANS64.TRYWAIT P2, [UR4+0x34400], R2 ;  /* 0x03440002ff0075a7 */ /* 0x000e640008040144 */
[----:B-1----:R-:W-:Y:S05]  /*1b500*/  @!P2 BRA `(.L_x_148) ;  /* 0x000000740010a947 */ /* 0x002fea0003800000 */
.L_x_378:
[----:B------:R2:W3:Y:S01]  /*1b510*/  LDS.128 R16, [R0+0x34510] ;  /* 0x0345100000107984 */ /* 0x0004e20000000c00 */
[----:B------:R-:W-:Y:S01]  /*1b520*/  @!PT LDS RZ, [RZ] ;  /* 0x00000000fffff984 */ /* 0x000fe20000000800 */
[----:B------:R-:W-:Y:S01]  /*1b530*/  @!PT LDS RZ, [RZ] ;  /* 0x00000000fffff984 */ /* 0x000fe20000000800 */
[----:B------:R-:W-:Y:S01]  /*1b540*/  @!PT LDS RZ, [RZ] ;  /* 0x00000000fffff984 */ /* 0x000fe20000000800 */
[----:B------:R-:W-:Y:S01]  /*1b550*/  @!PT LDS RZ, [RZ] ;  /* 0x00000000fffff984 */ /* 0x000fe20000000800 */
[----:B------:R4:W-:Y:S06]  /*1b560*/  MEMBAR.ALL.CTA ;  /* 0x0000000000007992 */ /* 0x0009ec0000008000 */
[----:B----4-:R-:W4:Y:S01]  /*1b570*/  FENCE.VIEW.ASYNC.S ;  /* 0x00000000000073c6 */ /* 0x010f220000000000 */
[----:B--2---:R-:W-:Y:S05]  /*1b580*/  @!P1 BRA `(.L_x_149) ;  /* 0x0000000000049947 */ /* 0x004fea0003800000 */
[----:B------:R-:W-:Y:S01]  /*1b590*/  BPT.TRAP 0x1 ;  /* 0x000000040000795c */ /* 0x000fe20000300000 */
.L_x_149:
[----:B------:R-:W-:Y:S01]  /*1b5a0*/  UIADD3 UR4, UR4, 0x34440, URZ ;  /* 0x0003444004047890 */ /* 0x000fe2000fffe03f */
[----:B------:R-:W-:Y:S01]  /*1b5b0*/  VIADD R22, R22, 0x1 ;  /* 0x0000000116167836 */ /* 0x000fe20000000000 */
[----:B------:R-:W-:Y:S02]  /*1b5c0*/  ULOP3.LUT UR40, UR40, 0x1, URZ, 0xc0, !UPT ;  /* 0x0000000128287892 */ /* 0x000fe4000f8ec03f */
[----:B------:R-:W-:Y:S02]  /*1b5d0*/  UPRMT UR4, UR57, 0x654, UR4 ;  /* 0x0000065439047896 */ /* 0x000fe40008000004 */
[----:B------:R-:W-:-:S04]  /*1b5e0*/  ISETP.NE.AND P1, PT, R22, 0x8, PT ;  /* 0x000000081600780c */ /* 0x000fc80003f25270 */
[----:B------:R-:W-:Y:S02]  /*1b5f0*/  SEL R0, RZ, 0x1, P1 ;  /* 0x00000001ff007807 */ /* 0x000fe40000800000 */
[----:B------:R-:W-:Y:S01]  /*1b600*/  SEL R22, R22, RZ, P1 ;  /* 0x000000ff16167207 */ /* 0x000fe20000800000 */
[----:B----4-:R-:W-:Y:S01]  /*1b610*/  SYNCS.ARRIVE.TRANS64.RED.A1T0 RZ, [UR4], RZ ;  /* 0x000000ffffff79a7 */ /* 0x010fe20008100404 */
[----:B------:R-:W-:-:S07]  /*1b620*/  LOP3.LUT R23, R23, R0, RZ, 0x3c, !PT ;  /* 0x0000000017177212 */ /* 0x000fce00078e3cff */
.L_x_146:
[----:B---3--:R-:W-:Y:S02]  /*1b630*/  ISETP.NE.AND P1, PT, R19, RZ, PT ;  /* 0x000000ff1300720c */ /* 0x008fe40003f25270 */
[CC--:B------:R-:W-:Y:S02]  /*1b640*/  ISETP.NE.AND P2, PT, R154.reuse, R18.reuse, PT ;  /* 0x000000129a00720c */ /* 0x0c0fe40003f45270 */
[----:B------:R-:W-:-:S13]  /*1b650*/  ISETP.EQ.OR P3, PT, R154, R18, !P1 ;  /* 0x000000129a00720c */ /* 0x000fda0004f62670 */
[----:B------:R-:W-:Y:S05]  /*1b660*/  @P3 BRA `(.L_x_150) ;  /* 0x0000000000fc3947 */ /* 0x000fea0003800000 */
[----:B------:R-:W-:-:S13]  /*1b670*/  ISETP.NE.AND P3, PT, RZ, UR51, PT ;  /* 0x00000033ff007c0c */ /* 0x000fda000bf65270 */
[----:B------:R-:W-:Y:S05]  /*1b680*/  @P3 BRA `(.L_x_150) ;  /* 0x0000000000f43947 */ /* 0x000fea0003800000 */
[----:B------:R-:W2:Y:S01]  /*1b690*/  S2R R0, SR_LANEID ;  /* 0x0000000000007919 */ /* 0x000ea20000000000 */
[----:B------:R-:W-:Y:S01]  /*1b6a0*/  ELECT P3, URZ, PT ;  /* 0x00000000003f782f */ /* 0x000fe20003860000 */
[----:B------:R-:W-:Y:S01]  /*1b6b0*/  BSSY B0, `(.L_x_151) ;  /* 0x000002f000007945 */ /* 0x000fe20003800000 */
[----:B--2---:R-:W-:-:S11]  /*1b6c0*/  SHF.L.U32 R15, R0, 0x2, RZ ;  /* 0x00000002000f7819 */ /* 0x004fd600000006ff */
[----:B------:R-:W-:Y:S05]  /*1b6d0*/  @!P3 BRA `(.L_x_152) ;  /* 0x0000000000b0b947 */ /* 0x000fea0003800000 */
[----:B------:R-:W-:Y:S01]  /*1b6e0*/  IMAD.SHL.U32 R0, R18, 0x8, RZ ;  /* 0x0000000812007824 */ /* 0x000fe200078e00ff */
[----:B-1----:R-:W-:Y:S01]  /*1b6f0*/  SHF.R.S32.HI R3, RZ, 0x1f, R18 ;  /* 0x0000001fff037819 */ /* 0x002fe20000011412 */
[----:B------:R-:W-:-:S03]  /*1b700*/  ULDC.64 UR4, c[0x0][0x820] ;  /* 0x0002080000047ab9 */ /* 0x000fc60000000a00 */
[----:B------:R-:W-:Y:S02]  /*1b710*/  SHF.L.U64.HI R8, R18, 0x3, R3 ;  /* 0x0000000312087819 */ /* 0x000fe40000010203 */
[----:B------:R-:W-:Y:S01]  /*1b720*/  IADD3 R4, P3, R0, UR4, RZ ;  /* 0x0000000400047c10 */ /* 0x000fe2000ff7e0ff */
[----:B------:R-:W1:Y:S03]  /*1b730*/  LDC.64 R2, c[0x0][0x290] ;  /* 0x0000a400ff027b82 */ /* 0x000e660000000a00 */
[----:B------:R-:W-:Y:S01]  /*1b740*/  IADD3.X R5, R8, UR5, RZ, P3, !PT ;  /* 0x0000000508057c10 */ /* 0x000fe20009ffe4ff */
[----:B------:R-:W-:-:S05]  /*1b750*/  ULDC.64 UR4, c[0x0][0x818] ;  /* 0x0002060000047ab9 */ /* 0x000fca0000000a00 */
[----:B------:R-:W2:Y:S01]  /*1b760*/  LDG.E.64 R4, desc[UR38][R4.64] ;  /* 0x0000002604047981 */ /* 0x000ea2000c1e1b00 */
[----:B-1----:R-:W-:Y:S01]  /*1b770*/  IMAD.WIDE R6, R18, 0xc, R2 ;  /* 0x0000000c12067825 */ /* 0x002fe200078e0202 */
[----:B------:R-:W-:Y:S02]  /*1b780*/  IADD3 R2, P3, R0, UR4, RZ ;  /* 0x0000000400027c10 */ /* 0x000fe4000ff7e0ff */
[----:B------:R-:W1:Y:S02]  /*1b790*/  LDS R0, [UR48+0x1c] ;  /* 0x00001c30ff007984 */ /* 0x000e640008000800 */
[----:B------:R-:W-:Y:S02]  /*1b7a0*/  IADD3.X R3, R8, UR5, RZ, P3, !PT ;  /* 0x0000000508037c10 */ /* 0x000fe40009ffe4ff */
[----:B------:R-:W3:Y:S04]  /*1b7b0*/  LDG.E R12, desc[UR38][R6.64] ;  /* 0x00000026060c7981 */ /* 0x000ee8000c1e1900 */
[----:B------:R4:W5:Y:S04]  /*1b7c0*/  LDG.E R13, desc[UR38][R6.64+0x4] ;  /* 0x00000426060d7981 */ /* 0x000968000c1e1900 */
[----:B------:R-:W5:Y:S01]  /*1b7d0*/  LDG.E.64 R2, desc[UR38][R2.64] ;  /* 0x0000002602027981 */ /* 0x000f62000c1e1b00 */
[----:B------:R-:W-:-:S03]  /*1b7e0*/  MOV R8, UR48 ;  /* 0x0000003000087c02 */ /* 0x000fc60008000f00 */
[----:B------:R-:W-:Y:S01]  /*1b7f0*/  STS [UR48+0x30], RZ ;  /* 0x000030ffff007988 */ /* 0x000fe20008000830 */
[----:B------:R-:W-:Y:S02]  /*1b800*/  SHF.R.U64 R8, R8, 0x4, RZ ;  /* 0x0000000408087819 */ /* 0x000fe400000012ff */
[----:B----4-:R-:W-:-:S03]  /*1b810*/  CS2R R6, SRZ ;  /* 0x0000000000067805 */ /* 0x010fc6000001ff00 */
[----:B------:R-:W-:Y:S04]  /*1b820*/  STS [UR48+0x10], R8 ;  /* 0x00001008ff007988 */ /* 0x000fe80008000830 */
[----:B------:R-:W-:Y:S01]  /*1b830*/  STS [UR48+0x14], R8 ;  /* 0x00001408ff007988 */ /* 0x000fe20008000830 */
[C---:B--2---:R-:W-:Y:S01]  /*1b840*/  SHF.L.U64.HI R11, R4.reuse, 0x1, R5 ;  /* 0x00000001040b7819 */ /* 0x044fe20000010205 */
[----:B------:R-:W-:-:S03]  /*1b850*/  IMAD.SHL.U32 R10, R4, 0x2, RZ ;  /* 0x00000002040a7824 */ /* 0x000fc600078e00ff */
[----:B------:R-:W-:Y:S02]  /*1b860*/  LOP3.LUT R11, R11, 0x1fffffff, RZ, 0xc0, !PT ;  /* 0x1fffffff0b0b7812 */ /* 0x000fe400078ec0ff */
[----:B------:R-:W-:Y:S02]  /*1b870*/  LOP3.LUT R10, R10, 0xfffffffe, RZ, 0xc0, !PT ;  /* 0xfffffffe0a0a7812 */ /* 0x000fe400078ec0ff */
[--C-:B------:R-:W-:Y:S02]  /*1b880*/  SHF.R.U32.HI R5, RZ, 0x4, R11.reuse ;  /* 0x00000004ff057819 */ /* 0x100fe4000001160b */
[----:B------:R-:W-:Y:S02]  /*1b890*/  SHF.R.U64 R10, R10, 0x4, R11 ;  /* 0x000000040a0a7819 */ /* 0x000fe4000000120b */
[----:B-1----:R-:W-:-:S03]  /*1b8a0*/  LOP3.LUT R0, R0, 0xf, R5, 0xb8, !PT ;  /* 0x0000000f00007812 */ /* 0x002fc600078eb805 */
[----:B------:R-:W-:Y:S04]  /*1b8b0*/  STS [UR48+0xc], R10 ;  /* 0x00000c0aff007988 */ /* 0x000fe80008000830 */
[----:B------:R-:W-:Y:S01]  /*1b8c0*/  STS [UR48+0x1c], R0 ;  /* 0x00001c00ff007988 */ /* 0x000fe20008000830 */
[----:B---3--:R-:W-:-:S03]  /*1b8d0*/  IADD3 R4, R12, -0x1, RZ ;  /* 0xffffffff0c047810 */ /* 0x008fc60007ffe0ff */
[----:B------:R-:W1:Y:S04]  /*1b8e0*/  LDS R5, [UR48+0x1c] ;  /* 0x00001c30ff057984 */ /* 0x000e680008000800 */
[----:B-----5:R-:W-:Y:S01]  /*1b8f0*/  STS.64 [UR48], R2 ;  /* 0x00000002ff007988 */ /* 0x020fe20008000a30 */
[----:B-1----:R-:W-:-:S05]  /*1b900*/  LOP3.LUT R5, R5, 0xf0, RZ, 0xb8, !PT ;  /* 0x000000f005057812 */ /* 0x002fca00078eb8ff */
[----:B------:R1:W-:Y:S04]  /*1b910*/  STS [UR48+0x1c], R5 ;  /* 0x00001c05ff007988 */ /* 0x0003e80008000830 */
[----:B------:R-:W2:Y:S01]  /*1b920*/  LDS R9, [UR48+0x1c] ;  /* 0x00001c30ff097984 */ /* 0x000ea20008000800 */
[----:B-1----:R-:W-:-:S05]  /*1b930*/  VIADD R5, R13, 0xffffffff ;  /* 0xffffffff0d057836 */ /* 0x002fca0000000000 */
[----:B------:R-:W-:Y:S01]  /*1b940*/  STS.128 [UR48+0x20], R4 ;  /* 0x00002004ff007988 */ /* 0x000fe20008000c30 */
[----:B--2---:R-:W-:-:S05]  /*1b950*/  LOP3.LUT R9, R9, 0xf00, RZ, 0xb8, !PT ;  /* 0x00000f0009097812 */ /* 0x004fca00078eb8ff */
[----:B------:R-:W-:Y:S04]  /*1b960*/  STS.64 [UR48+0x18], R8 ;  /* 0x00001808ff007988 */ /* 0x000fe80008000a30 */
[----:B------:R-:W1:Y:S02]  /*1b970*/  LDS R14, [UR48+0x1c] ;  /* 0x00001c30ff0e7984 */ /* 0x000e640008000800 */
[----:B-1----:R-:W-:-:S05]  /*1b980*/  LOP3.LUT R0, R14, 0xf000, RZ, 0xb8, !PT ;  /* 0x0000f0000e007812 */ /* 0x002fca00078eb8ff */
[----:B------:R2:W-:Y:S02]  /*1b990*/  STS [UR48+0x1c], R0 ;  /* 0x00001c00ff007988 */ /* 0x0005e40008000830 */
.L_x_152:
[----:B------:R-:W-:Y:S05]  /*1b9a0*/  BSYNC B0 ;  /* 0x0000000000007941 */ /* 0x000fea0003800000 */
.L_x_151:
[----:B------:R-:W-:Y:S01]  /*1b9b0*/  NOP ;  /* 0x0000000000007918 */ /* 0x000fe20000000000 */
[----:B------:R3:W4:Y:S01]  /*1b9c0*/  LDS R5, [R15+UR48] ;  /* 0x000000300f057984 */ /* 0x0007220008000800 */
[----:B------:R-:W-:Y:S02]  /*1b9d0*/  ELECT P3, URZ, PT ;  /* 0x00000000003f782f */ /* 0x000fe40003860000 */
[----:B-1----:R-:W-:Y:S01]  /*1b9e0*/  IADD3 R2, P4, R15, UR36, RZ ;  /* 0x000000240f027c10 */ /* 0x002fe2000ff9e0ff */
[----:B------:R-:W-:Y:S03]  /*1b9f0*/  BSSY B0, `(.L_x_153) ;  /* 0x0000005000007945 */ /* 0x000fe60003800000 */
[----:B------:R-:W-:-:S07]  /*1ba00*/  IADD3.X R3, RZ, UR37, RZ, P4, !PT ;  /* 0x00000025ff037c10 */ /* 0x000fce000a7fe4ff */
[----:B---3--:R-:W-:Y:S05]  /*1ba10*/  @!P3 BRA `(.L_x_154) ;  /* 0x000000000008b947 */ /* 0x008fea0003800000 */
[----:B------:R0:W-:Y:S01]  /*1ba20*/  UTMACMDFLUSH ;  /* 0x00000000000079b7 */ /* 0x0001e20000000000 */
[----:B------:R-:W-:-:S04]  /*1ba30*/  DEPBAR.LE SB0, 0x0 ;  /* 0x000080000000791a */ /* 0x000fc80000000000 */
.L_x_154:
[----:B------:R-:W-:Y:S05]  /*1ba40*/  BSYNC B0 ;  /* 0x0000000000007941 */ /* 0x000fea0003800000 */
.L_x_153:
[----:B----4-:R3:W5:Y:S02]  /*1ba50*/  ATOMG.E.EXCH.STRONG.GPU PT, RZ, [R2], R5 ;  /* 0x0000000502ff73a8 */ /* 0x01076400041ee100 */
.L_x_150:
[----:B------:R-:W-:-:S04]  /*1ba60*/  DEPBAR.LE SB0, 0x0 ;  /* 0x000080000000791a */ /* 0x000fc80000000000 */
[----:B------:R-:W-:Y:S05]  /*1ba70*/  @!P0 BRA `(.L_x_155) ;  /* 0x0000000000048947 */ /* 0x000fea0003800000 */
[----:B------:R-:W-:Y:S01]  /*1ba80*/  BPT.TRAP 0x1 ;  /* 0x000000040000795c */ /* 0x000fe20000300000 */
.L_x_155:
[----:B--2---:R-:W-:Y:S01]  /*1ba90*/  IMAD.U32 R0, RZ, RZ, UR53 ;  /* 0x00000035ff007e24 */ /* 0x004fe2000f8e00ff */
[----:B-----5:R-:W-:Y:S01]  /*1baa0*/  SYNCS.ARRIVE.TRANS64.RED.A1T0 RZ, [UR10], RZ ;  /* 0x000000ffffff79a7 */ /* 0x020fe2000810040a */
[----:B---3--:R-:W-:Y:S02]  /*1bab0*/  SEL R5, RZ, 0x1, !P2 ;  /* 0x00000001ff057807 */ /* 0x008fe40005000000 */
[----:B------:R-:W-:Y:S01]  /*1bac0*/  LOP3.LUT R152, R152, 0x1, RZ, 0x3c, !PT ;  /* 0x0000000198987812 */ /* 0x000fe200078e3cff */
[----:B------:R2:W-:Y:S01]  /*1bad0*/  SYNCS.ARRIVE.TRANS64.A1T0 RZ, [R0+UR49], RZ ;  /* 0x000000ff00ff79a7 */ /* 0x0005e20008100031 */
[----:B------:R-:W-:Y:S05]  /*1bae0*/  @P1 BRA `(.L_x_156) ;  /* 0xfffffe7c00c01947 */ /* 0x000fea000383ffff */
[----:B------:R-:W-:Y:S05]  /*1baf0*/  EXIT ;  /* 0x000000000000794d */ /* 0x000fea0003800000 */
.L_x_23:
[----:B------:R-:W-:-:S08]  /*1bb00*/  NOP ;  /* 0x0000000000007918 */ /* 0x000fd00000000000 */
[----:B----45:R-:W1:-:S00]  /*1bb10*/  USETMAXREG.DEALLOC.CTAPOOL 0x28 ;  /* 0x00000028000079c8 */ /* 0x030e4000080e0500 */
[----:B------:R-:W-:-:S06]  /*1bb20*/  UISETP.NE.AND UP1, UPT, UR51, 0x3, UPT ;  /* 0x000000033300788c */ /* 0x000fcc000bf25270 */
[----:B------:R-:W-:-:S13]  /*1bb30*/  PLOP3.LUT P1, PT, PT, PT, UP1, 0x80, 0x0 ;  /* 0x000000000000781c */ /* 0x000fda0003f2f018 */
[----:B-1----:R-:W-:Y:S05]  /*1bb40*/  @!P1 BRA `(.L_x_157) ;  /* 0x0000004000849947 */ /* 0x002fea0003800000 */
[----:B------:R-:W-:-:S13]  /*1bb50*/  ISETP.NE.AND P0, PT, RZ, UR51, PT ;  /* 0x00000033ff007c0c */ /* 0x000fda000bf05270 */
[----:B------:R-:W-:Y:S05]  /*1bb60*/  @!P0 BRA `(.L_x_158) ;  /* 0x0000002400ac8947 */ /* 0x000fea0003800000 */
[----:B------:R-:W-:-:S06]  /*1bb70*/  UISETP.NE.AND UP0, UPT, UR51, 0x2, UPT ;  /* 0x000000023300788c */ /* 0x000fcc000bf05270 */
[----:B------:R-:W-:-:S13]  /*1bb80*/  PLOP3.LUT P0, PT, PT, PT, UP0, 0x80, 0x0 ;  /* 0x000000000000781c */ /* 0x000fda0003f0f008 */
[----:B--2---:R-:W-:Y:S05]  /*1bb90*/  @P0 EXIT ;  /* 0x000000000000094d */ /* 0x004fea0003800000 */
[----:B------:R-:W1:Y:S01]  /*1bba0*/  S2UR UR4, SR_CTAID.Y ;  /* 0x00000000000479c3 */ /* 0x000e620000002600 */
[----:B------:R-:W-:Y:S01]  /*1bbb0*/  ELECT P0, URZ, PT ;  /* 0x00000000003f782f */ /* 0x000fe20003800000 */
[----:B------:R-:W-:Y:S01]  /*1bbc0*/  BSSY B0, `(.L_x_159) ;  /* 0x0000023000007945 */ /* 0x000fe20003800000 */
[----:B-1----:R-:W-:-:S11]  /*1bbd0*/  UIMAD UR4, UR4, UR60, UR56 ;  /* 0x0000003c040472a4 */ /* 0x002fd6000f8e0238 */
[----:B------:R-:W-:Y:S05]  /*1bbe0*/  @!P0 BRA `(.L_x_160) ;  /* 0x0000000000808947 */ /* 0x000fea0003800000 */
[----:B------:R-:W-:Y:S01]  /*1bbf0*/  STL.64 [R1+0x210], R18 ;  /* 0x0002101201007387 */ /* 0x000fe20000100a00 */
[----:B------:R-:W1:Y:S01]  /*1bc00*/  LDC.64 R14, c[0x0][0x628] ;  /* 0x00018a00ff0e7b82 */ /* 0x000e620000000a00 */
[----:B------:R-:W-:Y:S02]  /*1bc10*/  UMOV UR5, 0x400 ;  /* 0x0000040000057882 */ /* 0x000fe40000000000 */
[----:B------:R2:W-:Y:S01]  /*1bc20*/  STL.64 [R1+0x208], R16 ;  /* 0x0002081001007387 */ /* 0x0005e20000100a00 */
[----:B------:R-:W-:-:S03]  /*1bc30*/  ULEA UR5, UR58, UR5, 0x18 ;  /* 0x000000053a057291 */ /* 0x000fc6000f8ec03f */
[----:B------:R3:W-:Y:S01]  /*1bc40*/  STL [R1+0x200], R13 ;  /* 0x0002000d01007387 */ /* 0x0007e20000100800 */
[----:B------:R-:W4:Y:S08]  /*1bc50*/  LDC.64 R4, c[0x0][0x600] ;  /* 0x00018000ff047b82 */ /* 0x000f300000000a00 */
[----:B--2---:R-:W2:Y:S08]  /*1bc60*/  LDC.64 R16, c[0x0][0x610] ;  /* 0x00018400ff107b82 */ /* 0x004eb00000000a00 */
[----:B------:R-:W2:Y:S08]  /*1bc70*/  LDC.64 R18, c[0x0][0x618] ;  /* 0x00018600ff127b82 */ /* 0x000eb00000000a00 */
[----:B---3--:R-:W1:Y:S08]  /*1bc80*/  LDC.64 R12, c[0x0][0x620] ;  /* 0x00018800ff0c7b82 */ /* 0x008e700000000a00 */
[----:B------:R-:W4:Y:S01]  /*1bc90*/  LDC.64 R6, c[0x0][0x608] ;  /* 0x00018200ff067b82 */ /* 0x000f220000000a00 */
[----:B--2---:R2:W-:Y:S07]  /*1bca0*/  STS.128 [UR5+0x34710], R16 ;  /* 0x03471010ff007988 */ /* 0x0045ee0008000c05 */
[----:B------:R-:W3:Y:S01]  /*1bcb0*/  LDC.64 R32, c[0x0][0x630] ;  /* 0x00018c00ff207b82 */ /* 0x000ee20000000a00 */
[----:B-1----:R1:W-:Y:S07]  /*1bcc0*/  STS.128 [UR5+0x34720], R12 ;  /* 0x0347200cff007988 */ /* 0x0023ee0008000c05 */
[----:B------:R-:W3:Y:S01]  /*1bcd0*/  LDC.64 R34, c[0x0][0x638] ;  /* 0x00018e00ff227b82 */ /* 0x000ee20000000a00 */
[----:B--2---:R2:W5:Y:S07]  /*1bce0*/  LDL.LU.64 R18, [R1+0x210] ;  /* 0x0002100001127983 */ /* 0x00456e0000300a00 */
[----:B------:R-:W2:Y:S01]  /*1bcf0*/  LDC.64 R28, c[0x0][0x640] ;  /* 0x00019000ff1c7b82 */ /* 0x000ea20000000a00 */
[----:B------:R2:W5:Y:S04]  /*1bd00*/  LDL.LU.64 R16, [R1+0x208] ;  /* 0x0002080001107983 */ /* 0x0005680000300a00 */
[----:B-1----:R1:W5:Y:S03]  /*1bd10*/  LDL.LU R13, [R1+0x200] ;  /* 0x00020000010d7983 */ /* 0x0023660000300800 */
[----:B------:R-:W2:Y:S01]  /*1bd20*/  LDC.64 R30, c[0x0][0x648] ;  /* 0x00019200ff1e7b82 */ /* 0x000ea20000000a00 */
[----:B----4-:R4:W-:Y:S07]  /*1bd30*/  STS.128 [UR5+0x34700], R4 ;  /* 0x03470004ff007988 */ /* 0x0109ee0008000c05 */
[----:B------:R-:W1:Y:S08]  /*1bd40*/  LDC.64 R24, c[0x0][0x650] ;  /* 0x00019400ff187b82 */ /* 0x000e700000000a00 */
[----:B------:R-:W1:Y:S08]  /*1bd50*/  LDC.64 R26, c[0x0][0x658] ;  /* 0x00019600ff1a7b82 */ /* 0x000e700000000a00 */
[----:B------:R-:W1:Y:S08]  /*1bd60*/  LDC.64 R8, c[0x0][0x660] ;  /* 0x00019800ff087b82 */ /* 0x000e700000000a00 */
[----:B------:R-:W1:Y:S08]  /*1bd70*/  LDC.64 R10, c[0x0][0x668] ;  /* 0x00019a00ff0a7b82 */ /* 0x000e700000000a00 */
[----:B----4-:R-:W4:Y:S08]  /*1bd80*/  LDC.64 R4, c[0x0][0x670] ;  /* 0x00019c00ff047b82 */ /* 0x010f300000000a00 */
[----:B------:R-:W4:Y:S01]  /*1bd90*/  LDC.64 R6, c[0x0][0x678] ;  /* 0x00019e00ff067b82 */ /* 0x000f220000000a00 */
[----:B---3--:R3:W-:Y:S04]  /*1bda0*/  STS.128 [UR5+0x34730], R32 ;  /* 0x03473020ff007988 */ /* 0x0087e80008000c05 */
[----:B--2---:R3:W-:Y:S04]  /*1bdb0*/  STS.128 [UR5+0x34740], R28 ;  /* 0x0347401cff007988 */ /* 0x0047e80008000c05 */
[----:B-1----:R3:W-:Y:S04]  /*1bdc0*/  STS.128 [UR5+0x34750], R24 ;  /* 0x03475018ff007988 */ /* 0x0027e80008000c05 */
[----:B------:R3:W-:Y:S04]  /*1bdd0*/  STS.128 [UR5+0x34760], R8 ;  /* 0x03476008ff007988 */ /* 0x0007e80008000c05 */
[----:B----4-:R3:W-:Y:S02]  /*1bde0*/  STS.128 [UR5+0x34770], R4 ;  /* 0x03477004ff007988 */ /* 0x0107e40008000c05 */
.L_x_160:
[----:B------:R-:W-:Y:S05]  /*1bdf0*/  BSYNC B0 ;  /* 0x0000000000007941 */ /* 0x000fea0003800000 */
.L_x_159:
[----:B------:R-:W-:Y:S01]  /*1be00*/  ELECT P0, URZ, PT ;  /* 0x00000000003f782f */ /* 0x000fe20003800000 */
[----:B------:R-:W-:Y:S01]  /*1be10*/  NOP ;  /* 0x0000000000007918 */ /* 0x000fe20000000000 */
[----:B------:R-:W-:Y:S01]  /*1be20*/  ULDC UR5, c[0x0][0x884] ;  /* 0x0002210000057ab9 */ /* 0x000fe20000000800 */
[----:B------:R-:W-:Y:S01]  /*1be30*/  ULDC.64 UR8, c[0x0][0x800] ;  /* 0x0002000000087ab9 */ /* 0x000fe20000000a00 */
[----:B------:R-:W-:Y:S01]  /*1be40*/  ULEA UR4, UR5, UR4, 0x1 ;  /* 0x0000000405047291 */ /* 0x000fe2000f8e083f */
[----:B------:R-:W-:Y:S03]  /*1be50*/  BSSY B0, `(.L_x_161) ;  /* 0x0000033000007945 */ /* 0x000fe60003800000 */
[----:B------:R-:W-:-:S05]  /*1be60*/  UIMAD.WIDE UR8, UR4, 0x80, UR8 ;  /* 0x00000080040878a5 */ /* 0x000fca000f8e0208 */
[----:B------:R-:W-:Y:S07]  /*1be70*/  @!P0 BRA `(.L_x_162) ;  /* 0x0000000000c08947 */ /* 0x000fee0003800000 */
[----:B------:R-:W-:Y:S01]  /*1be80*/  ULDC.64 UR4, c[0x0][0x808] ;  /* 0x0002020000047ab9 */ /* 0x000fe20000000a00 */
[----:B------:R-:W-:Y:S01]  /*1be90*/  ULDC.64 UR6, c[0x0][0x810] ;  /* 0x0002040000067ab9 */ /* 0x000fe20000000a00 */
[----:B------:R-:W-:Y:S02]  /*1bea0*/  ISETP.NE.U32.AND P0, PT, RZ, UR4, PT ;  /* 0x00000004ff007c0c */ /* 0x000fe4000bf05070 */
[----:B------:R-:W-:Y:S02]  /*1beb0*/  ISETP.NE.U32.AND P1, PT, RZ, UR6, PT ;  /* 0x00000006ff007c0c */ /* 0x000fe4000bf25070 */
[----:B------:R-:W-:Y:S02]  /*1bec0*/  ISETP.NE.AND.EX P0, PT, RZ, UR5, PT, P0 ;  /* 0x00000005ff007c0c */ /* 0x000fe4000bf05300 */
[----:B------:R-:W-:-:S11]  /*1bed0*/  ISETP.NE.AND.EX P1, PT, RZ, UR7, PT, P1 ;  /* 0x00000007ff007c0c */ /* 0x000fd6000bf25310 */
[----:B------:R-:W-:Y:S05]  /*1bee0*/  @!P0 BRA `(.L_x_163) ;  /* 0x0000000000188947 */ /* 0x000fea0003800000 */
[----:B------:R-:W1:Y:S02]  /*1bef0*/  LDC.64 R2, c[0x0][0x808] ;  /* 0x00020200ff027b82 */ /* 0x000e640000000a00 */
[----:B-1---5:R-:W-:-:S06]  /*1bf00*/  IMAD.WIDE R2, R18, 0x8, R2 ;  /* 0x0000000812027825 */ /* 0x022fcc00078e0202 */
[----:B------:R-:W2:Y:S01]  /*1bf10*/  LDG.E.64 R2, desc[UR38][R2.64] ;  /* 0x0000002602027981 */ /* 0x000ea2000c1e1b00 */
[----:B------:R-:W-:Y:S02]  /*1bf20*/  UMOV UR4, 0x400 ;  /* 0x0000040000047882 */ /* 0x000fe40000000000 */
[----:B------:R-:W-:-:S09]  /*1bf30*/  ULEA UR4, UR58, UR4, 0x18 ;  /* 0x000000043a047291 */ /* 0x000fd2000f8ec03f */
[----:B--2---:R1:W-:Y:S03]  /*1bf40*/  STS.64 [UR4+0x34700], R2 ;  /* 0x03470002ff007988 */ /* 0x0043e60008000a04 */
.L_x_163:
[----:B------:R-:W-:Y:S05]  /*1bf50*/  @!P1 BRA `(.L_x_162) ;  /* 0x0000000000889947 */ /* 0x000fea0003800000 */
[----:B-1----:R-:W1:Y:S02]  /*1bf60*/  LDC.64 R2, c[0x0][0x810] ;  /* 0x00020400ff027b82 */ /* 0x002e640000000a00 */
[----:B-1---5:R-:W-:-:S06]  /*1bf70*/  IMAD.WIDE R2, R18, 0x8, R2 ;  /* 0x0000000812027825 */ /* 0x022fcc00078e0202 */
[----:B------:R-:W2:Y:S01]  /*1bf80*/  LDG.E.64 R2, desc[UR38][R2.64] ;  /* 0x0000002602027981 */ /* 0x000ea2000c1e1b00 */
[----:B------:R-:W-:Y:S01]  /*1bf90*/  UMOV UR4, 0x400 ;  /* 0x0000040000047882 */ /* 0x000fe20000000000 */
[----:B---3--:R-:W-:Y:S01]  /*1bfa0*/  IADD3 R4, R13, -0x1, RZ ;  /* 0xffffffff0d047810 */ /* 0x008fe20007ffe0ff */
[----:B------:R-:W-:-:S04]  /*1bfb0*/  ULEA UR4, UR58, UR4, 0x18 ;  /* 0x000000043a047291 */ /* 0x000fc8000f8ec03f */
[----:B------:R-:W-:-:S05]  /*1bfc0*/  UIADD3 UR5, UR4, 0x34700, URZ ;  /* 0x0003470004057890 */ /* 0x000fca000fffe03f */
[----:B------:R-:W1:Y:S01]  /*1bfd0*/  LDS R0, [UR4+0x3471c] ;  /* 0x03471c04ff007984 */ /* 0x000e620008000800 */
[----:B------:R-:W-:-:S03]  /*1bfe0*/  MOV R8, UR5 ;  /* 0x0000000500087c02 */ /* 0x000fc60008000f00 */
[----:B------:R-:W-:Y:S01]  /*1bff0*/  STS [UR4+0x34730], RZ ;  /* 0x034730ffff007988 */ /* 0x000fe20008000804 */
[----:B------:R-:W-:-:S05]  /*1c000*/  SHF.R.U64 R8, R8, 0x4, RZ ;  /* 0x0000000408087819 */ /* 0x000fca00000012ff */
        /* <DEDUP_REMOVED lines=8> */
[----:B-1----:R-:W-:Y:S01]  /*1c090*/  LOP3.LUT R0, R0, 0xf, R5, 0xb8, !PT ;  /* 0x0000000f00007812 */ /* 0x002fe200078eb805 */
[----:B------:R-:W-:Y:S02]  /*1c0a0*/  VIADD R5, R19, 0xffffffff ;  /* 0xffffffff13057836 */ /* 0x000fe40000000000 */
[----:B------:R-:W-:Y:S04]  /*1c0b0*/  STS [UR4+0x3470c], R2 ;  /* 0x03470c02ff007988 */ /* 0x000fe80008000804 */
[----:B------:R-:W-:Y:S04]  /*1c0c0*/  STS [UR4+0x3471c], R0 ;  /* 0x03471c00ff007988 */ /* 0x000fe80008000804 */
[----:B------:R-:W1:Y:S02]  /*1c0d0*/  LDS R6, [UR4+0x3471c] ;  /* 0x03471c04ff067984 */ /* 0x000e640008000800 */
[----:B-1----:R-:W-:-:S05]  /*1c0e0*/  LOP3.LUT R6, R6, 0xf0, RZ, 0xb8, !PT ;  /* 0x000000f006067812 */ /* 0x002fca00078eb8ff */
[----:B------:R1:W-:Y:S04]  /*1c0f0*/  STS [UR4+0x3471c], R6 ;  /* 0x03471c06ff007988 */ /* 0x0003e80008000804 */
[----:B------:R-:W2:Y:S01]  /*1c100*/  LDS R9, [UR4+0x3471c] ;  /* 0x03471c04ff097984 */ /* 0x000ea20008000800 */
[----:B-1----:R-:W-:-:S05]  /*1c110*/  CS2R R6, SRZ ;  /* 0x0000000000067805 */ /* 0x002fca000001ff00 */
[----:B------:R-:W-:Y:S01]  /*1c120*/  STS.128 [UR4+0x34720], R4 ;  /* 0x03472004ff007988 */ /* 0x000fe20008000c04 */
[----:B--2---:R-:W-:-:S05]  /*1c130*/  LOP3.LUT R9, R9, 0xf00, RZ, 0xb8, !PT ;  /* 0x00000f0009097812 */ /* 0x004fca00078eb8ff */
[----:B------:R-:W-:Y:S04]  /*1c140*/  STS.64 [UR4+0x34718], R8 ;  /* 0x03471808ff007988 */ /* 0x000fe80008000a04 */
[----:B------:R-:W1:Y:S02]  /*1c150*/  LDS R3, [UR4+0x3471c] ;  /* 0x03471c04ff037984 */ /* 0x000e640008000800 */
[----:B-1----:R-:W-:-:S05]  /*1c160*/  LOP3.LUT R0, R3, 0xf000, RZ, 0xb8, !PT ;  /* 0x0000f00003007812 */ /* 0x002fca00078eb8ff */
[----:B------:R2:W-:Y:S02]  /*1c170*/  STS [UR4+0x3471c], R0 ;  /* 0x03471c00ff007988 */ /* 0x0005e40008000804 */
.L_x_162:
[----:B------:R-:W-:Y:S05]  /*1c180*/  BSYNC B0 ;  /* 0x0000000000007941 */ /* 0x000fea0003800000 */
.L_x_161:
[----:B--2---:R-:W2:Y:S01]  /*1c190*/  S2R R0, SR_LANEID ;  /* 0x0000000000007919 */ /* 0x004ea20000000000 */
[----:B------:R-:W-:Y:S01]  /*1c1a0*/  ELECT P0, URZ, PT ;  /* 0x00000000003f782f */ /* 0x000fe20003800000 */
[----:B------:R-:W-:Y:S01]  /*1c1b0*/  NOP ;  /* 0x0000000000007918 */ /* 0x000fe20000000000 */
[----:B------:R-:W-:Y:S11]  /*1c1c0*/  BSSY B0, `(.L_x_164) ;  /* 0x0000004000007945 */ /* 0x000ff60003800000 */
[----:B------:R-:W-:Y:S05]  /*1c1d0*/  @!P0 BRA `(.L_x_165) ;  /* 0x0000000000088947 */ /* 0x000fea0003800000 */
[----:B------:R0:W-:Y:S01]  /*1c1e0*/  UTMACMDFLUSH ;  /* 0x00000000000079b7 */ /* 0x0001e20000000000 */
[----:B------:R-:W-:-:S04]  /*1c1f0*/  DEPBAR.LE SB0, 0x0 ;  /* 0x000080000000791a */ /* 0x000fc80000000000 */
.L_x_165:
[----:B------:R-:W-:Y:S05]  /*1c200*/  BSYNC B0 ;  /* 0x0000000000007941 */ /* 0x000fea0003800000 */
.L_x_164:
[----:B------:R-:W-:Y:S01]  /*1c210*/  UMOV UR6, 0x400 ;  /* 0x0000040000067882 */ /* 0x000fe20000000000 */
[----:B--23--:R-:W-:Y:S01]  /*1c220*/  SHF.L.U32 R4, R0, 0x2, RZ ;  /* 0x0000000200047819 */ /* 0x00cfe200000006ff */
[----:B------:R-:W-:-:S03]  /*1c230*/  ULEA UR6, UR58, UR6, 0x18 ;  /* 0x000000063a067291 */ /* 0x000fc6000f8ec03f */
[----:B-1----:R-:W-:Y:S01]  /*1c240*/  IADD3 R2, P0, R4, UR8, RZ ;  /* 0x0000000804027c10 */ /* 0x002fe2000ff1e0ff */
[----:B------:R-:W-:Y:S01]  /*1c250*/  UIADD3 UR5, UR6, 0x34700, URZ ;  /* 0x0003470006057890 */ /* 0x000fe2000fffe03f */
[----:B------:R-:W-:-:S03]  /*1c260*/  MOV R0, RZ ;  /* 0x000000ff00007202 */ /* 0x000fc60000000f00 */
[----:B------:R-:W-:-:S05]  /*1c270*/  IMAD.X R3, RZ, RZ, UR9, P0 ;  /* 0x00000009ff037e24 */ /* 0x000fca00080e06ff */
[----:B------:R-:W1:Y:S01]  /*1c280*/  LDS R5, [R4+UR5] ;  /* 0x0000000504057984 */ /* 0x000e620008000800 */
[----:B------:R-:W-:-:S03]  /*1c290*/  SHF.L.U32 R0, R0, 0x1f, RZ ;  /* 0x0000001f00007819 */ /* 0x000fc600000006ff */
[----:B-1----:R1:W2:Y:S02]  /*1c2a0*/  ATOMG.E.EXCH.STRONG.GPU PT, RZ, [R2], R5 ;  /* 0x0000000502ff73a8 */ /* 0x0022a400041ee100 */
[----:B--2---:R-:W2:Y:S01]  /*1c2b0*/  SYNCS.PHASECHK.TRANS64.TRYWAIT P0, [UR6+0x344e8], R0 ;  /* 0x0344e800ff0075a7 */ /* 0x004ea20008000146 */
[----:B------:R-:W-:Y:S02]  /*1c2c0*/  ULOP3.LUT UR4, UR59, 0x1, URZ, 0xfc, !UPT ;  /* 0x000000013b047892 */ /* 0x000fe4000f8efc3f */
[----:B------:R-:W-:Y:S01]  /*1c2d0*/  ULOP3.LUT UR36, UR61, 0x2, URZ, 0xfc, !UPT ;  /* 0x000000023d247892 */ /* 0x000fe2000f8efc3f */
[----:B-12---:R-:W-:Y:S11]  /*1c2e0*/  @!P0 BRA `(.L_x_166) ;  /* 0x0000006400b08947 */ /* 0x006ff60003800000 */
.L_x_379:
[----:B------:R-:W-:Y:S01]  /*1c2f0*/  IMAD.MOV.U32 R2, RZ, RZ, 0x1 ;  /* 0x00000001ff027424 */ /* 0x000fe200078e00ff */
[----:B-1----:R-:W-:Y:S01]  /*1c300*/  MOV R0, RZ ;  /* 0x000000ff00007202 */ /* 0x002fe20000000f00 */
[----:B------:R-:W-:Y:S01]  /*1c310*/  ULDC UR37, c[0x0][0x598] ;  /* 0x0001660000257ab9 */ /* 0x000fe20000000800 */
[----:B------:R-:W-:Y:S01]  /*1c320*/  ULDC UR40, c[0x0][0x580] ;  /* 0x0001600000287ab9 */ /* 0x000fe20000000800 */
[----:B------:R-:W-:Y:S01]  /*1c330*/  ULDC.64 UR10, c[0x0][0x590] ;  /* 0x00016400000a7ab9 */ /* 0x000fe20000000a00 */
[----:B------:R-:W-:-:S05]  /*1c340*/  ULDC.64 UR12, c[0x0][0x588] ;  /* 0x00016200000c7ab9 */ /* 0x000fca0000000a00 */
.L_x_275:
[----:B------:R-:W-:-:S06]  /*1c350*/  UISETP.NE.AND UP0, UPT, UR4, 0x3, UPT ;  /* 0x000000030400788c */ /* 0x000fcc000bf05270 */
[----:B------:R-:W-:-:S13]  /*1c360*/  PLOP3.LUT P1, PT, PT, PT, UP0, 0x80, 0x0 ;  /* 0x000000000000781c */ /* 0x000fda0003f2f008 */
[----:B-----5:R-:W-:Y:S05]  /*1c370*/  @!P1 BRA `(.L_x_167) ;  /* 0x0000000000049947 */ /* 0x020fea0003800000 */
[----:B------:R-:W-:Y:S01]  /*1c380*/  BPT.TRAP 0x1 ;  /* 0x000000040000795c */ /* 0x000fe20000300000 */
.L_x_167:
[----:B------:R-:W-:Y:S02]  /*1c390*/  R2UR UR7, R22 ;  /* 0x00000000160772ca */ /* 0x000fe400000e0000 */
[----:B------:R-:W-:Y:S02]  /*1c3a0*/  SHF.L.U32 R3, R0, 0x1f, RZ ;  /* 0x0000001f00037819 */ /* 0x000fe400000006ff */
[----:B------:R-:W-:-:S09]  /*1c3b0*/  LEA R4, R22, UR6, 0x4 ;  /* 0x0000000616047c11 */ /* 0x000fd2000f8e20ff */
[----:B------:R-:W-:-:S09]  /*1c3c0*/  ULEA UR7, UR7, UR6, 0x3 ;  /* 0x0000000607077291 */ /* 0x000fd2000f8e183f */
[----:B------:R-:W1:Y:S02]  /*1c3d0*/  SYNCS.PHASECHK.TRANS64.TRYWAIT P0, [UR7+0x34400], R3 ;  /* 0x03440003ff0075a7 */ /* 0x000e640008000147 */
[----:B-1----:R-:W-:Y:S05]  /*1c3e0*/  @!P0 BRA `(.L_x_168) ;  /* 0x0000006400888947 */ /* 0x002fea0003800000 */
.L_x_380:
[----:B-1----:R-:W1:Y:S01]  /*1c3f0*/  LDS.128 R4, [R4+0x34510] ;  /* 0x0345100004047984 */ /* 0x002e620000000c00 */
[----:B------:R-:W-:Y:S01]  /*1c400*/  @!PT LDS RZ, [RZ] ;  /* 0x00000000fffff984 */ /* 0x000fe20000000800 */
[----:B------:R-:W-:Y:S01]  /*1c410*/  @!PT LDS RZ, [RZ] ;  /* 0x00000000fffff984 */ /* 0x000fe20000000800 */
[----:B------:R-:W-:Y:S01]  /*1c420*/  @!PT LDS RZ, [RZ] ;  /* 0x00000000fffff984 */ /* 0x000fe20000000800 */
[----:B------:R-:W-:Y:S01]  /*1c430*/  @!PT LDS RZ, [RZ] ;  /* 0x00000000fffff984 */ /* 0x000fe20000000800 */
[----:B------:R2:W-:Y:S06]  /*1c440*/  MEMBAR.ALL.CTA ;  /* 0x0000000000007992 */ /* 0x0005ec0000008000 */
[----:B--2---:R-:W2:Y:S01]  /*1c450*/  FENCE.VIEW.ASYNC.S ;  /* 0x00000000000073c6 */ /* 0x004ea20000000000 */
[----:B------:R-:W-:Y:S05]  /*1c460*/  @!P1 BRA `(.L_x_169) ;  /* 0x0000000000049947 */ /* 0x000fea0003800000 */
[----:B------:R-:W-:Y:S01]  /*1c470*/  BPT.TRAP 0x1 ;  /* 0x000000040000795c */ /* 0x000fe20000300000 */
.L_x_169:
[----:B------:R-:W-:Y:S01]  /*1c480*/  UIADD3 UR7, UR7, 0x34440, URZ ;  /* 0x0003444007077890 */ /* 0x000fe2000fffe03f */
[----:B-----5:R-:W-:Y:S02]  /*1c490*/  R2UR UR18, R16 ;  /* 0x00000000101272ca */ /* 0x020fe400000e0000 */
[----:B------:R-:W-:Y:S01]  /*1c4a0*/  R2UR UR19, R17 ;  /* 0x00000000111372ca */ /* 0x000fe200000e0000 */
[----:B------:R-:W-:Y:S01]  /*1c4b0*/  UPRMT UR7, UR58, 0x654, UR7 ;  /* 0x000006543a077896 */ /* 0x000fe20008000007 */
[----:B------:R-:W-:Y:S02]  /*1c4c0*/  LOP3.LUT P1, RZ, R2, 0xff, RZ, 0xc0, !PT ;  /* 0x000000ff02ff7812 */ /* 0x000fe4000782c0ff */
[----:B------:R-:W-:-:S04]  /*1c4d0*/  ISETP.NE.U32.AND P0, PT, RZ, UR10, PT ;  /* 0x0000000aff007c0c */ /* 0x000fc8000bf05070 */
[----:B------:R-:W-:Y:S02]  /*1c4e0*/  ISETP.NE.AND.EX P0, PT, RZ, UR11, PT, P0 ;  /* 0x0000000bff007c0c */ /* 0x000fe4000bf05300 */
[----:B--2---:R-:W-:Y:S01]  /*1c4f0*/  SYNCS.ARRIVE.TRANS64.RED.A1T0 RZ, [UR7], RZ ;  /* 0x000000ffffff79a7 */ /* 0x004fe20008100407 */
[----:B------:R-:W-:Y:S02]  /*1c500*/  USHF.L.U32 UR18, UR18, 0x7, URZ ;  /* 0x0000000712127899 */ /* 0x000fe4000800063f */
[----:B------:R-:W-:Y:S02]  /*1c510*/  USHF.L.U32 UR19, UR19, 0x8, URZ ;  /* 0x0000000813137899 */ /* 0x000fe4000800063f */
[----:B------:R-:W-:Y:S10]  /*1c520*/  @!P1 BRA `(.L_x_170) ;  /* 0x00000000000c9947 */ /* 0x000ff40003800000 */
[----:B------:R-:W-:-:S04]  /*1c530*/  DEPBAR {5,4,3,2,1,0} ;  /* 0x0000003f0000791a */ /* 0x000fc80000000000 */
[----:B------:R2:W-:Y:S02]  /*1c540*/  UTMACCTL.IV [UR8] ;  /* 0x00000000080079b9 */ /* 0x0005e40008000000 */
[----:B--2---:R-:W-:Y:S01]  /*1c550*/  NOP ;  /* 0x0000000000007918 */ /* 0x004fe20000000000 */
.L_x_170:
[----:B------:R-:W-:Y:S05]  /*1c560*/  @!P0 BRA `(.L_x_171) ;  /* 0x0000000000188947 */ /* 0x000fea0003800000 */
[----:B------:R-:W2:Y:S02]  /*1c570*/  LDC.64 R2, c[0x0][0x590] ;  /* 0x00016400ff027b82 */ /* 0x000ea40000000a00 */
[----:B--2---:R-:W-:-:S06]  /*1c580*/  IMAD.WIDE R2, R18, 0x8, R2 ;  /* 0x0000000812027825 */ /* 0x004fcc00078e0202 */
[----:B------:R-:W2:Y:S04]  /*1c590*/  LDG.E.64 R2, desc[UR38][R2.64] ;  /* 0x0000002602027981 */ /* 0x000ea8000c1e1b00 */
[----:B--2---:R-:W2:Y:S02]  /*1c5a0*/  LD.E R8, desc[UR38][R2.64] ;  /* 0x0000002602087980 */ /* 0x004ea4000c101900 */
[----:B--2---:R-:W-:Y:S01]  /*1c5b0*/  FSETP.NEU.AND P0, PT, R8, RZ, PT ;  /* 0x000000ff0800720b */ /* 0x004fe20003f0d000 */
[----:B------:R-:W-:-:S12]  /*1c5c0*/  BRA `(.L_x_172) ;  /* 0x0000000000247947 */ /* 0x000fd80003800000 */
.L_x_171:
[----:B------:R-:W-:Y:S02]  /*1c5d0*/  ISETP.NE.U32.AND P1, PT, RZ, UR12, PT ;  /* 0x0000000cff007c0c */ /* 0x000fe4000bf25070 */
[----:B------:R-:W-:Y:S02]  /*1c5e0*/  FSETP.NEU.AND P0, PT, RZ, UR40, PT ;  /* 0x00000028ff007c0b */ /* 0x000fe4000bf0d000 */
[----:B------:R-:W-:-:S13]  /*1c5f0*/  ISETP.NE.AND.EX P1, PT, RZ, UR13, PT, P1 ;  /* 0x0000000dff007c0c */ /* 0x000fda000bf25310 */
[----:B------:R-:W-:Y:S05]  /*1c600*/  @!P1 BRA `(.L_x_172) ;  /* 0x0000000000149947 */ /* 0x000fea0003800000 */
[----:B------:R-:W2:Y:S01]  /*1c610*/  LDC.64 R2, c[0x0][0x588] ;  /* 0x00016200ff027b82 */ /* 0x000ea20000000a00 */
[----:B------:R-:W-:-:S04]  /*1c620*/  IMAD R9, R18, UR37, RZ ;  /* 0x0000002512097c24 */ /* 0x000fc8000f8e02ff */
[----:B--2---:R-:W-:-:S06]  /*1c630*/  IMAD.WIDE R2, R9, 0x4, R2 ;  /* 0x0000000409027825 */ /* 0x004fcc00078e0202 */
[----:B------:R-:W2:Y:S02]  /*1c640*/  LDG.E R2, desc[UR38][R2.64] ;  /* 0x0000002602027981 */ /* 0x000ea4000c1e1900 */
[----:B--2---:R-:W-:-:S13]  /*1c650*/  FSETP.NEU.AND P0, PT, R2, RZ, PT ;  /* 0x000000ff0200720b */ /* 0x004fda0003f0d000 */
.L_x_172:
[----:B------:R-:W-:Y:S01]  /*1c660*/  UISETP.NE.AND UP0, UPT, UR36, 0x3, UPT ;  /* 0x000000032400788c */ /* 0x000fe2000bf05270 */
[----:B------:R-:W-:-:S05]  /*1c670*/  ELECT P1, URZ, PT ;  /* 0x00000000003f782f */ /* 0x000fca0003820000 */
[----:B------:R-:W-:Y:S02]  /*1c680*/  PLOP3.LUT P2, PT, PT, PT, UP0, 0x80, 0x0 ;  /* 0x000000000000781c */ /* 0x000fe40003f4f008 */
[----:B------:R-:W-:-:S11]  /*1c690*/  PLOP3.LUT P0, PT, P0, P1, PT, 0x2a, 0x0 ;  /* 0x000000000000781c */ /* 0x000fd60000702572 */
[----:B------:R-:W-:Y:S05]  /*1c6a0*/  @!P2 BRA `(.L_x_173) ;  /* 0x000000000004a947 */ /* 0x000fea0003800000 */
[----:B------:R-:W-:Y:S01]  /*1c6b0*/  BPT.TRAP 0x1 ;  /* 0x000000040000795c */ /* 0x000fe20000300000 */
.L_x_173:
[----:B------:R-:W-:-:S05]  /*1c6c0*/  IMAD.MOV.U32 R8, RZ, RZ, 0x1 ;  /* 0x00000001ff087424 */ /* 0x000fca00078e00ff */
[----:B------:R-:W-:-:S04]  /*1c6d0*/  SHF.L.U32 R8, R8, 0x1f, RZ ;  /* 0x0000001f08087819 */ /* 0x000fc800000006ff */
[----:B------:R-:W2:Y:S02]  /*1c6e0*/  SYNCS.PHASECHK.TRANS64.TRYWAIT P1, [UR6+0x344c0], R8 ;  /* 0x0344c008ff0075a7 */ /* 0x000ea40008020146 */
[----:B--2---:R-:W-:Y:S05]  /*1c6f0*/  @!P1 BRA `(.L_x_174) ;  /* 0x0000006000dc9947 */ /* 0x004fea0003800000 */
.L_x_381:
[----:B------:R-:W-:Y:S04]  /*1c700*/  BSSY B0, `(.L_x_175) ;  /* 0x000000b000007945 */ /* 0x000fe80003800000 */
[----:B------:R-:W-:Y:S05]  /*1c710*/  @P0 BRA `(.L_x_176) ;  /* 0x0000000000240947 */ /* 0x000fea0003800000 */
[----:B------:R-:W-:Y:S02]  /*1c720*/  UIADD3 UR16, UR6, 0x30000, URZ ;  /* 0x0003000006107890 */ /* 0x000fe4000fffe03f */
[----:B------:R-:W-:Y:S01]  /*1c730*/  UIADD3 UR17, UR6, 0x344a0, URZ ;  /* 0x000344a006117890 */ /* 0x000fe2000fffe03f */
[----:B------:R-:W-:Y:S01]  /*1c740*/  UMOV UR14, 0x0 ;  /* 0x00000000000e7882 */ /* 0x000fe20000000000 */
[----:B------:R-:W-:-:S07]  /*1c750*/  UMOV UR15, 0x10000000 ;  /* 0x10000000000f7882 */ /* 0x000fce0000000000 */
[----:B------:R3:W-:Y:S02]  /*1c760*/  UTMALDG.2D [UR16], [UR8], desc[UR14] ;  /* 0x00000e10080075b4 */ /* 0x0007e40008009000 */
[----:B---3--:R-:W-:Y:S05]  /*1c770*/  @!P2 BRA `(.L_x_177) ;  /* 0x000000000004a947 */ /* 0x008fea0003800000 */
[----:B------:R-:W-:Y:S01]  /*1c780*/  BPT.TRAP 0x1 ;  /* 0x000000040000795c */ /* 0x000fe20000300000 */
.L_x_177:
[----:B------:R-:W3:Y:S02]  /*1c790*/  LDC R2, c[0x0][0x828] ;  /* 0x00020a00ff027b82 */ /* 0x000ee40000000800 */
[----:B---3--:R3:W-:Y:S02]  /*1c7a0*/  SYNCS.ARRIVE.TRANS64.RED.A0TR RZ, [UR6+0x344a0], R2 ;  /* 0x0344a002ffff79a7 */ /* 0x0087e40008300406 */
.L_x_176:
[----:B------:R-:W-:Y:S05]  /*1c7b0*/  BSYNC B0 ;  /* 0x0000000000007941 */ /* 0x000fea0003800000 */
.L_x_175:
[----:B------:R-:W-:Y:S05]  /*1c7c0*/  @!P2 BRA `(.L_x_178) ;  /* 0x000000000004a947 */ /* 0x000fea0003800000 */
[----:B------:R-:W-:Y:S01]  /*1c7d0*/  BPT.TRAP 0x1 ;  /* 0x000000040000795c */ /* 0x000fe20000300000 */
.L_x_178:
[----:B------:R-:W-:-:S04]  /*1c7e0*/  UIADD3 UR21, UR6, 0x344a0, URZ ;  /* 0x000344a006157890 */ /* 0x000fc8000fffe03f */
[----:B------:R-:W-:-:S09]  /*1c7f0*/  UPRMT UR7, UR58, 0x654, UR21 ;  /* 0x000006543a077896 */ /* 0x000fd20008000015 */
[----:B------:R-:W-:Y:S01]  /*1c800*/  SYNCS.ARRIVE.TRANS64.RED.A1T0 RZ, [UR7], RZ ;  /* 0x000000ffffff79a7 */ /* 0x000fe20008100407 */
[----:B------:R-:W-:Y:S05]  /*1c810*/  @!P2 BRA `(.L_x_179) ;  /* 0x000000000004a947 */ /* 0x000fea0003800000 */
[----:B------:R-:W-:Y:S01]  /*1c820*/  BPT.TRAP 0x1 ;  /* 0x000000040000795c */ /* 0x000fe20000300000 */
.L_x_179:
[----:B------:R-:W4:Y:S02]  /*1c830*/  SYNCS.PHASECHK.TRANS64.TRYWAIT P1, [UR6+0x344c8], R8 ;  /* 0x0344c808ff0075a7 */ /* 0x000f240008020146 */
[----:B----4-:R-:W-:Y:S05]  /*1c840*/  @!P1 BRA `(.L_x_180) ;  /* 0x0000006000a09947 */ /* 0x010fea0003800000 */
.L_x_382:
[----:B------:R-:W-:Y:S04]  /*1c850*/  BSSY B0, `(.L_x_181) ;  /* 0x000000d000007945 */ /* 0x000fe80003800000 */
[----:B------:R-:W-:Y:S05]  /*1c860*/  @P0 BRA `(.L_x_182) ;  /* 0x00000000002c0947 */ /* 0x000fea0003800000 */
[----:B------:R-:W-:Y:S02]  /*1c870*/  UIADD3 UR26, UR18, 0x40, URZ ;  /* 0x00000040121a7890 */ /* 0x000fe4000fffe03f */
[----:B------:R-:W-:Y:S02]  /*1c880*/  UIADD3 UR24, UR6, 0x31000, URZ ;  /* 0x0003100006187890 */ /* 0x000fe4000fffe03f */
[----:B------:R-:W-:Y:S01]  /*1c890*/  UIADD3 UR25, UR6, 0x344a8, URZ ;  /* 0x000344a806197890 */ /* 0x000fe2000fffe03f */
[----:B------:R-:W-:Y:S01]  /*1c8a0*/  UMOV UR14, 0x0 ;  /* 0x00000000000e7882 */ /* 0x000fe20000000000 */
[----:B------:R-:W-:Y:S01]  /*1c8b0*/  UMOV UR15, 0x10000000 ;  /* 0x10000000000f7882 */ /* 0x000fe20000000000 */
[----:B------:R-:W-:-:S06]  /*1c8c0*/  UMOV UR27, UR19 ;  /* 0x00000013001b7c82 */ /* 0x000fcc0008000000 */
[----:B------:R4:W-:Y:S02]  /*1c8d0*/  UTMALDG.2D [UR24], [UR8], desc[UR14] ;  /* 0x00000e18080075b4 */ /* 0x0009e40008009000 */
[----:B----4-:R-:W-:Y:S05]  /*1c8e0*/  @!P2 BRA `(.L_x_183) ;  /* 0x000000000004a947 */ /* 0x010fea0003800000 */
[----:B------:R-:W-:Y:S01]  /*1c8f0*/  BPT.TRAP 0x1 ;  /* 0x000000040000795c */ /* 0x000fe20000300000 */
.L_x_183:
[----:B---3--:R-:W3:Y:S02]  /*1c900*/  LDC R2, c[0x0][0x828] ;  /* 0x00020a00ff027b82 */ /* 0x008ee40000000800 */
[----:B---3--:R4:W-:Y:S02]  /*1c910*/  SYNCS.ARRIVE.TRANS64.RED.A0TR RZ, [UR6+0x344a8], R2 ;  /* 0x0344a802ffff79a7 */ /* 0x0089e40008300406 */
.L_x_182:
[----:B------:R-:W-:Y:S05]  /*1c920*/  BSYNC B0 ;  /* 0x0000000000007941 */ /* 0x000fea0003800000 */
.L_x_181:
[----:B------:R-:W-:Y:S05]  /*1c930*/  @!P2 BRA `(.L_x_184) ;  /* 0x000000000004a947 */ /* 0x000fea0003800000 */
[----:B------:R-:W-:Y:S01]  /*1c940*/  BPT.TRAP 0x1 ;  /* 0x000000040000795c */ /* 0x000fe20000300000 */
.L_x_184:
[----:B------:R-:W-:Y:S02]  /*1c950*/  UIADD3 UR25, UR6, 0x344a8, URZ ;  /* 0x000344a806197890 */ /* 0x000fe4000fffe03f */
[----:B------:R-:W-:Y:S02]  /*1c960*/  UIADD3 UR31, UR19, 0x20, URZ ;  /* 0x00000020131f7890 */ /* 0x000fe4000fffe03f */
[----:B------:R-:W-:-:S09]  /*1c970*/  UPRMT UR14, UR58, 0x654, UR25 ;  /* 0x000006543a0e7896 */ /* 0x000fd20008000019 */
[----:B------:R-:W-:Y:S01]  /*1c980*/  SYNCS.ARRIVE.TRANS64.RED.A1T0 RZ, [UR14], RZ ;  /* 0x000000ffffff79a7 */ /* 0x000fe2000810040e */
[----:B------:R-:W-:Y:S05]  /*1c990*/  @!P2 BRA `(.L_x_185) ;  /* 0x000000000004a947 */ /* 0x000fea0003800000 */
[----:B------:R-:W-:Y:S01]  /*1c9a0*/  BPT.TRAP 0x1 ;  /* 0x000000040000795c */ /* 0x000fe20000300000 */
.L_x_185:
[----:B------:R-:W5:Y:S02]  /*1c9b0*/  SYNCS.PHASECHK.TRANS64.TRYWAIT P1, [UR6+0x344d0], R8 ;  /* 0x0344d008ff0075a7 */ /* 0x000f640008020146 */
[----:B-----5:R-:W-:Y:S05]  /*1c9c0*/  @!P1 BRA `(.L_x_186) ;  /* 0x0000006000589947 */ /* 0x020fea0003800000 */
.L_x_383:
[----:B------:R-:W-:Y:S04]  /*1c9d0*/  BSSY B0, `(.L_x_187) ;  /* 0x000000c000007945 */ /* 0x000fe80003800000 */
[----:B------:R-:W-:Y:S05]  /*1c9e0*/  @P0 BRA `(.L_x_188) ;  /* 0x0000000000280947 */ /* 0x000fea0003800000 */
[----:B------:R-:W-:Y:S02]  /*1c9f0*/  UIADD3 UR28, UR6, 0x32000, URZ ;  /* 0x00032000061c7890 */ /* 0x000fe4000fffe03f */
[----:B------:R-:W-:Y:S01]  /*1ca00*/  UIADD3 UR29, UR6, 0x344b0, URZ ;  /* 0x000344b0061d7890 */ /* 0x000fe2000fffe03f */
[----:B------:R-:W-:Y:S01]  /*1ca10*/  UMOV UR16, 0x0 ;  /* 0x0000000000107882 */ /* 0x000fe20000000000 */
[----:B------:R-:W-:Y:S01]  /*1ca20*/  UMOV UR17, 0x10000000 ;  /* 0x1000000000117882 */ /* 0x000fe20000000000 */
[----:B------:R-:W-:-:S06]  /*1ca30*/  UMOV UR30, UR18 ;  /* 0x00000012001e7c82 */ /* 0x000fcc0008000000 */
[----:B------:R1:W-:Y:S02]  /*1ca40*/  UTMALDG.2D [UR28], [UR8], desc[UR16] ;  /* 0x0000101c080075b4 */ /* 0x0003e40008009000 */
[----:B-1----:R-:W-:Y:S05]  /*1ca50*/  @!P2 BRA `(.L_x_189) ;  /* 0x000000000004a947 */ /* 0x002fea0003800000 */
[----:B------:R-:W-:Y:S01]  /*1ca60*/  BPT.TRAP 0x1 ;  /* 0x000000040000795c */ /* 0x000fe20000300000 */
.L_x_189:
[----:B---34-:R-:W1:Y:S02]  /*1ca70*/  LDC R2, c[0x0][0x828] ;  /* 0x00020a00ff027b82 */ /* 0x018e640000000800 */
[----:B-1----:R1:W-:Y:S02]  /*1ca80*/  SYNCS.ARRIVE.TRANS64.RED.A0TR RZ, [UR6+0x344b0], R2 ;  /* 0x0344b002ffff79a7 */ /* 0x0023e40008300406 */
.L_x_188:
[----:B------:R-:W-:Y:S05]  /*1ca90*/  BSYNC B0 ;  /* 0x0000000000007941 */ /* 0x000fea0003800000 */
.L_x_187:
[----:B------:R-:W-:Y:S05]  /*1caa0*/  @!P2 BRA `(.L_x_190) ;  /* 0x000000000004a947 */ /* 0x000fea0003800000 */
[----:B------:R-:W-:Y:S01]  /*1cab0*/  BPT.TRAP 0x1 ;  /* 0x000000040000795c */ /* 0x000fe20000300000 */
.L_x_190:
[----:B------:R-:W-:-:S04]  /*1cac0*/  UIADD3 UR29, UR6, 0x344b0, URZ ;  /* 0x000344b0061d7890 */ /* 0x000fc8000fffe03f */
[----:B------:R-:W-:-:S09]  /*1cad0*/  UPRMT UR15, UR58, 0x654, UR29 ;  /* 0x000006543a0f7896 */ /* 0x000fd2000800001d */
[----:B------:R-:W-:Y:S01]  /*1cae0*/  SYNCS.ARRIVE.TRANS64.RED.A1T0 RZ, [UR15], RZ ;  /* 0x000000ffffff79a7 */ /* 0x000fe2000810040f */
[----:B------:R-:W-:Y:S05]  /*1caf0*/  @!P2 BRA `(.L_x_191) ;  /* 0x000000000004a947 */ /* 0x000fea0003800000 */
[----:B------:R-:W-:Y:S01]  /*1cb00*/  BPT.TRAP 0x1 ;  /* 0x000000040000795c */ /* 0x000fe20000300000 */
.L_x_191:
[----:B------:R-:W5:Y:S02]  /*1cb10*/  SYNCS.PHASECHK.TRANS64.TRYWAIT P1, [UR6+0x344d8], R8 ;  /* 0x0344d808ff0075a7 */ /* 0x000f640008020146 */
[----:B-----5:R-:W-:Y:S05]  /*1cb20*/  @!P1 BRA `(.L_x_192) ;  /* 0x0000006000189947 */ /* 0x020fea0003800000 */
.L_x_384:
        /* <DEDUP_REMOVED lines=11> */
.L_x_195:
[----:B---34-:R-:W1:Y:S02]  /*1cbe0*/  LDC R2, c[0x0][0x828] ;  /* 0x00020a00ff027b82 */ /* 0x018e640000000800 */
[----:B-1----:R1:W-:Y:S02]  /*1cbf0*/  SYNCS.ARRIVE.TRANS64.RED.A0TR RZ, [UR6+0x344b8], R2 ;  /* 0x0344b802ffff79a7 */ /* 0x0023e40008300406 */
.L_x_194:
[----:B------:R-:W-:Y:S05]  /*1cc00*/  BSYNC B0 ;  /* 0x0000000000007941 */ /* 0x000fea0003800000 */
.L_x_193:
[----:B------:R-:W-:Y:S05]  /*1cc10*/  @!P2 BRA `(.L_x_196) ;  /* 0x000000000004a947 */ /* 0x000fea0003800000 */
[----:B------:R-:W-:Y:S01]  /*1cc20*/  BPT.TRAP 0x1 ;  /* 0x000000040000795c */ /* 0x000fe20000300000 */
.L_x_196:
[----:B------:R-:W-:Y:S02]  /*1cc30*/  UIADD3 UR33, UR6, 0x344b8, URZ ;  /* 0x000344b806217890 */ /* 0x000fe4000fffe03f */
[----:B------:R-:W-:Y:S02]  /*1cc40*/  UIADD3 UR23, UR19, 0x40, URZ ;  /* 0x0000004013177890 */ /* 0x000fe4000fffe03f */
[----:B------:R-:W-:-:S09]  /*1cc50*/  UPRMT UR16, UR58, 0x654, UR33 ;  /* 0x000006543a107896 */ /* 0x000fd20008000021 */
[----:B------:R-:W-:Y:S01]  /*1cc60*/  SYNCS.ARRIVE.TRANS64.RED.A1T0 RZ, [UR16], RZ ;  /* 0x000000ffffff79a7 */ /* 0x000fe20008100410 */
[----:B------:R-:W-:Y:S05]  /*1cc70*/  @!P2 BRA `(.L_x_197) ;  /* 0x000000000004a947 */ /* 0x000fea0003800000 */
[----:B------:R-:W-:Y:S01]  /*1cc80*/  BPT.TRAP 0x1 ;  /* 0x000000040000795c */ /* 0x000fe20000300000 */
.L_x_197:
[----:B-1-34-:R-:W-:-:S04]  /*1cc90*/  SHF.L.U32 R2, RZ, 0x1f, RZ ;  /* 0x0000001fff027819 */ /* 0x01afc800000006ff */
[----:B------:R-:W1:Y:S02]  /*1cca0*/  SYNCS.PHASECHK.TRANS64.TRYWAIT P1, [UR6+0x344c0], R2 ;  /* 0x0344c002ff0075a7 */ /* 0x000e640008020146 */
[----:B-1----:R-:W-:Y:S05]  /*1ccb0*/  @!P1 BRA `(.L_x_198) ;  /* 0x0000005c00cc9947 */ /* 0x002fea0003800000 */
.L_x_385:
[----:B------:R-:W-:Y:S04]  /*1ccc0*/  BSSY B0, `(.L_x_199) ;  /* 0x000000b000007945 */ /* 0x000fe80003800000 */
[----:B------:R-:W-:Y:S05]  /*1ccd0*/  @P0 BRA `(.L_x_200) ;  /* 0x0000000000240947 */ /* 0x000fea0003800000 */
[----:B------:R-:W-:Y:S01]  /*1cce0*/  UIADD3 UR20, UR6, 0x30000, URZ ;  /* 0x0003000006147890 */ /* 0x000fe2000fffe03f */
[----:B------:R-:W-:Y:S01]  /*1ccf0*/  UMOV UR26, 0x0 ;  /* 0x00000000001a7882 */ /* 0x000fe20000000000 */
[----:B------:R-:W-:Y:S01]  /*1cd00*/  UMOV UR27, 0x10000000 ;  /* 0x10000000001b7882 */ /* 0x000fe20000000000 */
[----:B------:R-:W-:-:S06]  /*1cd10*/  UMOV UR22, UR18 ;  /* 0x0000001200167c82 */ /* 0x000fcc0008000000 */
[----:B------:R3:W-:Y:S02]  /*1cd20*/  UTMALDG.2D [UR20], [UR8], desc[UR26] ;  /* 0x00001a14080075b4 */ /* 0x0007e40008009000 */
[----:B---3--:R-:W-:Y:S05]  /*1cd30*/  @!P2 BRA `(.L_x_201) ;  /* 0x000000000004a947 */ /* 0x008fea0003800000 */
[----:B------:R-:W-:Y:S01]  /*1cd40*/  BPT.TRAP 0x1 ;  /* 0x000000040000795c */ /* 0x000fe20000300000 */
.L_x_201:
[----:B-12---:R-:W1:Y:S02]  /*1cd50*/  LDC R3, c[0x0][0x828] ;  /* 0x00020a00ff037b82 */ /* 0x006e640000000800 */
[----:B-1----:R3:W-:Y:S02]  /*1cd60*/  SYNCS.ARRIVE.TRANS64.RED.A0TR RZ, [UR6+0x344a0], R3 ;  /* 0x0344a003ffff79a7 */ /* 0x0027e40008300406 */
.L_x_200:
[----:B------:R-:W-:Y:S05]  /*1cd70*/  BSYNC B0 ;  /* 0x0000000000007941 */ /* 0x000fea0003800000 */
.L_x_199:
[----:B------:R-:W-:Y:S05]  /*1cd80*/  @!P2 BRA `(.L_x_202) ;  /* 0x000000000004a947 */ /* 0x000fea0003800000 */
[----:B------:R-:W-:Y:S01]  /*1cd90*/  BPT.TRAP 0x1 ;  /* 0x000000040000795c */ /* 0x000fe20000300000 */
.L_x_202:
[----:B------:R-:W-:Y:S01]  /*1cda0*/  SYNCS.ARRIVE.TRANS64.RED.A1T0 RZ, [UR7], RZ ;  /* 0x000000ffffff79a7 */ /* 0x000fe20008100407 */
[----:B------:R-:W-:Y:S05]  /*1cdb0*/  @!P2 BRA `(.L_x_203) ;  /* 0x000000000004a947 */ /* 0x000fea0003800000 */
[----:B------:R-:W-:Y:S01]  /*1cdc0*/  BPT.TRAP 0x1 ;  /* 0x000000040000795c */ /* 0x000fe20000300000 */
.L_x_203:
[----:B------:R-:W4:Y:S02]  /*1cdd0*/  SYNCS.PHASECHK.TRANS64.TRYWAIT P1, [UR6+0x344c8], R2 ;  /* 0x0344c802ff0075a7 */ /* 0x000f240008020146 */
[----:B----4-:R-:W-:Y:S05]  /*1cde0*/  @!P1 BRA `(.L_x_204) ;  /* 0x0000005c00989947 */ /* 0x010fea0003800000 */
.L_x_386:
        /* <DEDUP_REMOVED lines=10> */
.L_x_207:
[----:B-123--:R-:W1:Y:S02]  /*1ce90*/  LDC R3, c[0x0][0x828] ;  /* 0x00020a00ff037b82 */ /* 0x00ee640000000800 */
[----:B-1----:R4:W-:Y:S02]  /*1cea0*/  SYNCS.ARRIVE.TRANS64.RED.A0TR RZ, [UR6+0x344a8], R3 ;  /* 0x0344a803ffff79a7 */ /* 0x0029e40008300406 */
.L_x_206:
[----:B------:R-:W-:Y:S05]  /*1ceb0*/  BSYNC B0 ;  /* 0x0000000000007941 */ /* 0x000fea0003800000 */
.L_x_205:
[----:B------:R-:W-:Y:S05]  /*1cec0*/  @!P2 BRA `(.L_x_208) ;  /* 0x000000000004a947 */ /* 0x000fea0003800000 */
[----:B------:R-:W-:Y:S01]  /*1ced0*/  BPT.TRAP 0x1 ;  /* 0x000000040000795c */ /* 0x000fe20000300000 */
.L_x_208:
[----:B------:R-:W-:Y:S01]  /*1cee0*/  SYNCS.ARRIVE.TRANS64.RED.A1T0 RZ, [UR14], RZ ;  /* 0x000000ffffff79a7 */ /* 0x000fe2000810040e */
[----:B------:R-:W-:Y:S01]  /*1cef0*/  UIADD3 UR31, UR19, 0x60, URZ ;  /* 0x00000060131f7890 */ /* 0x000fe2000fffe03f */
[----:B------:R-:W-:Y:S11]  /*1cf00*/  @!P2 BRA `(.L_x_209) ;  /* 0x000000000004a947 */ /* 0x000ff60003800000 */
[----:B------:R-:W-:Y:S01]  /*1cf10*/  BPT.TRAP 0x1 ;  /* 0x000000040000795c */ /* 0x000fe20000300000 */
.L_x_209:
[----:B------:R-:W5:Y:S02]  /*1cf20*/  SYNCS.PHASECHK.TRANS64.TRYWAIT P1, [UR6+0x344d0], R2 ;  /* 0x0344d002ff0075a7 */ /* 0x000f640008020146 */
[----:B-----5:R-:W-:Y:S05]  /*1cf30*/  @!P1 BRA `(.L_x_210) ;  /* 0x0000005c005c9947 */ /* 0x020fea0003800000 */
.L_x_387:
[----:B------:R-:W-:Y:S04]  /*1cf40*/  BSSY B0, `(.L_x_211) ;  /* 0x000000b000007945 */ /* 0x000fe80003800000 */
[----:B------:R-:W-:Y:S05]  /*1cf50*/  @P0 BRA `(.L_x_212) ;  /* 0x0000000000240947 */ /* 0x000fea0003800000 */
[----:B------:R-:W-:Y:S01]  /*1cf60*/  UIADD3 UR28, UR6, 0x32000, URZ ;  /* 0x00032000061c7890 */ /* 0x000fe2000fffe03f */
[----:B------:R-:W-:Y:S01]  /*1cf70*/  UMOV UR22, 0x0 ;  /* 0x0000000000167882 */ /* 0x000fe20000000000 */
[----:B------:R-:W-:Y:S01]  /*1cf80*/  UMOV UR23, 0x10000000 ;  /* 0x1000000000177882 */ /* 0x000fe20000000000 */
[----:B------:R-:W-:-:S06]  /*1cf90*/  UMOV UR30, UR18 ;  /* 0x00000012001e7c82 */ /* 0x000fcc0008000000 */
[----:B------:R1:W-:Y:S02]  /*1cfa0*/  UTMALDG.2D [UR28], [UR8], desc[UR22] ;  /* 0x0000161c080075b4 */ /* 0x0003e40008009000 */
[----:B-1----:R-:W-:Y:S05]  /*1cfb0*/  @!P2 BRA `(.L_x_213) ;  /* 0x000000000004a947 */ /* 0x002fea0003800000 */
[----:B------:R-:W-:Y:S01]  /*1cfc0*/  BPT.TRAP 0x1 ;  /* 0x000000040000795c */ /* 0x000fe20000300000 */
.L_x_213:
[----:B--234-:R-:W1:Y:S02]  /*1cfd0*/  LDC R3, c[0x0][0x828] ;  /* 0x00020a00ff037b82 */ /* 0x01ce640000000800 */
[----:B-1----:R1:W-:Y:S02]  /*1cfe0*/  SYNCS.ARRIVE.TRANS64.RED.A0TR RZ, [UR6+0x344b0], R3 ;  /* 0x0344b003ffff79a7 */ /* 0x0023e40008300406 */
.L_x_212:
[----:B------:R-:W-:Y:S05]  /*1cff0*/  BSYNC B0 ;  /* 0x0000000000007941 */ /* 0x000fea0003800000 */
.L_x_211:
[----:B------:R-:W-:Y:S05]  /*1d000*/  @!P2 BRA `(.L_x_214) ;  /* 0x000000000004a947 */ /* 0x000fea0003800000 */
[----:B------:R-:W-:Y:S01]  /*1d010*/  BPT.TRAP 0x1 ;  /* 0x000000040000795c */ /* 0x000fe20000300000 */
.L_x_214:
[----:B------:R-:W-:Y:S01]  /*1d020*/  SYNCS.ARRIVE.TRANS64.RED.A1T0 RZ, [UR15], RZ ;  /* 0x000000ffffff79a7 */ /* 0x000fe2000810040f */
[----:B------:R-:W-:Y:S05]  /*1d030*/  @!P2 BRA `(.L_x_215) ;  /* 0x000000000004a947 */ /* 0x000fea0003800000 */
[----:B------:R-:W-:Y:S01]  /*1d040*/  BPT.TRAP 0x1 ;  /* 0x000000040000795c */ /* 0x000fe20000300000 */
.L_x_215:
[----:B------:R-:W5:Y:S02]  /*1d050*/  SYNCS.PHASECHK.TRANS64.TRYWAIT P1, [UR6+0x344d8], R2 ;  /* 0x0344d802ff0075a7 */ /* 0x000f640008020146 */
[----:B-----5:R-:W-:Y:S05]  /*1d060*/  @!P1 BRA `(.L_x_216) ;  /* 0x0000005c00289947 */ /* 0x020fea0003800000 */
.L_x_388:
        /* <DEDUP_REMOVED lines=10> */
.L_x_219:
[----:B--234-:R-:W1:Y:S02]  /*1d110*/  LDC R3, c[0x0][0x828] ;  /* 0x00020a00ff037b82 */ /* 0x01ce640000000800 */
[----:B-1----:R1:W-:Y:S02]  /*1d120*/  SYNCS.ARRIVE.TRANS64.RED.A0TR RZ, [UR6+0x344b8], R3 ;  /* 0x0344b803ffff79a7 */ /* 0x0023e40008300406 */
.L_x_218:
[----:B------:R-:W-:Y:S05]  /*1d130*/  BSYNC B0 ;  /* 0x0000000000007941 */ /* 0x000fea0003800000 */
.L_x_217:
[----:B------:R-:W-:Y:S05]  /*1d140*/  @!P2 BRA `(.L_x_220) ;  /* 0x000000000004a947 */ /* 0x000fea0003800000 */
[----:B------:R-:W-:Y:S01]  /*1d150*/  BPT.TRAP 0x1 ;  /* 0x000000040000795c */ /* 0x000fe20000300000 */
.L_x_220:
[----:B------:R-:W-:Y:S01]  /*1d160*/  SYNCS.ARRIVE.TRANS64.RED.A1T0 RZ, [UR16], RZ ;  /* 0x000000ffffff79a7 */ /* 0x000fe20008100410 */
[----:B------:R-:W-:Y:S01]  /*1d170*/  UIADD3 UR23, UR19, 0x80, URZ ;  /* 0x0000008013177890 */ /* 0x000fe2000fffe03f */
[----:B------:R-:W-:Y:S11]  /*1d180*/  @!P2 BRA `(.L_x_221) ;  /* 0x000000000004a947 */ /* 0x000ff60003800000 */
[----:B------:R-:W-:Y:S01]  /*1d190*/  BPT.TRAP 0x1 ;  /* 0x000000040000795c */ /* 0x000fe20000300000 */
.L_x_221:
[----:B------:R-:W5:Y:S02]  /*1d1a0*/  SYNCS.PHASECHK.TRANS64.TRYWAIT P1, [UR6+0x344c0], R8 ;  /* 0x0344c008ff0075a7 */ /* 0x000f640008020146 */
[----:B-----5:R-:W-:Y:S05]  /*1d1b0*/  @!P1 BRA `(.L_x_222) ;  /* 0x0000005800ec9947 */ /* 0x020fea0003800000 */
.L_x_389:
        /* <DEDUP_REMOVED lines=9> */
.L_x_225:
[----:B--234-:R-:W1:Y:S02]  /*1d250*/  LDC R3, c[0x0][0x828] ;  /* 0x00020a00ff037b82 */ /* 0x01ce640000000800 */
[----:B-1----:R1:W-:Y:S02]  /*1d260*/  SYNCS.ARRIVE.TRANS64.RED.A0TR RZ, [UR6+0x344a0], R3 ;  /* 0x0344a003ffff79a7 */ /* 0x0023e40008300406 */
.L_x_224:
[----:B------:R-:W-:Y:S05]  /*1d270*/  BSYNC B0 ;  /* 0x0000000000007941 */ /* 0x000fea0003800000 */
.L_x_223:
[----:B------:R-:W-:Y:S05]  /*1d280*/  @!P2 BRA `(.L_x_226) ;  /* 0x000000000004a947 */ /* 0x000fea0003800000 */
[----:B------:R-:W-:Y:S01]  /*1d290*/  BPT.TRAP 0x1 ;  /* 0x000000040000795c */ /* 0x000fe20000300000 */
.L_x_226:
[----:B------:R-:W-:Y:S01]  /*1d2a0*/  SYNCS.ARRIVE.TRANS64.RED.A1T0 RZ, [UR7], RZ ;  /* 0x000000ffffff79a7 */ /* 0x000fe20008100407 */
[----:B------:R-:W-:Y:S05]  /*1d2b0*/  @!P2 BRA `(.L_x_227) ;  /* 0x000000000004a947 */ /* 0x000fea0003800000 */
[----:B------:R-:W-:Y:S01]  /*1d2c0*/  BPT.TRAP 0x1 ;  /* 0x000000040000795c */ /* 0x000fe20000300000 */
.L_x_227:
[----:B------:R-:W5:Y:S02]  /*1d2d0*/  SYNCS.PHASECHK.TRANS64.TRYWAIT P1, [UR6+0x344c8], R8 ;  /* 0x0344c808ff0075a7 */ /* 0x000f640008020146 */
[----:B-----5:R-:W-:Y:S05]  /*1d2e0*/  @!P1 BRA `(.L_x_228) ;  /* 0x0000005800b89947 */ /* 0x020fea0003800000 */
.L_x_390:
        /* <DEDUP_REMOVED lines=10> */
.L_x_231:
[----:B--234-:R-:W1:Y:S02]  /*1d390*/  LDC R3, c[0x0][0x828] ;  /* 0x00020a00ff037b82 */ /* 0x01ce640000000800 */
[----:B-1----:R1:W-:Y:S02]  /*1d3a0*/  SYNCS.ARRIVE.TRANS64.RED.A0TR RZ, [UR6+0x344a8], R3 ;  /* 0x0344a803ffff79a7 */ /* 0x0023e40008300406 */
.L_x_230:
[----:B------:R-:W-:Y:S05]  /*1d3b0*/  BSYNC B0 ;  /* 0x0000000000007941 */ /* 0x000fea0003800000 */
.L_x_229:
[----:B------:R-:W-:Y:S05]  /*1d3c0*/  @!P2 BRA `(.L_x_232) ;  /* 0x000000000004a947 */ /* 0x000fea0003800000 */
[----:B------:R-:W-:Y:S01]  /*1d3d0*/  BPT.TRAP 0x1 ;  /* 0x000000040000795c */ /* 0x000fe20000300000 */
.L_x_232:
[----:B------:R-:W-:Y:S01]  /*1d3e0*/  SYNCS.ARRIVE.TRANS64.RED.A1T0 RZ, [UR14], RZ ;  /* 0x000000ffffff79a7 */ /* 0x000fe2000810040e */
[----:B------:R-:W-:Y:S01]  /*1d3f0*/  UIADD3 UR31, UR19, 0xa0, URZ ;  /* 0x000000a0131f7890 */ /* 0x000fe2000fffe03f */
[----:B------:R-:W-:Y:S11]  /*1d400*/  @!P2 BRA `(.L_x_233) ;  /* 0x000000000004a947 */ /* 0x000ff60003800000 */
[----:B------:R-:W-:Y:S01]  /*1d410*/  BPT.TRAP 0x1 ;  /* 0x000000040000795c */ /* 0x000fe20000300000 */
.L_x_233:
[----:B------:R-:W5:Y:S02]  /*1d420*/  SYNCS.PHASECHK.TRANS64.TRYWAIT P1, [UR6+0x344d0], R8 ;  /* 0x0344d008ff0075a7 */ /* 0x000f640008020146 */
[----:B-----5:R-:W-:Y:S05]  /*1d430*/  @!P1 BRA `(.L_x_234) ;  /* 0x00000058007c9947 */ /* 0x020fea0003800000 */
.L_x_391:
        /* <DEDUP_REMOVED lines=9> */
.L_x_237:
[----:B--234-:R-:W1:Y:S02]  /*1d4d0*/  LDC R3, c[0x0][0x828] ;  /* 0x00020a00ff037b82 */ /* 0x01ce640000000800 */
[----:B-1----:R1:W-:Y:S02]  /*1d4e0*/  SYNCS.ARRIVE.TRANS64.RED.A0TR RZ, [UR6+0x344b0], R3 ;  /* 0x0344b003ffff79a7 */ /* 0x0023e40008300406 */
.L_x_236:
[----:B------:R-:W-:Y:S05]  /*1d4f0*/  BSYNC B0 ;  /* 0x0000000000007941 */ /* 0x000fea0003800000 */
.L_x_235:
[----:B------:R-:W-:Y:S05]  /*1d500*/  @!P2 BRA `(.L_x_238) ;  /* 0x000000000004a947 */ /* 0x000fea0003800000 */
[----:B------:R-:W-:Y:S01]  /*1d510*/  BPT.TRAP 0x1 ;  /* 0x000000040000795c */ /* 0x000fe20000300000 */
.L_x_238:
[----:B------:R-:W-:Y:S01]  /*1d520*/  SYNCS.ARRIVE.TRANS64.RED.A1T0 RZ, [UR15], RZ ;  /* 0x000000ffffff79a7 */ /* 0x000fe2000810040f */
[----:B------:R-:W-:Y:S05]  /*1d530*/  @!P2 BRA `(.L_x_239) ;  /* 0x000000000004a947 */ /* 0x000fea0003800000 */
[----:B------:R-:W-:Y:S01]  /*1d540*/  BPT.TRAP 0x1 ;  /* 0x000000040000795c */ /* 0x000fe20000300000 */
.L_x_239:
[----:B------:R-:W5:Y:S02]  /*1d550*/  SYNCS.PHASECHK.TRANS64.TRYWAIT P1, [UR6+0x344d8], R8 ;  /* 0x0344d808ff0075a7 */ /* 0x000f640008020146 */
[----:B-----5:R-:W-:Y:S05]  /*1d560*/  @!P1 BRA `(.L_x_240) ;  /* 0x0000005800489947 */ /* 0x020fea0003800000 */
.L_x_392:
        /* <DEDUP_REMOVED lines=10> */
.L_x_243:
[----:B--234-:R-:W1:Y:S02]  /*1d610*/  LDC R3, c[0x0][0x828] ;  /* 0x00020a00ff037b82 */ /* 0x01ce640000000800 */
[----:B-1----:R1:W-:Y:S02]  /*1d620*/  SYNCS.ARRIVE.TRANS64.RED.A0TR RZ, [UR6+0x344b8], R3 ;  /* 0x0344b803ffff79a7 */ /* 0x0023e40008300406 */
.L_x_242:
[----:B------:R-:W-:Y:S05]  /*1d630*/  BSYNC B0 ;  /* 0x0000000000007941 */ /* 0x000fea0003800000 */
.L_x_241:
[----:B------:R-:W-:Y:S05]  /*1d640*/  @!P2 BRA `(.L_x_244) ;  /* 0x000000000004a947 */ /* 0x000fea0003800000 */
[----:B------:R-:W-:Y:S01]  /*1d650*/  BPT.TRAP 0x1 ;  /* 0x000000040000795c */ /* 0x000fe20000300000 */
.L_x_244:
[----:B------:R-:W-:Y:S01]  /*1d660*/  SYNCS.ARRIVE.TRANS64.RED.A1T0 RZ, [UR16], RZ ;  /* 0x000000ffffff79a7 */ /* 0x000fe20008100410 */
[----:B------:R-:W-:Y:S01]  /*1d670*/  UIADD3 UR23, UR19, 0xc0, URZ ;  /* 0x000000c013177890 */ /* 0x000fe2000fffe03f */
[----:B------:R-:W-:Y:S11]  /*1d680*/  @!P2 BRA `(.L_x_245) ;  /* 0x000000000004a947 */ /* 0x000ff60003800000 */
[----:B------:R-:W-:Y:S01]  /*1d690*/  BPT.TRAP 0x1 ;  /* 0x000000040000795c */ /* 0x000fe20000300000 */
.L_x_245:
[----:B------:R-:W5:Y:S02]  /*1d6a0*/  SYNCS.PHASECHK.TRANS64.TRYWAIT P1, [UR6+0x344c0], R2 ;  /* 0x0344c002ff0075a7 */ /* 0x000f640008020146 */
[----:B-----5:R-:W-:Y:S05]  /*1d6b0*/  @!P1 BRA `(.L_x_246) ;  /* 0x00000058000c9947 */ /* 0x020fea0003800000 */
.L_x_393:
        /* <DEDUP_REMOVED lines=9> */
.L_x_249:
[----:B--234-:R-:W1:Y:S02]  /*1d750*/  LDC R3, c[0x0][0x828] ;  /* 0x00020a00ff037b82 */ /* 0x01ce640000000800 */
[----:B-1----:R1:W-:Y:S02]  /*1d760*/  SYNCS.ARRIVE.TRANS64.RED.A0TR RZ, [UR6+0x344a0], R3 ;  /* 0x0344a003ffff79a7 */ /* 0x0023e40008300406 */
.L_x_248:
[----:B------:R-:W-:Y:S05]  /*1d770*/  BSYNC B0 ;  /* 0x0000000000007941 */ /* 0x000fea0003800000 */
.L_x_247:
[----:B------:R-:W-:Y:S05]  /*1d780*/  @!P2 BRA `(.L_x_250) ;  /* 0x000000000004a947 */ /* 0x000fea0003800000 */
[----:B------:R-:W-:Y:S01]  /*1d790*/  BPT.TRAP 0x1 ;  /* 0x000000040000795c */ /* 0x000fe20000300000 */
.L_x_250:
[----:B------:R-:W-:Y:S01]  /*1d7a0*/  SYNCS.ARRIVE.TRANS64.RED.A1T0 RZ, [UR7], RZ ;  /* 0x000000ffffff79a7 */ /* 0x000fe20008100407 */
[----:B------:R-:W-:Y:S05]  /*1d7b0*/  @!P2 BRA `(.L_x_251) ;  /* 0x000000000004a947 */ /* 0x000fea0003800000 */
[----:B------:R-:W-:Y:S01]  /*1d7c0*/  BPT.TRAP 0x1 ;  /* 0x000000040000795c */ /* 0x000fe20000300000 */
.L_x_251:
[----:B------:R-:W5:Y:S02]  /*1d7d0*/  SYNCS.PHASECHK.TRANS64.TRYWAIT P1, [UR6+0x344c8], R2 ;  /* 0x0344c802ff0075a7 */ /* 0x000f640008020146 */
[----:B-----5:R-:W-:Y:S05]  /*1d7e0*/  @!P1 BRA `(.L_x_252) ;  /* 0x0000005400d89947 */ /* 0x020fea0003800000 */
.L_x_394:
        /* <DEDUP_REMOVED lines=10> */
.L_x_255:
[----:B--234-:R-:W1:Y:S02]  /*1d890*/  LDC R3, c[0x0][0x828] ;  /* 0x00020a00ff037b82 */ /* 0x01ce640000000800 */
[----:B-1----:R1:W-:Y:S02]  /*1d8a0*/  SYNCS.ARRIVE.TRANS64.RED.A0TR RZ, [UR6+0x344a8], R3 ;  /* 0x0344a803ffff79a7 */ /* 0x0023e40008300406 */
.L_x_254:
[----:B------:R-:W-:Y:S05]  /*1d8b0*/  BSYNC B0 ;  /* 0x0000000000007941 */ /* 0x000fea0003800000 */
.L_x_253:
[----:B------:R-:W-:Y:S05]  /*1d8c0*/  @!P2 BRA `(.L_x_256) ;  /* 0x000000000004a947 */ /* 0x000fea0003800000 */
[----:B------:R-:W-:Y:S01]  /*1d8d0*/  BPT.TRAP 0x1 ;  /* 0x000000040000795c */ /* 0x000fe20000300000 */
.L_x_256:
[----:B------:R-:W-:Y:S01]  /*1d8e0*/  SYNCS.ARRIVE.TRANS64.RED.A1T0 RZ, [UR14], RZ ;  /* 0x000000ffffff79a7 */ /* 0x000fe2000810040e */
[----:B------:R-:W-:Y:S01]  /*1d8f0*/  UIADD3 UR23, UR19, 0xe0, URZ ;  /* 0x000000e013177890 */ /* 0x000fe2000fffe03f */
[----:B------:R-:W-:Y:S11]  /*1d900*/  @!P2 BRA `(.L_x_257) ;  /* 0x000000000004a947 */ /* 0x000ff60003800000 */
[----:B------:R-:W-:Y:S01]  /*1d910*/  BPT.TRAP 0x1 ;  /* 0x000000040000795c */ /* 0x000fe20000300000 */
.L_x_257:
[----:B------:R-:W5:Y:S02]  /*1d920*/  SYNCS.PHASECHK.TRANS64.TRYWAIT P1, [UR6+0x344d0], R2 ;  /* 0x0344d002ff0075a7 */ /* 0x000f640008020146 */
[----:B-----5:R-:W-:Y:S05]  /*1d930*/  @!P1 BRA `(.L_x_258) ;  /* 0x00000054009c9947 */ /* 0x020fea0003800000 */
.L_x_395:
[----:B------:R-:W-:Y:S04]  /*1d940*/  BSSY B0, `(.L_x_259) ;  /* 0x000000c000007945 */ /* 0x000fe80003800000 */
[----:B------:R-:W-:Y:S05]  /*1d950*/  @P0 BRA `(.L_x_260) ;  /* 0x0000000000280947 */ /* 0x000fea0003800000 */
[----:B------:R-:W-:Y:S01]  /*1d960*/  UIADD3 UR20, UR6, 0x32000, URZ ;  /* 0x0003200006147890 */ /* 0x000fe2000fffe03f */
[----:B------:R-:W-:Y:S01]  /*1d970*/  UMOV UR24, 0x0 ;  /* 0x0000000000187882 */ /* 0x000fe20000000000 */
[----:B------:R-:W-:Y:S01]  /*1d980*/  UMOV UR25, 0x10000000 ;  /* 0x1000000000197882 */ /* 0x000fe20000000000 */
[----:B------:R-:W-:Y:S01]  /*1d990*/  UMOV UR21, UR29 ;  /* 0x0000001d00157c82 */ /* 0x000fe20008000000 */
[----:B------:R-:W-:-:S05]  /*1d9a0*/  UMOV UR22, UR18 ;  /* 0x0000001200167c82 */ /* 0x000fca0008000000 */
[----:B------:R1:W-:Y:S02]  /*1d9b0*/  UTMALDG.2D [UR20], [UR8], desc[UR24] ;  /* 0x00001814080075b4 */ /* 0x0003e40008009000 */
[----:B-1----:R-:W-:Y:S05]  /*1d9c0*/  @!P2 BRA `(.L_x_261) ;  /* 0x000000000004a947 */ /* 0x002fea0003800000 */
[----:B------:R-:W-:Y:S01]  /*1d9d0*/  BPT.TRAP 0x1 ;  /* 0x000000040000795c */ /* 0x000fe20000300000 */
.L_x_261:
[----:B--234-:R-:W1:Y:S02]  /*1d9e0*/  LDC R3, c[0x0][0x828] ;  /* 0x00020a00ff037b82 */ /* 0x01ce640000000800 */
[----:B-1----:R1:W-:Y:S02]  /*1d9f0*/  SYNCS.ARRIVE.TRANS64.RED.A0TR RZ, [UR6+0x344b0], R3 ;  /* 0x0344b003ffff79a7 */ /* 0x0023e40008300406 */
.L_x_260:
[----:B------:R-:W-:Y:S05]  /*1da00*/  BSYNC B0 ;  /* 0x0000000000007941 */ /* 0x000fea0003800000 */
.L_x_259:
[----:B------:R-:W-:Y:S05]  /*1da10*/  @!P2 BRA `(.L_x_262) ;  /* 0x000000000004a947 */ /* 0x000fea0003800000 */
[----:B------:R-:W-:Y:S01]  /*1da20*/  BPT.TRAP 0x1 ;  /* 0x000000040000795c */ /* 0x000fe20000300000 */
.L_x_262:
[----:B------:R-:W-:Y:S01]  /*1da30*/  SYNCS.ARRIVE.TRANS64.RED.A1T0 RZ, [UR15], RZ ;  /* 0x000000ffffff79a7 */ /* 0x000fe2000810040f */
[----:B------:R-:W-:Y:S05]  /*1da40*/  @!P2 BRA `(.L_x_263) ;  /* 0x000000000004a947 */ /* 0x000fea0003800000 */
[----:B------:R-:W-:Y:S01]  /*1da50*/  BPT.TRAP 0x1 ;  /* 0x000000040000795c */ /* 0x000fe20000300000 */
.L_x_263:
[----:B------:R-:W5:Y:S02]  /*1da60*/  SYNCS.PHASECHK.TRANS64.TRYWAIT P1, [UR6+0x344d8], R2 ;  /* 0x0344d802ff0075a7 */ /* 0x000f640008020146 */
[----:B-----5:R-:W-:Y:S05]  /*1da70*/  @!P1 BRA `(.L_x_264) ;  /* 0x0000005400649947 */ /* 0x020fea0003800000 */
.L_x_396:
        /* <DEDUP_REMOVED lines=10> */
.L_x_267:
[----:B------:R-:W1:Y:S02]  /*1db20*/  LDC R2, c[0x0][0x828] ;  /* 0x00020a00ff027b82 */ /* 0x000e640000000800 */
[----:B-1----:R1:W-:Y:S02]  /*1db30*/  SYNCS.ARRIVE.TRANS64.RED.A0TR RZ, [UR6+0x344b8], R2 ;  /* 0x0344b802ffff79a7 */ /* 0x0023e40008300406 */
.L_x_266:
[----:B------:R-:W-:Y:S05]  /*1db40*/  BSYNC B0 ;  /* 0x0000000000007941 */ /* 0x000fea0003800000 */
.L_x_265:
[----:B------:R-:W-:Y:S05]  /*1db50*/  @!P2 BRA `(.L_x_268) ;  /* 0x000000000004a947 */ /* 0x000fea0003800000 */
[----:B------:R-:W-:Y:S01]  /*1db60*/  BPT.TRAP 0x1 ;  /* 0x000000040000795c */ /* 0x000fe20000300000 */
.L_x_268:
[----:B------:R-:W-:Y:S01]  /*1db70*/  ISETP.NE.AND P0, PT, R7, RZ, PT ;  /* 0x000000ff0700720c */ /* 0x000fe20003f05270 */
[----:B------:R-:W-:Y:S01]  /*1db80*/  SYNCS.ARRIVE.TRANS64.RED.A1T0 RZ, [UR16], RZ ;  /* 0x000000ffffff79a7 */ /* 0x000fe20008100410 */
[CC--:B------:R-:W-:Y:S02]  /*1db90*/  ISETP.NE.AND P3, PT, R18.reuse, R6.reuse, PT ;  /* 0x000000061200720c */ /* 0x0c0fe40003f65270 */
[----:B------:R-:W-:-:S13]  /*1dba0*/  ISETP.EQ.OR P0, PT, R18, R6, !P0 ;  /* 0x000000061200720c */ /* 0x000fda0004702670 */
[----:B------:R-:W-:Y:S05]  /*1dbb0*/  @P0 BRA `(.L_x_269) ;  /* 0x0000000400040947 */ /* 0x000fea0003800000 */
[----:B------:R-:W-:Y:S01]  /*1dbc0*/  ELECT P0, URZ, PT ;  /* 0x00000000003f782f */ /* 0x000fe20003800000 */
[----:B------:R-:W-:-:S12]  /*1dbd0*/  BSSY B0, `(.L_x_270) ;  /* 0x0000032000007945 */ /* 0x000fd80003800000 */
[----:B------:R-:W-:Y:S05]  /*1dbe0*/  @!P0 BRA `(.L_x_271) ;  /* 0x0000000000c08947 */ /* 0x000fea0003800000 */
[----:B-1234-:R-:W1:Y:S08]  /*1dbf0*/  LDC.64 R2, c[0x0][0x290] ;  /* 0x0000a400ff027b82 */ /* 0x01ee700000000a00 */
[----:B------:R-:W2:Y:S08]  /*1dc00*/  LDC.64 R10, c[0x0][0x808] ;  /* 0x00020200ff0a7b82 */ /* 0x000eb00000000a00 */
[----:B------:R-:W3:Y:S01]  /*1dc10*/  LDC.64 R14, c[0x0][0x810] ;  /* 0x00020400ff0e7b82 */ /* 0x000ee20000000a00 */
[----:B-1----:R-:W-:-:S05]  /*1dc20*/  IMAD.WIDE R2, R6, 0xc, R2 ;  /* 0x0000000c06027825 */ /* 0x002fca00078e0202 */
[----:B------:R1:W5:Y:S04]  /*1dc30*/  LDG.E R12, desc[UR38][R2.64] ;  /* 0x00000026020c7981 */ /* 0x000368000c1e1900 */
[----:B------:R1:W5:Y:S01]  /*1dc40*/  LDG.E R13, desc[UR38][R2.64+0x4] ;  /* 0x00000426020d7981 */ /* 0x000362000c1e1900 */
[----:B--2---:R-:W-:Y:S02]  /*1dc50*/  ISETP.NE.U32.AND P0, PT, R10, RZ, PT ;  /* 0x000000ff0a00720c */ /* 0x004fe40003f05070 */
[----:B------:R-:W-:Y:S02]  /*1dc60*/  SHF.R.S32.HI R9, RZ, 0x1f, R6 ;  /* 0x0000001fff097819 */ /* 0x000fe40000011406 */
[----:B------:R-:W-:Y:S02]  /*1dc70*/  ISETP.NE.AND.EX P0, PT, R11, RZ, PT, P0 ;  /* 0x000000ff0b00720c */ /* 0x000fe40003f05300 */
[----:B---3--:R-:W-:-:S04]  /*1dc80*/  ISETP.NE.U32.AND P1, PT, R14, RZ, PT ;  /* 0x000000ff0e00720c */ /* 0x008fc80003f25070 */
[----:B------:R-:W-:-:S07]  /*1dc90*/  ISETP.NE.AND.EX P1, PT, R15, RZ, PT, P1 ;  /* 0x000000ff0f00720c */ /* 0x000fce0003f25310 */
[----:B-1----:R-:W-:Y:S06]  /*1dca0*/  @!P0 BRA `(.L_x_272) ;  /* 0x0000000000108947 */ /* 0x002fec0003800000 */
[----:B------:R-:W-:-:S04]  /*1dcb0*/  LEA R2, P0, R6, R10, 0x3 ;  /* 0x0000000a06027211 */ /* 0x000fc800078018ff */
[----:B------:R-:W-:-:S06]  /*1dcc0*/  LEA.HI.X R3, R6, R11, R9, 0x3, P0 ;  /* 0x0000000b06037211 */ /* 0x000fcc00000f1c09 */
[----:B------:R-:W2:Y:S04]  /*1dcd0*/  LDG.E.64 R2, desc[UR38][R2.64] ;  /* 0x0000002602027981 */ /* 0x000ea8000c1e1b00 */
[----:B--2---:R1:W-:Y:S02]  /*1dce0*/  STS.64 [UR5], R2 ;  /* 0x00000002ff007988 */ /* 0x0043e40008000a05 */
.L_x_272:
[----:B------:R-:W-:Y:S05]  /*1dcf0*/  @!P1 BRA `(.L_x_271) ;  /* 0x00000000007c9947 */ /* 0x000fea0003800000 */
[----:B-1----:R-:W-:-:S04]  /*1dd00*/  LEA R2, P0, R6, R14, 0x3 ;  /* 0x0000000e06027211 */ /* 0x002fc800078018ff */
[----:B------:R-:W-:Y:S02]  /*1dd10*/  LEA.HI.X R3, R6, R15, R9, 0x3, P0 ;  /* 0x0000000f06037211 */ /* 0x000fe400000f1c09 */
[----:B------:R-:W1:Y:S04]  /*1dd20*/  LDS R9, [UR5+0x1c] ;  /* 0x00001c05ff097984 */ /* 0x000e680008000800 */
[----:B------:R-:W2:Y:S01]  /*1dd30*/  LDG.E.64 R2, desc[UR38][R2.64] ;  /* 0x0000002602027981 */ /* 0x000ea2000c1e1b00 */
[----:B------:R-:W-:Y:S01]  /*1dd40*/  MOV R18, UR5 ;  /* 0x0000000500127c02 */ /* 0x000fe20008000f00 */
[----:B-----5:R-:W-:Y:S01]  /*1dd50*/  VIADD R13, R13, 0xffffffff ;  /* 0xffffffff0d0d7836 */ /* 0x020fe20000000000 */
[----:B------:R-:W-:Y:S02]  /*1dd60*/  IADD3 R12, R12, -0x1, RZ ;  /* 0xffffffff0c0c7810 */ /* 0x000fe40007ffe0ff */
[----:B------:R-:W-:-:S02]  /*1dd70*/  CS2R R14, SRZ ;  /* 0x00000000000e7805 */ /* 0x000fc4000001ff00 */
[----:B------:R-:W-:Y:S01]  /*1dd80*/  SHF.R.U64 R18, R18, 0x4, RZ ;  /* 0x0000000412127819 */ /* 0x000fe200000012ff */
[----:B------:R-:W-:Y:S04]  /*1dd90*/  STS [UR5+0x30], RZ ;  /* 0x000030ffff007988 */ /* 0x000fe80008000805 */
[----:B------:R-:W-:Y:S04]  /*1dda0*/  STS.128 [UR5+0x20], R12 ;  /* 0x0000200cff007988 */ /* 0x000fe80008000c05 */
        /* <DEDUP_REMOVED lines=10> */
[----:B------:R-:W-:Y:S04]  /*1de50*/  STS [UR5+0x1c], R9 ;  /* 0x00001c09ff007988 */ /* 0x000fe80008000805 */
[----:B------:R-:W1:Y:S02]  /*1de60*/  LDS R10, [UR5+0x1c] ;  /* 0x00001c05ff0a7984 */ /* 0x000e640008000800 */
[----:B-1----:R-:W-:-:S05]  /*1de70*/  LOP3.LUT R10, R10, 0xf0, RZ, 0xb8, !PT ;  /* 0x000000f00a0a7812 */ /* 0x002fca00078eb8ff */
[----:B------:R-:W-:Y:S04]  /*1de80*/  STS [UR5+0x1c], R10 ;  /* 0x00001c0aff007988 */ /* 0x000fe80008000805 */
[----:B------:R-:W1:Y:S02]  /*1de90*/  LDS R11, [UR5+0x1c] ;  /* 0x00001c05ff0b7984 */ /* 0x000e640008000800 */
[----:B-1----:R-:W-:-:S05]  /*1dea0*/  LOP3.LUT R19, R11, 0xf00, RZ, 0xb8, !PT ;  /* 0x00000f000b137812 */ /* 0x002fca00078eb8ff */
[----:B------:R-:W-:Y:S04]  /*1deb0*/  STS.64 [UR5+0x18], R18 ;  /* 0x00001812ff007988 */ /* 0x000fe80008000a05 */
[----:B------:R-:W1:Y:S02]  /*1dec0*/  LDS R11, [UR5+0x1c] ;  /* 0x00001c05ff0b7984 */ /* 0x000e640008000800 */
[----:B-1----:R-:W-:-:S05]  /*1ded0*/  LOP3.LUT R2, R11, 0xf000, RZ, 0xb8, !PT ;  /* 0x0000f0000b027812 */ /* 0x002fca00078eb8ff */
[----:B------:R1:W-:Y:S02]  /*1dee0*/  STS [UR5+0x1c], R2 ;  /* 0x00001c02ff007988 */ /* 0x0003e40008000805 */
.L_x_271:
[----:B------:R-:W-:Y:S05]  /*1def0*/  BSYNC B0 ;  /* 0x0000000000007941 */ /* 0x000fea0003800000 */
.L_x_270:
[----:B-1----:R-:W1:Y:S01]  /*1df00*/  S2R R2, SR_LANEID ;  /* 0x0000000000027919 */ /* 0x002e620000000000 */
[----:B------:R-:W-:Y:S01]  /*1df10*/  NOP ;  /* 0x0000000000007918 */ /* 0x000fe20000000000 */
[----:B------:R-:W-:Y:S01]  /*1df20*/  ELECT P0, URZ, PT ;  /* 0x00000000003f782f */ /* 0x000fe20003800000 */
[----:B------:R-:W-:Y:S01]  /*1df30*/  BSSY B0, `(.L_x_273) ;  /* 0x0000008000007945 */ /* 0x000fe20003800000 */
[----:B-1----:R-:W-:-:S04]  /*1df40*/  SHF.L.U32 R10, R2, 0x2, RZ ;  /* 0x00000002020a7819 */ /* 0x002fc800000006ff */
[----:B------:R-:W-:Y:S01]  /*1df50*/  IADD3 R2, P1, R10, UR8, RZ ;  /* 0x000000080a027c10 */ /* 0x000fe2000ff3e0ff */
[----:B------:R1:W1:Y:S04]  /*1df60*/  LDS R9, [R10+UR5] ;  /* 0x000000050a097984 */ /* 0x0002680008000800 */
[----:B--234-:R-:W-:Y:S02]  /*1df70*/  IMAD.X R3, RZ, RZ, UR9, P1 ;  /* 0x00000009ff037e24 */ /* 0x01cfe400088e06ff */
[----:B------:R-:W-:Y:S06]  /*1df80*/  @!P0 BRA `(.L_x_274) ;  /* 0x0000000000088947 */ /* 0x000fec0003800000 */
[----:B------:R0:W-:Y:S01]  /*1df90*/  UTMACMDFLUSH ;  /* 0x00000000000079b7 */ /* 0x0001e20000000000 */
[----:B------:R-:W-:-:S04]  /*1dfa0*/  DEPBAR.LE SB0, 0x0 ;  /* 0x000080000000791a */ /* 0x000fc80000000000 */
.L_x_274:
[----:B------:R-:W-:Y:S05]  /*1dfb0*/  BSYNC B0 ;  /* 0x0000000000007941 */ /* 0x000fea0003800000 */
.L_x_273:
[----:B-1----:R1:W5:Y:S02]  /*1dfc0*/  ATOMG.E.EXCH.STRONG.GPU PT, RZ, [R2], R9 ;  /* 0x0000000902ff73a8 */ /* 0x00236400041ee100 */
.L_x_269:
[----:B------:R-:W-:Y:S01]  /*1dfd0*/  ISETP.NE.AND P1, PT, R7, RZ, PT ;  /* 0x000000ff0700720c */ /* 0x000fe20003f25270 */
[----:B------:R-:W-:Y:S01]  /*1dfe0*/  IMAD.MOV.U32 R16, RZ, RZ, R4 ;  /* 0x000000ffff107224 */ /* 0x000fe200078e0004 */
[----:B------:R-:W-:Y:S01]  /*1dff0*/  IADD3 R22, R22, 0x1, RZ ;  /* 0x0000000116167810 */ /* 0x000fe20007ffe0ff */
[----:B------:R-:W-:Y:S01]  /*1e000*/  IMAD.MOV.U32 R18, RZ, RZ, R6 ;  /* 0x000000ffff127224 */ /* 0x000fe200078e0006 */
[----:B-1----:R-:W-:Y:S02]  /*1e010*/  SEL R2, RZ, 0x1, !P3 ;  /* 0x00000001ff027807 */ /* 0x002fe40005800000 */
[----:B------:R-:W-:Y:S02]  /*1e020*/  ISETP.NE.AND P0, PT, R22, 0x8, PT ;  /* 0x000000081600780c */ /* 0x000fe40003f05270 */
[----:B------:R-:W-:Y:S02]  /*1e030*/  MOV R17, R5 ;  /* 0x0000000500117202 */ /* 0x000fe40000000f00 */
[----:B--234-:R-:W-:-:S02]  /*1e040*/  SEL R3, RZ, 0x1, P0 ;  /* 0x00000001ff037807 */ /* 0x01cfc40000000000 */
[----:B------:R-:W-:Y:S02]  /*1e050*/  SEL R22, R22, RZ, P0 ;  /* 0x000000ff16167207 */ /* 0x000fe40000000000 */
[----:B------:R-:W-:Y:S01]  /*1e060*/  LOP3.LUT R0, R0, R3, RZ, 0x3c, !PT ;  /* 0x0000000300007212 */ /* 0x000fe200078e3cff */
[----:B------:R-:W-:Y:S06]  /*1e070*/  @P1 BRA `(.L_x_275) ;  /* 0xffffffe000b41947 */ /* 0x000fec000383ffff */
[----:B-----5:R-:W-:Y:S01]  /*1e080*/  ELECT P0, URZ, PT ;  /* 0x00000000003f782f */ /* 0x020fe20003800000 */
[----:B------:R-:W-:-:S12]  /*1e090*/  BSSY B0, `(.L_x_276) ;  /* 0x0000017000007945 */ /* 0x000fd80003800000 */
[----:B------:R-:W-:Y:S05]  /*1e0a0*/  @!P0 BRA `(.L_x_277) ;  /* 0x0000000000548947 */ /* 0x000fea0003800000 */
[----:B------:R-:W-:Y:S05]  /*1e0b0*/  @!P2 BRA `(.L_x_278) ;  /* 0x000000000004a947 */ /* 0x000fea0003800000 */
[----:B------:R-:W-:Y:S01]  /*1e0c0*/  BPT.TRAP 0x1 ;  /* 0x000000040000795c */ /* 0x000fe20000300000 */
.L_x_278:
[----:B------:R-:W1:Y:S02]  /*1e0d0*/  SYNCS.PHASECHK.TRANS64.TRYWAIT P0, [UR6+0x344c0], R8 ;  /* 0x0344c008ff0075a7 */ /* 0x000e640008000146 */
[----:B-1----:R-:W-:Y:S05]  /*1e0e0*/  @!P0 BRA `(.L_x_279) ;  /* 0x0000004c00e08947 */ /* 0x002fea0003800000 */
.L_x_397:
[----:B------:R-:W-:Y:S05]  /*1e0f0*/  @!P2 BRA `(.L_x_280) ;  /* 0x000000000004a947 */ /* 0x000fea0003800000 */
[----:B------:R-:W-:Y:S01]  /*1e100*/  BPT.TRAP 0x1 ;  /* 0x000000040000795c */ /* 0x000fe20000300000 */
.L_x_280:
[----:B------:R-:W2:Y:S02]  /*1e110*/  SYNCS.PHASECHK.TRANS64.TRYWAIT P0, [UR6+0x344c8], R8 ;  /* 0x0344c808ff0075a7 */ /* 0x000ea40008000146 */
[----:B--2---:R-:W-:Y:S05]  /*1e120*/  @!P0 BRA `(.L_x_281) ;  /* 0x0000004c00e88947 */ /* 0x004fea0003800000 */
.L_x_398:
[----:B------:R-:W-:Y:S05]  /*1e130*/  @!P2 BRA `(.L_x_282) ;  /* 0x000000000004a947 */ /* 0x000fea0003800000 */
[----:B------:R-:W-:Y:S01]  /*1e140*/  BPT.TRAP 0x1 ;  /* 0x000000040000795c */ /* 0x000fe20000300000 */
.L_x_282:
[----:B------:R-:W2:Y:S02]  /*1e150*/  SYNCS.PHASECHK.TRANS64.TRYWAIT P0, [UR6+0x344d0], R8 ;  /* 0x0344d008ff0075a7 */ /* 0x000ea40008000146 */
[----:B--2---:R-:W-:Y:S05]  /*1e160*/  @!P0 BRA `(.L_x_283) ;  /* 0x0000004c00f08947 */ /* 0x004fea0003800000 */
.L_x_399:
[----:B------:R-:W-:Y:S05]  /*1e170*/  @!P2 BRA `(.L_x_284) ;  /* 0x000000000004a947 */ /* 0x000fea0003800000 */
[----:B------:R-:W-:Y:S01]  /*1e180*/  BPT.TRAP 0x1 ;  /* 0x000000040000795c */ /* 0x000fe20000300000 */
.L_x_284:
[----:B------:R-:W-:-:S04]  /*1e190*/  MOV R0, 0x1 ;  /* 0x0000000100007802 */ /* 0x000fc80000000f00 */
[----:B------:R-:W-:-:S07]  /*1e1a0*/  SHF.L.U32 R0, R0, 0x1f, RZ ;  /* 0x0000001f00007819 */ /* 0x000fce00000006ff */
.L_x_285:
[----:B-1----:R-:W-:-:S04]  /*1e1b0*/  IMAD.U32 R3, RZ, RZ, UR6 ;  /* 0x00000006ff037e24 */ /* 0x002fc8000f8e00ff */
[----:B------:R1:W2:Y:S03]  /*1e1c0*/  SYNCS.PHASECHK.TRANS64.TRYWAIT P0, [R3+URZ+0x344d8], R0 ;  /* 0x0344d800030075a7 */ /* 0x0002a6000800017f */
[----:B--2---:R-:W-:Y:S05]  /*1e1d0*/  @!P0 NANOSLEEP.SYNCS 0x989680 ;  /* 0x009896800000895d */ /* 0x004fea0003900000 */
[----:B------:R-:W2:Y:S02]  /*1e1e0*/  @!P0 SYNCS.PHASECHK.TRANS64 P0, [R3+URZ+0x344d8], R0 ;  /* 0x0344d800030085a7 */ /* 0x000ea4000800007f */
[----:B--2---:R-:W-:Y:S05]  /*1e1f0*/  @!P0 BRA `(.L_x_285) ;  /* 0xfffffffc00ec8947 */ /* 0x004fea000383ffff */
.L_x_277:
[----:B------:R-:W-:Y:S05]  /*1e200*/  BSYNC B0 ;  /* 0x0000000000007941 */ /* 0x000fea0003800000 */
.L_x_276:
[----:B------:R-:W-:Y:S05]  /*1e210*/  EXIT ;  /* 0x000000000000794d */ /* 0x000fea0003800000 */
.L_x_158:
[----:B------:R-:W1:Y:S01]  /*1e220*/  S2UR UR4, SR_CTAID.Y ;  /* 0x00000000000479c3 */ /* 0x000e620000002600 */
[----:B------:R-:W3:Y:S01]  /*1e230*/  S2R R0, SR_LANEID ;  /* 0x0000000000007919 */ /* 0x000ee20000000000 */
[----:B------:R-:W-:Y:S01]  /*1e240*/  ELECT P0, URZ, PT ;  /* 0x00000000003f782f */ /* 0x000fe20003800000 */
[----:B------:R-:W-:Y:S01]  /*1e250*/  BSSY B0, `(.L_x_286) ;  /* 0x000003b000007945 */ /* 0x000fe20003800000 */
[----:B------:R-:W-:Y:S01]  /*1e260*/  ULDC.64 UR16, c[0x0][0x508] ;  /* 0x0001420000107ab9 */ /* 0x000fe20000000a00 */
[----:B-1----:R-:W-:-:S04]  /*1e270*/  UIMAD UR4, UR4, UR60, UR56 ;  /* 0x0000003c040472a4 */ /* 0x002fc8000f8e0238 */
[----:B------:R-:W-:-:S06]  /*1e280*/  UIMAD.WIDE UR16, UR4, 0x80, UR16 ;  /* 0x00000080041078a5 */ /* 0x000fcc000f8e0210 */
[----:B------:R-:W-:Y:S06]  /*1e290*/  @!P0 BRA `(.L_x_287) ;  /* 0x0000000000d88947 */ /* 0x000fec0003800000 */
[----:B------:R1:W-:Y:S01]  /*1e2a0*/  STL [R1+0x204], R13 ;  /* 0x0002040d01007387 */ /* 0x0003e20000100800 */
[----:B------:R-:W4:Y:S01]  /*1e2b0*/  LDC.64 R14, c[0x0][0x358] ;  /* 0x0000d600ff0e7b82 */ /* 0x000f220000000a00 */
[----:B------:R-:W-:Y:S02]  /*1e2c0*/  UMOV UR4, 0x400 ;  /* 0x0000040000047882 */ /* 0x000fe40000000000 */
[----:B------:R3:W-:Y:S01]  /*1e2d0*/  STL [R1+0x200], R11 ;  /* 0x0002000b01007387 */ /* 0x0007e20000100800 */
[----:B--2---:R-:W-:-:S04]  /*1e2e0*/  ULEA UR4, UR58, UR4, 0x18 ;  /* 0x000000043a047291 */ /* 0x004fc8000f8ec03f */
[----:B------:R-:W2:Y:S08]  /*1e2f0*/  LDC.64 R8, c[0x0][0x340] ;  /* 0x0000d000ff087b82 */ /* 0x000eb00000000a00 */
[----:B-1----:R-:W4:Y:S08]  /*1e300*/  LDC.64 R12, c[0x0][0x350] ;  /* 0x0000d400ff0c7b82 */ /* 0x002f300000000a00 */
[----:B---3--:R-:W2:Y:S08]  /*1e310*/  LDC.64 R10, c[0x0][0x348] ;  /* 0x0000d200ff0a7b82 */ /* 0x008eb00000000a00 */
[----:B------:R-:W1:Y:S01]  /*1e320*/  LDC.64 R32, c[0x0][0x300] ;  /* 0x0000c000ff207b82 */ /* 0x000e620000000a00 */
[----:B----4-:R3:W-:Y:S07]  /*1e330*/  STS.128 [UR4+0x34650], R12 ;  /* 0x0346500cff007988 */ /* 0x0107ee0008000c04 */
[----:B------:R-:W1:Y:S01]  /*1e340*/  LDC.64 R34, c[0x0][0x308] ;  /* 0x0000c200ff227b82 */ /* 0x000e620000000a00 */
[----:B--2---:R2:W-:Y:S07]  /*1e350*/  STS.128 [UR4+0x34640], R8 ;  /* 0x03464008ff007988 */ /* 0x0045ee0008000c04 */
[----:B------:R-:W4:Y:S08]  /*1e360*/  LDC.64 R28, c[0x0][0x310] ;  /* 0x0000c400ff1c7b82 */ /* 0x000f300000000a00 */
[----:B---3--:R-:W3:Y:S08]  /*1e370*/  LDC.64 R12, c[0x0][0x420] ;  /* 0x00010800ff0c7b82 */ /* 0x008ef00000000a00 */
[----:B------:R-:W3:Y:S01]  /*1e380*/  LDC.64 R14, c[0x0][0x428] ;  /* 0x00010a00ff0e7b82 */ /* 0x000ee20000000a00 */
[----:B-1----:R-:W-:Y:S07]  /*1e390*/  STS.128 [UR4+0x34600], R32 ;  /* 0x03460020ff007988 */ /* 0x002fee0008000c04 */
[----:B--2---:R-:W1:Y:S08]  /*1e3a0*/  LDC.64 R8, c[0x0][0x430] ;  /* 0x00010c00ff087b82 */ /* 0x004e700000000a00 */
[----:B------:R-:W1:Y:S01]  /*1e3b0*/  LDC.64 R10, c[0x0][0x438] ;  /* 0x00010e00ff0a7b82 */ /* 0x000e620000000a00 */
[----:B---3--:R2:W-:Y:S07]  /*1e3c0*/  STS.128 [UR4+0x346a0], R12 ;  /* 0x0346a00cff007988 */ /* 0x0085ee0008000c04 */
[----:B------:R-:W4:Y:S08]  /*1e3d0*/  LDC.64 R30, c[0x0][0x318] ;  /* 0x0000c600ff1e7b82 */ /* 0x000f300000000a00 */
[----:B------:R-:W3:Y:S01]  /*1e3e0*/  LDC.64 R24, c[0x0][0x320] ;  /* 0x0000c800ff187b82 */ /* 0x000ee20000000a00 */
[----:B--2---:R2:W5:Y:S07]  /*1e3f0*/  LDL.LU R13, [R1+0x204] ;  /* 0x00020400010d7983 */ /* 0x00456e0000300800 */
[----:B------:R-:W3:Y:S01]  /*1e400*/  LDC.64 R26, c[0x0][0x328] ;  /* 0x0000ca00ff1a7b82 */ /* 0x000ee20000000a00 */
[----:B-1----:R1:W-:Y:S07]  /*1e410*/  STS.128 [UR4+0x346b0], R8 ;  /* 0x0346b008ff007988 */ /* 0x0023ee0008000c04 */
[----:B------:R-:W2:Y:S01]  /*1e420*/  LDC.64 R4, c[0x0][0x330] ;  /* 0x0000cc00ff047b82 */ /* 0x000ea20000000a00 */
[----:B----4-:R4:W-:Y:S04]  /*1e430*/  STS.128 [UR4+0x34610], R28 ;  /* 0x0346101cff007988 */ /* 0x0109e80008000c04 */
[----:B-1----:R1:W5:Y:S03]  /*1e440*/  LDL.LU R11, [R1+0x200] ;  /* 0x00020000010b7983 */ /* 0x0023660000300800 */
[----:B------:R-:W2:Y:S01]  /*1e450*/  LDC.64 R6, c[0x0][0x338] ;  /* 0x0000ce00ff067b82 */ /* 0x000ea20000000a00 */
[----:B---3--:R3:W-:Y:S07]  /*1e460*/  STS.128 [UR4+0x34620], R24 ;  /* 0x03462018ff007988 */ /* 0x0087ee0008000c04 */
[----:B------:R-:W1:Y:S08]  /*1e470*/  LDC.64 R32, c[0x0][0x360] ;  /* 0x0000d800ff207b82 */ /* 0x000e700000000a00 */
[----:B------:R-:W1:Y:S01]  /*1e480*/  LDC.64 R34, c[0x0][0x368] ;  /* 0x0000da00ff227b82 */ /* 0x000e620000000a00 */
[----:B--2---:R2:W-:Y:S07]  /*1e490*/  STS.128 [UR4+0x34630], R4 ;  /* 0x03463004ff007988 */ /* 0x0045ee0008000c04 */
[----:B----4-:R-:W4:Y:S08]  /*1e4a0*/  LDC.64 R28, c[0x0][0x370] ;  /* 0x0000dc00ff1c7b82 */ /* 0x010f300000000a00 */
[----:B------:R-:W4:Y:S08]  /*1e4b0*/  LDC.64 R30, c[0x0][0x378] ;  /* 0x0000de00ff1e7b82 */ /* 0x000f300000000a00 */
[----:B---3--:R-:W3:Y:S01]  /*1e4c0*/  LDC.64 R24, c[0x0][0x400] ;  /* 0x00010000ff187b82 */ /* 0x008ee20000000a00 */
[----:B-1----:R1:W-:Y:S07]  /*1e4d0*/  STS.128 [UR4+0x34660], R32 ;  /* 0x03466020ff007988 */ /* 0x0023ee0008000c04 */
[----:B------:R-:W3:Y:S08]  /*1e4e0*/  LDC.64 R26, c[0x0][0x408] ;  /* 0x00010200ff1a7b82 */ /* 0x000ef00000000a00 */
[----:B--2---:R-:W2:Y:S01]  /*1e4f0*/  LDC.64 R4, c[0x0][0x410] ;  /* 0x00010400ff047b82 */ /* 0x004ea20000000a00 */
[----:B----4-:R4:W-:Y:S07]  /*1e500*/  STS.128 [UR4+0x34670], R28 ;  /* 0x0346701cff007988 */ /* 0x0109ee0008000c04 */
[----:B------:R-:W2:Y:S01]  /*1e510*/  LDC.64 R6, c[0x0][0x418] ;  /* 0x00010600ff067b82 */ /* 0x000ea20000000a00 */
[----:B---3--:R3:W-:Y:S07]  /*1e520*/  STS.128 [UR4+0x34680], R24 ;  /* 0x03468018ff007988 */ /* 0x0087ee0008000c04 */
[----:B-1----:R-:W1:Y:S08]  /*1e530*/  LDC.64 R32, c[0x0][0x440] ;  /* 0x00011000ff207b82 */ /* 0x002e700000000a00 */
[----:B------:R-:W1:Y:S01]  /*1e540*/  LDC.64 R34, c[0x0][0x448] ;  /* 0x00011200ff227b82 */ /* 0x000e620000000a00 */
[----:B--2---:R2:W-:Y:S07]  /*1e550*/  STS.128 [UR4+0x34690], R4 ;  /* 0x03469004ff007988 */ /* 0x0045ee0008000c04 */
[----:B----4-:R-:W4:Y:S08]  /*1e560*/  LDC.64 R28, c[0x0][0x450] ;  /* 0x00011400ff1c7b82 */ /* 0x010f300000000a00 */
[----:B------:R-:W4:Y:S08]  /*1e570*/  LDC.64 R30, c[0x0][0x458] ;  /* 0x00011600ff1e7b82 */ /* 0x000f300000000a00 */
[----:B---3--:R-:W3:Y:S08]  /*1e580*/  LDC.64 R24, c[0x0][0x460] ;  /* 0x00011800ff187b82 */ /* 0x008ef00000000a00 */
[----:B------:R-:W3:Y:S08]  /*1e590*/  LDC.64 R26, c[0x0][0x468] ;  /* 0x00011a00ff1a7b82 */ /* 0x000ef00000000a00 */
[----:B--2---:R-:W2:Y:S08]  /*1e5a0*/  LDC.64 R4, c[0x0][0x470] ;  /* 0x00011c00ff047b82 */ /* 0x004eb00000000a00 */
[----:B------:R-:W2:Y:S01]  /*1e5b0*/  LDC.64 R6, c[0x0][0x478] ;  /* 0x00011e00ff067b82 */ /* 0x000ea20000000a00 */
[----:B-1----:R1:W-:Y:S04]  /*1e5c0*/  STS.128 [UR4+0x346c0], R32 ;  /* 0x0346c020ff007988 */ /* 0x0023e80008000c04 */
[----:B----4-:R1:W-:Y:S04]  /*1e5d0*/  STS.128 [UR4+0x346d0], R28 ;  /* 0x0346d01cff007988 */ /* 0x0103e80008000c04 */
[----:B---3--:R1:W-:Y:S04]  /*1e5e0*/  STS.128 [UR4+0x346e0], R24 ;  /* 0x0346e018ff007988 */ /* 0x0083e80008000c04 */
[----:B--2---:R1:W-:Y:S02]  /*1e5f0*/  STS.128 [UR4+0x346f0], R4 ;  /* 0x0346f004ff007988 */ /* 0x0043e40008000c04 */
.L_x_287:
[----:B--2---:R-:W-:Y:S05]  /*1e600*/  BSYNC B0 ;  /* 0x0000000000007941 */ /* 0x004fea0003800000 */
.L_x_286:
[----:B------:R-:W-:Y:S01]  /*1e610*/  ELECT P0, URZ, PT ;  /* 0x00000000003f782f */ /* 0x000fe20003800000 */
[----:B------:R-:W-:Y:S01]  /*1e620*/  NOP ;  /* 0x0000000000007918 */ /* 0x000fe20000000000 */
[----:B------:R-:W-:Y:S11]  /*1e630*/  BSSY B0, `(.L_x_288) ;  /* 0x000004a000007945 */ /* 0x000ff60003800000 */
[----:B------:R-:W-:Y:S05]  /*1e640*/  @!P0 BRA `(.L_x_289) ;  /* 0x0000000400208947 */ /* 0x000fea0003800000 */
[----:B-1----:R-:W1:Y:S08]  /*1e650*/  LDC.64 R4, c[0x0][0x518] ;  /* 0x00014600ff047b82 */ /* 0x002e700000000a00 */
[----:B------:R-:W2:Y:S08]  /*1e660*/  LDC.64 R2, c[0x0][0x528] ;  /* 0x00014a00ff027b82 */ /* 0x000eb00000000a00 */
[----:B------:R-:W4:Y:S01]  /*1e670*/  LDC.64 R8, c[0x0][0x510] ;  /* 0x00014400ff087b82 */ /* 0x000f220000000a00 */
[----:B-1----:R-:W-:-:S07]  /*1e680*/  IMAD.WIDE R4, R18, 0x8, R4 ;  /* 0x0000000812047825 */ /* 0x002fce00078e0204 */
[----:B------:R-:W1:Y:S01]  /*1e690*/  LDC.64 R6, c[0x0][0x520] ;  /* 0x00014800ff067b82 */ /* 0x000e620000000a00 */
[----:B------:R-:W3:Y:S01]  /*1e6a0*/  LDG.E.64 R4, desc[UR38][R4.64] ;  /* 0x0000002604047981 */ /* 0x000ee2000c1e1b00 */
[----:B--2---:R-:W-:-:S06]  /*1e6b0*/  IMAD.WIDE R2, R18, 0x8, R2 ;  /* 0x0000000812027825 */ /* 0x004fcc00078e0202 */
[----:B------:R-:W2:Y:S01]  /*1e6c0*/  LDG.E.64 R2, desc[UR38][R2.64] ;  /* 0x0000002602027981 */ /* 0x000ea2000c1e1b00 */
[----:B----4-:R-:W-:-:S06]  /*1e6d0*/  IMAD.WIDE R8, R18, 0x8, R8 ;  /* 0x0000000812087825 */ /* 0x010fcc00078e0208 */
[----:B------:R-:W4:Y:S01]  /*1e6e0*/  LDG.E.64 R8, desc[UR38][R8.64] ;  /* 0x0000002608087981 */ /* 0x000f22000c1e1b00 */
[----:B-1----:R-:W-:-:S06]  /*1e6f0*/  IMAD.WIDE R6, R18, 0x8, R6 ;  /* 0x0000000812067825 */ /* 0x002fcc00078e0206 */
[----:B------:R-:W4:Y:S01]  /*1e700*/  LDG.E.64 R6, desc[UR38][R6.64] ;  /* 0x0000002606067981 */ /* 0x000f22000c1e1b00 */
[----:B------:R-:W-:Y:S02]  /*1e710*/  UMOV UR4, 0x400 ;  /* 0x0000040000047882 */ /* 0x000fe40000000000 */
[----:B------:R-:W-:-:S09]  /*1e720*/  ULEA UR4, UR58, UR4, 0x18 ;  /* 0x000000043a047291 */ /* 0x000fd2000f8ec03f */
[----:B------:R-:W1:Y:S04]  /*1e730*/  LDS R10, [UR4+0x3461c] ;  /* 0x03461c04ff0a7984 */ /* 0x000e680008000800 */
[----:B------:R-:W1:Y:S01]  /*1e740*/  LDS R12, [UR4+0x3469c] ;  /* 0x03469c04ff0c7984 */ /* 0x000e620008000800 */
[----:B------:R-:W-:Y:S02]  /*1e750*/  UIADD3 UR6, UR4, 0x34680, URZ ;  /* 0x0003468004067890 */ /* 0x000fe4000fffe03f */
[----:B------:R-:W-:-:S04]  /*1e760*/  UIADD3 UR5, UR4, 0x34600, URZ ;  /* 0x0003460004057890 */ /* 0x000fc8000fffe03f */
[----:B------:R-:W-:Y:S02]  /*1e770*/  IMAD.U32 R26, RZ, RZ, UR6 ;  /* 0x00000006ff1a7e24 */ /* 0x000fe4000f8e00ff */
[----:B------:R-:W-:-:S03]  /*1e780*/  MOV R24, UR5 ;  /* 0x0000000500187c02 */ /* 0x000fc60008000f00 */
[----:B------:R-:W-:Y:S02]  /*1e790*/  SHF.R.U64 R26, R26, 0x4, RZ ;  /* 0x000000041a1a7819 */ /* 0x000fe400000012ff */
[----:B------:R-:W-:Y:S02]  /*1e7a0*/  SHF.R.U64 R24, R24, 0x4, RZ ;  /* 0x0000000418187819 */ /* 0x000fe400000012ff */
[----:B-----5:R-:W-:Y:S01]  /*1e7b0*/  IADD3 R13, R13, -0x1, RZ ;  /* 0xffffffff0d0d7810 */ /* 0x020fe20007ffe0ff */
[----:B------:R-:W-:Y:S04]  /*1e7c0*/  STS [UR4+0x34690], R26 ;  /* 0x0346901aff007988 */ /* 0x000fe80008000804 */
[----:B------:R-:W-:Y:S04]  /*1e7d0*/  STS [UR4+0x34610], R24 ;  /* 0x03461018ff007988 */ /* 0x000fe80008000804 */
[----:B------:R-:W-:Y:S04]  /*1e7e0*/  STS [UR4+0x34614], R24 ;  /* 0x03461418ff007988 */ /* 0x000fe80008000804 */
[----:B------:R-:W-:Y:S04]  /*1e7f0*/  STS [UR4+0x34694], R26 ;  /* 0x0346941aff007988 */ /* 0x000fe80008000804 */
[----:B------:R-:W-:Y:S04]  /*1e800*/  STS [UR4+0x34630], RZ ;  /* 0x034630ffff007988 */ /* 0x000fe80008000804 */
[----:B------:R-:W-:Y:S01]  /*1e810*/  STS [UR4+0x346b0], RZ ;  /* 0x0346b0ffff007988 */ /* 0x000fe20008000804 */
[----:B---3--:R-:W-:-:S04]  /*1e820*/  SHF.L.U64.HI R5, R4, 0x1, R5 ;  /* 0x0000000104057819 */ /* 0x008fc80000010205 */
[----:B------:R-:W-:Y:S02]  /*1e830*/  LOP3.LUT R5, R5, 0x1fffffff, RZ, 0xc0, !PT ;  /* 0x1fffffff05057812 */ /* 0x000fe400078ec0ff */
[----:B--2---:R-:W-:Y:S02]  /*1e840*/  SHF.L.U64.HI R3, R2, 0x1, R3 ;  /* 0x0000000102037819 */ /* 0x004fe40000010203 */
[----:B------:R-:W-:Y:S02]  /*1e850*/  SHF.R.U32.HI R15, RZ, 0x4, R5 ;  /* 0x00000004ff0f7819 */ /* 0x000fe40000011605 */
[----:B------:R-:W-:Y:S02]  /*1e860*/  LOP3.LUT R3, R3, 0x1fffffff, RZ, 0xc0, !PT ;  /* 0x1fffffff03037812 */ /* 0x000fe400078ec0ff */
[----:B-1----:R-:W-:Y:S02]  /*1e870*/  LOP3.LUT R10, R10, 0xf, R15, 0xb8, !PT ;  /* 0x0000000f0a0a7812 */ /* 0x002fe400078eb80f */
[----:B------:R-:W-:-:S04]  /*1e880*/  SHF.R.U32.HI R15, RZ, 0x4, R3 ;  /* 0x00000004ff0f7819 */ /* 0x000fc80000011603 */
[----:B------:R-:W-:Y:S01]  /*1e890*/  LOP3.LUT R14, R12, 0xf, R15, 0xb8, !PT ;  /* 0x0000000f0c0e7812 */ /* 0x000fe200078eb80f */
[----:B------:R-:W-:Y:S04]  /*1e8a0*/  STS [UR4+0x3461c], R10 ;  /* 0x03461c0aff007988 */ /* 0x000fe80008000804 */
[----:B------:R-:W-:Y:S04]  /*1e8b0*/  STS [UR4+0x3469c], R14 ;  /* 0x03469c0eff007988 */ /* 0x000fe80008000804 */
[----:B------:R-:W1:Y:S04]  /*1e8c0*/  LDS R12, [UR4+0x3461c] ;  /* 0x03461c04ff0c7984 */ /* 0x000e680008000800 */
[----:B------:R-:W2:Y:S01]  /*1e8d0*/  LDS R15, [UR4+0x3469c] ;  /* 0x03469c04ff0f7984 */ /* 0x000ea20008000800 */
[----:B-1----:R-:W-:-:S02]  /*1e8e0*/  LOP3.LUT R12, R12, 0xf0, RZ, 0xb8, !PT ;  /* 0x000000f00c0c7812 */ /* 0x002fc400078eb8ff */
[----:B--2---:R-:W-:-:S03]  /*1e8f0*/  LOP3.LUT R15, R15, 0xf0, RZ, 0xb8, !PT ;  /* 0x000000f00f0f7812 */ /* 0x004fc600078eb8ff */
[----:B------:R-:W-:Y:S04]  /*1e900*/  STS [UR4+0x3461c], R12 ;  /* 0x03461c0cff007988 */ /* 0x000fe80008000804 */
[----:B------:R-:W-:Y:S04]  /*1e910*/  STS [UR4+0x3469c], R15 ;  /* 0x03469c0fff007988 */ /* 0x000fe80008000804 */
[----:B------:R-:W1:Y:S04]  /*1e920*/  LDS R25, [UR4+0x3461c] ;  /* 0x03461c04ff197984 */ /* 0x000e680008000800 */
[----:B------:R-:W2:Y:S01]  /*1e930*/  LDS R27, [UR4+0x3469c] ;  /* 0x03469c04ff1b7984 */ /* 0x000ea20008000800 */
[----:B-1----:R-:W-:-:S02]  /*1e940*/  LOP3.LUT R25, R25, 0xf00, RZ, 0xb8, !PT ;  /* 0x00000f0019197812 */ /* 0x002fc400078eb8ff */
[----:B--2---:R-:W-:-:S03]  /*1e950*/  LOP3.LUT R27, R27, 0xf00, RZ, 0xb8, !PT ;  /* 0x00000f001b1b7812 */ /* 0x004fc600078eb8ff */
[----:B------:R-:W-:Y:S04]  /*1e960*/  STS.64 [UR4+0x34618], R24 ;  /* 0x03461818ff007988 */ /* 0x000fe80008000a04 */
[----:B------:R-:W-:Y:S04]  /*1e970*/  STS.64 [UR4+0x34698], R26 ;  /* 0x0346981aff007988 */ /* 0x000fe80008000a04 */
[----:B------:R-:W1:Y:S04]  /*1e980*/  LDS R23, [UR4+0x3461c] ;  /* 0x03461c04ff177984 */ /* 0x000e680008000800 */
[----:B------:R-:W2:Y:S01]  /*1e990*/  LDS R10, [UR4+0x3469c] ;  /* 0x03469c04ff0a7984 */ /* 0x000ea20008000800 */
[----:B------:R-:W-:Y:S01]  /*1e9a0*/  IMAD.SHL.U32 R4, R4, 0x2, RZ ;  /* 0x0000000204047824 */ /* 0x000fe200078e00ff */
[----:B------:R-:W-:Y:S01]  /*1e9b0*/  SHF.L.U32 R2, R2, 0x1, RZ ;  /* 0x0000000102027819 */ /* 0x000fe200000006ff */
[----:B------:R-:W-:Y:S01]  /*1e9c0*/  VIADD R12, R11, 0xffffffff ;  /* 0xffffffff0b0c7836 */ /* 0x000fe20000000000 */
[----:B------:R-:W-:-:S02]  /*1e9d0*/  CS2R R14, SRZ ;  /* 0x00000000000e7805 */ /* 0x000fc4000001ff00 */
[----:B------:R-:W-:Y:S02]  /*1e9e0*/  LOP3.LUT R4, R4, 0xfffffffe, RZ, 0xc0, !PT ;  /* 0xfffffffe04047812 */ /* 0x000fe400078ec0ff */
[----:B------:R-:W-:Y:S01]  /*1e9f0*/  LOP3.LUT R2, R2, 0xfffffffe, RZ, 0xc0, !PT ;  /* 0xfffffffe02027812 */ /* 0x000fe200078ec0ff */
[----:B------:R3:W-:Y:S01]  /*1ea00*/  STS.128 [UR4+0x34620], R12 ;  /* 0x0346200cff007988 */ /* 0x0007e20008000c04 */
[----:B------:R-:W-:Y:S02]  /*1ea10*/  SHF.R.U64 R5, R4, 0x4, R5 ;  /* 0x0000000404057819 */ /* 0x000fe40000001205 */
[----:B------:R-:W-:Y:S01]  /*1ea20*/  SHF.R.U64 R3, R2, 0x4, R3 ;  /* 0x0000000402037819 */ /* 0x000fe20000001203 */
[----:B----4-:R4:W-:Y:S04]  /*1ea30*/  STS.64 [UR4+0x34600], R8 ;  /* 0x03460008ff007988 */ /* 0x0109e80008000a04 */
[----:B------:R4:W-:Y:S01]  /*1ea40*/  STS [UR4+0x3460c], R5 ;  /* 0x03460c05ff007988 */ /* 0x0009e20008000804 */
[----:B---3--:R-:W-:-:S03]  /*1ea50*/  IADD3 R13, R19, -0x1, RZ ;  /* 0xffffffff130d7810 */ /* 0x008fc60007ffe0ff */
[----:B------:R4:W-:Y:S04]  /*1ea60*/  STS [UR4+0x3468c], R3 ;  /* 0x03468c03ff007988 */ /* 0x0009e80008000804 */
[----:B------:R4:W-:Y:S01]  /*1ea70*/  STS.128 [UR4+0x346a0], R12 ;  /* 0x0346a00cff007988 */ /* 0x0009e20008000c04 */
[----:B-1----:R-:W-:Y:S02]  /*1ea80*/  LOP3.LUT R23, R23, 0xf000, RZ, 0xb8, !PT ;  /* 0x0000f00017177812 */ /* 0x002fe400078eb8ff */
[----:B--2---:R-:W-:Y:S01]  /*1ea90*/  LOP3.LUT R10, R10, 0xf000, RZ, 0xb8, !PT ;  /* 0x0000f0000a0a7812 */ /* 0x004fe200078eb8ff */
[----:B------:R4:W-:Y:S04]  /*1eaa0*/  STS.64 [UR4+0x34680], R6 ;  /* 0x03468006ff007988 */ /* 0x0009e80008000a04 */
[----:B------:R4:W-:Y:S04]  /*1eab0*/  STS [UR4+0x3461c], R23 ;  /* 0x03461c17ff007988 */ /* 0x0009e80008000804 */
[----:B------:R4:W-:Y:S02]  /*1eac0*/  STS [UR4+0x3469c], R10 ;  /* 0x03469c0aff007988 */ /* 0x0009e40008000804 */
.L_x_289:
[----:B------:R-:W-:Y:S05]  /*1ead0*/  BSYNC B0 ;  /* 0x0000000000007941 */ /* 0x000fea0003800000 */
.L_x_288:
[----:B------:R-:W-:Y:S01]  /*1eae0*/  ELECT P0, URZ, PT ;  /* 0x00000000003f782f */ /* 0x000fe20003800000 */
[----:B------:R-:W-:Y:S01]  /*1eaf0*/  NOP ;  /* 0x0000000000007918 */ /* 0x000fe20000000000 */
[----:B------:R-:W-:Y:S11]  /*1eb00*/  BSSY B0, `(.L_x_290) ;  /* 0x0000004000007945 */ /* 0x000ff60003800000 */
[----:B------:R-:W-:Y:S05]  /*1eb10*/  @!P0 BRA `(.L_x_291) ;  /* 0x0000000000088947 */ /* 0x000fea0003800000 */
[----:B------:R0:W-:Y:S01]  /*1eb20*/  UTMACMDFLUSH ;  /* 0x00000000000079b7 */ /* 0x0001e20000000000 */
[----:B------:R-:W-:-:S04]  /*1eb30*/  DEPBAR.LE SB0, 0x0 ;  /* 0x000080000000791a */ /* 0x000fc80000000000 */
.L_x_291:
[----:B------:R-:W-:Y:S05]  /*1eb40*/  BSYNC B0 ;  /* 0x0000000000007941 */ /* 0x000fea0003800000 */
.L_x_290:
[----:B------:R-:W-:Y:S01]  /*1eb50*/  UMOV UR4, 0x400 ;  /* 0x0000040000047882 */ /* 0x000fe20000000000 */
[----:B---3--:R-:W-:Y:S01]  /*1eb60*/  IMAD.SHL.U32 R0, R0, 0x4, RZ ;  /* 0x0000000400007824 */ /* 0x008fe200078e00ff */
[----:B------:R-:W-:Y:S01]  /*1eb70*/  ULEA UR22, UR58, UR4, 0x18 ;  /* 0x000000043a167291 */ /* 0x000fe2000f8ec03f */
[----:B------:R-:W-:-:S03]  /*1eb80*/  ULDC UR18, c[0x0][0x884] ;  /* 0x0002210000127ab9 */ /* 0x000fc60000000800 */
[----:B------:R-:W-:Y:S01]  /*1eb90*/  UIADD3 UR28, UR22, 0x34600, URZ ;  /* 0x00034600161c7890 */ /* 0x000fe2000fffe03f */
[----:B-1----:R-:W-:Y:S01]  /*1eba0*/  IADD3 R4, P0, R0, UR16, RZ ;  /* 0x0000001000047c10 */ /* 0x002fe2000ff1e0ff */
[----:B------:R-:W-:Y:S01]  /*1ebb0*/  UIMAD.WIDE UR18, UR18, 0x80, UR16 ;  /* 0x00000080121278a5 */ /* 0x000fe2000f8e0210 */
[----:B----4-:R-:W-:Y:S02]  /*1ebc0*/  IMAD.MOV.U32 R6, RZ, RZ, 0x1 ;  /* 0x00000001ff067424 */ /* 0x010fe400078e00ff */
[----:B------:R-:W-:-:S03]  /*1ebd0*/  IADD3.X R5, RZ, UR17, RZ, P0, !PT ;  /* 0x00000011ff057c10 */ /* 0x000fc600087fe4ff */
[----:B------:R-:W-:Y:S01]  /*1ebe0*/  IADD3 R2, P1, R0, UR18, RZ ;  /* 0x0000001200027c10 */ /* 0x000fe2000ff3e0ff */
[----:B------:R-:W1:Y:S04]  /*1ebf0*/  LDS R7, [R0+UR28] ;  /* 0x0000001c00077984 */ /* 0x000e680008000800 */
[----:B------:R2:W3:Y:S01]  /*1ec00*/  LDS R9, [R0+UR28+0x80] ;  /* 0x0000801c00097984 */ /* 0x0004e20008000800 */
[----:B------:R-:W-:Y:S01]  /*1ec10*/  IMAD.X R3, RZ, RZ, UR19, P1 ;  /* 0x00000013ff037e24 */ /* 0x000fe200088e06ff */
[----:B------:R-:W-:Y:S02]  /*1ec20*/  LOP3.LUT P1, RZ, R21, 0x7f, RZ, 0xc0, !PT ;  /* 0x0000007f15ff7812 */ /* 0x000fe4000782c0ff */
[----:B------:R-:W-:Y:S01]  /*1ec30*/  MOV R8, 0x1 ;  /* 0x0000000100087802 */ /* 0x000fe20000000f00 */
[----:B------:R-:W-:Y:S01]  /*1ec40*/  BSSY B0, `(.L_x_292) ;  /* 0x00000f4000007945 */ /* 0x000fe20003800000 */
[----:B------:R-:W-:Y:S01]  /*1ec50*/  ISETP.EQ.OR P2, PT, R20, RZ, P1 ;  /* 0x000000ff1400720c */ /* 0x000fe20000f42670 */
[----:B------:R-:W-:Y:S01]  /*1ec60*/  IMAD.MOV.U32 R10, RZ, RZ, 0x1 ;  /* 0x00000001ff0a7424 */ /* 0x000fe200078e00ff */
[----:B--2---:R-:W-:-:S02]  /*1ec70*/  MOV R0, RZ ;  /* 0x000000ff00007202 */ /* 0x004fc40000000f00 */
[----:B------:R-:W-:Y:S01]  /*1ec80*/  MOV R19, RZ ;  /* 0x000000ff00137202 */ /* 0x000fe20000000f00 */
[----:B------:R-:W-:Y:S02]  /*1ec90*/  ULOP3.LUT UR30, UR59, 0x1, URZ, 0xfc, !UPT ;  /* 0x000000013b1e7892 */ /* 0x000fe4000f8efc3f */
[----:B------:R-:W-:Y:S02]  /*1eca0*/  ULOP3.LUT UR23, UR42, 0x2, URZ, 0xfc, !UPT ;  /* 0x000000022a177892 */ /* 0x000fe4000f8efc3f */
[----:B------:R-:W-:Y:S01]  /*1ecb0*/  UIADD3 UR29, UR22, 0x34680, URZ ;  /* 0x00034680161d7890 */ /* 0x000fe2000fffe03f */
[----:B-1----:R-:W5:Y:S04]  /*1ecc0*/  ATOMG.E.EXCH.STRONG.GPU PT, RZ, [R4], R7 ;  /* 0x0000000704ff73a8 */ /* 0x002f6800041ee100 */
[----:B---3--:R1:W5:Y:S02]  /*1ecd0*/  ATOMG.E.EXCH.STRONG.GPU PT, RZ, [R2], R9 ;  /* 0x0000000902ff73a8 */ /* 0x00836400041ee100 */
[----:B-1----:R-:W-:-:S02]  /*1ece0*/  PRMT R2, R6, 0x7610, R2 ;  /* 0x0000761006027816 */ /* 0x002fc40000000002 */
[----:B------:R-:W-:-:S07]  /*1ecf0*/  PRMT R3, R8, 0x7610, R3 ;  /* 0x0000761008037816 */ /* 0x000fce0000000003 */
.L_x_312:
[----:B------:R-:W-:Y:S01]  /*1ed00*/  LOP3.LUT P0, RZ, R3, 0xff, RZ, 0xc0, !PT ;  /* 0x000000ff03ff7812 */ /* 0x000fe2000780c0ff */
[----:B-----5:R-:W-:Y:S01]  /*1ed10*/  VIADD R4, R11, 0x7f ;  /* 0x0000007f0b047836 */ /* 0x020fe20000000000 */
[----:B------:R-:W-:Y:S05]  /*1ed20*/  YIELD ;  /* 0x0000000000007946 */ /* 0x000fea0003800000 */
[----:B------:R-:W-:Y:S01]  /*1ed30*/  SHF.R.S32.HI R5, RZ, 0x1f, R4 ;  /* 0x0000001fff057819 */ /* 0x000fe20000011404 */
[----:B------:R-:W-:Y:S03]  /*1ed40*/  BSSY B1, `(.L_x_293) ;  /* 0x0000008000017945 */ /* 0x000fe60003800000 */
[----:B------:R-:W-:-:S02]  /*1ed50*/  LEA.HI R5, R5, R4, RZ, 0x7 ;  /* 0x0000000405057211 */ /* 0x000fc400078f38ff */
[----:B------:R-:W-:Y:S05]  /*1ed60*/  @!P0 BRA `(.L_x_294) ;  /* 0x0000000000148947 */ /* 0x000fea0003800000 */
[----:B------:R-:W-:-:S04]  /*1ed70*/  DEPBAR {5,4,3,2,1,0} ;  /* 0x0000003f0000791a */ /* 0x000fc80000000000 */
[----:B------:R1:W-:Y:S01]  /*1ed80*/  UTMACCTL.IV [UR16] ;  /* 0x00000000100079b9 */ /* 0x0003e20008000000 */
[----:B------:R-:W-:-:S04]  /*1ed90*/  DEPBAR {5,4,3,2,1,0} ;  /* 0x0000003f0000791a */ /* 0x000fc80000000000 */
[----:B------:R1:W-:Y:S02]  /*1eda0*/  UTMACCTL.IV [UR18] ;  /* 0x00000000120079b9 */ /* 0x0003e40008000000 */
[----:B-1----:R-:W-:Y:S01]  /*1edb0*/  NOP ;  /* 0x0000000000007918 */ /* 0x002fe20000000000 */
.L_x_294:
[----:B------:R-:W-:Y:S05]  /*1edc0*/  BSYNC B1 ;  /* 0x0000000000017941 */ /* 0x000fea0003800000 */
.L_x_293:
[----:B------:R-:W-:Y:S01]  /*1edd0*/  UMOV UR4, 0xffffffff ;  /* 0xffffffff00047882 */ /* 0x000fe20000000000 */
[----:B------:R-:W-:Y:S02]  /*1ede0*/  SHF.R.S32.HI R7, RZ, 0x7, R5 ;  /* 0x00000007ff077819 */ /* 0x000fe40000011405 */
[----:B------:R-:W-:Y:S05]  /*1edf0*/  BRA.DIV UR4, `(.L_x_295) ;  /* 0x0000004204e47947 */ /* 0x000fea000b800000 */
[----:B------:R-:W-:-:S13]  /*1ee00*/  ELECT P6, URZ, PT ;  /* 0x00000000003f782f */ /* 0x000fda00038c0000 */
.L_x_402:
[----:B------:R-:W-:Y:S01]  /*1ee10*/  ISETP.LT.OR P6, PT, R11, 0x1, !P6 ;  /* 0x000000010b00780c */ /* 0x000fe200077c1670 */
[----:B------:R-:W-:-:S12]  /*1ee20*/  BSSY B1, `(.L_x_296) ;  /* 0x0000038000017945 */ /* 0x000fd80003800000 */
[----:B------:R-:W-:Y:S05]  /*1ee30*/  @P6 BRA `(.L_x_297) ;  /* 0x0000000000d86947 */ /* 0x000fea0003800000 */
[----:B------:R-:W-:Y:S01]  /*1ee40*/  SHF.L.U32 R16, R16, 0x7, RZ ;  /* 0x0000000710107819 */ /* 0x000fe200000006ff */
[----:B------:R-:W-:Y:S01]  /*1ee50*/  IMAD.SHL.U32 R17, R17, 0x100, RZ ;  /* 0x0000010011117824 */ /* 0x000fe200078e00ff */
[----:B------:R-:W-:Y:S01]  /*1ee60*/  IADD3 R9, R7, 0x1, RZ ;  /* 0x0000000107097810 */ /* 0x000fe20007ffe0ff */
[----:B------:R-:W-:Y:S01]  /*1ee70*/  IMAD.MOV.U32 R12, RZ, RZ, RZ ;  /* 0x000000ffff0c7224 */ /* 0x000fe200078e00ff */
[----:B------:R-:W-:Y:S01]  /*1ee80*/  MOV R3, R10 ;  /* 0x0000000a00037202 */ /* 0x000fe20000000f00 */
[----:B------:R-:W-:-:S07]  /*1ee90*/  IMAD.MOV.U32 R4, RZ, RZ, R0 ;  /* 0x000000ffff047224 */ /* 0x000fce00078e0000 */
.L_x_301:
[----:B--2---:R-:W-:Y:S01]  /*1eea0*/  LEA R8, R4, UR22, 0x3 ;  /* 0x0000001604087c11 */ /* 0x004fe2000f8e18ff */
[----:B------:R-:W-:Y:S05]  /*1eeb0*/  YIELD ;  /* 0x0000000000007946 */ /* 0x000fea0003800000 */
[----:B------:R-:W-:Y:S01]  /*1eec0*/  SHF.L.U32 R5, R3, 0x1f, RZ ;  /* 0x0000001f03057819 */ /* 0x000fe200000006ff */
[----:B------:R-:W1:Y:S03]  /*1eed0*/  @!P1 LDC R6, c[0x0][0x500] ;  /* 0x00014000ff069b82 */ /* 0x000e660000000800 */
[----:B------:R-:W2:Y:S02]  /*1eee0*/  SYNCS.PHASECHK.TRANS64.TRYWAIT P0, [R8+URZ+0x34490], R5 ;  /* 0x03449005080075a7 */ /* 0x000ea4000800017f */
[----:B--2---:R-:W-:Y:S05]  /*1eef0*/  @!P0 BRA `(.L_x_298) ;  /* 0x0000004000c48947 */ /* 0x004fea0003800000 */
.L_x_403:
[----:B------:R-:W-:Y:S01]  /*1ef00*/  UPRMT UR4, UR23, 0x9910, URZ ;  /* 0x0000991017047896 */ /* 0x000fe2000800003f */
[----:B-1----:R1:W-:Y:S03]  /*1ef10*/  @!P1 SYNCS.ARRIVE.TRANS64 RZ, [R8+URZ+0x34480], R6 ;  /* 0x0344800608ff99a7 */ /* 0x0023e6000800003f */
[----:B------:R-:W-:-:S06]  /*1ef20*/  UISETP.NE.AND UP0, UPT, UR4, 0x2, UPT ;  /* 0x000000020400788c */ /* 0x000fcc000bf05270 */
[----:B------:R-:W-:-:S13]  /*1ef30*/  PLOP3.LUT P0, PT, PT, PT, UP0, 0x80, 0x0 ;  /* 0x000000000000781c */ /* 0x000fda0003f0f008 */
[----:B-1----:R-:W-:Y:S05]  /*1ef40*/  @P0 BRA `(.L_x_299) ;  /* 0x0000000000040947 */ /* 0x002fea0003800000 */
[----:B------:R-:W-:Y:S01]  /*1ef50*/  BPT.TRAP 0x1 ;  /* 0x000000040000795c */ /* 0x000fe20000300000 */
.L_x_299:
[----:B------:R-:W-:Y:S05]  /*1ef60*/  @P2 BRA `(.L_x_300) ;  /* 0x0000000000042947 */ /* 0x000fea0003800000 */
[----:B------:R-:W-:Y:S01]  /*1ef70*/  BPT.TRAP 0x1 ;  /* 0x000000040000795c */ /* 0x000fe20000300000 */
.L_x_300:
[----:B------:R-:W-:Y:S01]  /*1ef80*/  R2UR UR4, R4 ;  /* 0x00000000040472ca */ /* 0x000fe200000e0000 */
[----:B------:R-:W-:Y:S01]  /*1ef90*/  VIADD R9, R9, 0xffffffff ;  /* 0xffffffff09097836 */ /* 0x000fe20000000000 */
[----:B------:R-:W-:Y:S01]  /*1efa0*/  R2UR UR5, R8 ;  /* 0x00000000080572ca */ /* 0x000fe200000e0000 */
[----:B------:R-:W-:Y:S01]  /*1efb0*/  UMOV UR20, 0x0 ;  /* 0x0000000000147882 */ /* 0x000fe20000000000 */
[----:B------:R-:W-:Y:S01]  /*1efc0*/  R2UR UR6, R12 ;  /* 0x000000000c0672ca */ /* 0x000fe200000e0000 */
[----:B------:R-:W-:Y:S01]  /*1efd0*/  UMOV UR21, 0x10000000 ;  /* 0x1000000000157882 */ /* 0x000fe20000000000 */
[----:B------:R-:W-:Y:S02]  /*1efe0*/  R2UR UR7, R16 ;  /* 0x00000000100772ca */ /* 0x000fe400000e0000 */
[----:B------:R-:W-:Y:S02]  /*1eff0*/  R2UR UR27, R17 ;  /* 0x00000000111b72ca */ /* 0x000fe400000e0000 */
[----:B------:R-:W-:-:S02]  /*1f000*/  ISETP.GT.AND P3, PT, R9, 0x1, PT ;  /* 0x000000010900780c */ /* 0x000fc40003f64270 */
[----:B------:R-:W-:Y:S01]  /*1f010*/  IADD3 R4, R4, 0x1, RZ ;  /* 0x0000000104047810 */ /* 0x000fe20007ffe0ff */
[----:B------:R-:W-:Y:S01]  /*1f020*/  ULEA UR12, UR4, UR22, 0x10 ;  /* 0x00000016040c7291 */ /* 0x000fe2000f8e803f */
[----:B------:R-:W-:Y:S01]  /*1f030*/  IADD3 R12, R12, 0x80, RZ ;  /* 0x000000800c0c7810 */ /* 0x000fe20007ffe0ff */
[----:B------:R-:W-:Y:S01]  /*1f040*/  ULEA UR4, UR4, UR22, 0xf ;  /* 0x0000001604047291 */ /* 0x000fe2000f8e783f */
[C---:B------:R-:W-:Y:S01]  /*1f050*/  ISETP.NE.AND P0, PT, R4.reuse, 0x2, PT ;  /* 0x000000020400780c */ /* 0x040fe20003f05270 */
[----:B------:R-:W-:Y:S02]  /*1f060*/  UIADD3 UR5, UR5, 0x34480, URZ ;  /* 0x0003448005057890 */ /* 0x000fe4000fffe03f */
[----:B------:R-:W-:Y:S01]  /*1f070*/  UIADD3 UR10, UR6, 0x40, URZ ;  /* 0x00000040060a7890 */ /* 0x000fe2000fffe03f */
[----:B------:R-:W-:Y:S01]  /*1f080*/  SEL R6, RZ, 0x1, P0 ;  /* 0x00000001ff067807 */ /* 0x000fe20000000000 */
[----:B------:R-:W-:Y:S01]  /*1f090*/  UIADD3 UR8, UR4, 0x4000, URZ ;  /* 0x0000400004087890 */ /* 0x000fe2000fffe03f */
[----:B------:R-:W-:Y:S01]  /*1f0a0*/  SEL R4, R4, RZ, P0 ;  /* 0x000000ff04047207 */ /* 0x000fe20000000000 */
[----:B------:R-:W-:Y:S01]  /*1f0b0*/  UIADD3 UR24, UR12, 0x10000, URZ ;  /* 0x000100000c187890 */ /* 0x000fe2000fffe03f */
[----:B------:R-:W-:Y:S01]  /*1f0c0*/  LOP3.LUT R3, R3, R6, RZ, 0x3c, !PT ;  /* 0x0000000603037212 */ /* 0x000fe200078e3cff */
[----:B------:R-:W-:Y:S01]  /*1f0d0*/  UIADD3 UR12, UR12, 0x18000, URZ ;  /* 0x000180000c0c7890 */ /* 0x000fe2000fffe03f */
[----:B------:R1:W-:Y:S01]  /*1f0e0*/  UTMALDG.2D [UR4], [UR16], desc[UR20] ;  /* 0x00001404100075b4 */ /* 0x0003e20008009000 */
[----:B------:R-:W-:Y:S01]  /*1f0f0*/  UMOV UR11, UR7 ;  /* 0x00000007000b7c82 */ /* 0x000fe20008000000 */
[----:B------:R-:W-:Y:S01]  /*1f100*/  UMOV UR9, UR5 ;  /* 0x0000000500097c82 */ /* 0x000fe20008000000 */
[----:B------:R-:W-:Y:S01]  /*1f110*/  UMOV UR26, UR6 ;  /* 0x00000006001a7c82 */ /* 0x000fe20008000000 */
[----:B------:R-:W-:Y:S01]  /*1f120*/  UMOV UR25, UR5 ;  /* 0x0000000500197c82 */ /* 0x000fe20008000000 */
[----:B------:R-:W-:Y:S01]  /*1f130*/  UMOV UR15, UR27 ;  /* 0x0000001b000f7c82 */ /* 0x000fe20008000000 */
[----:B------:R-:W-:Y:S01]  /*1f140*/  UMOV UR13, UR5 ;  /* 0x00000005000d7c82 */ /* 0x000fe20008000000 */
[----:B------:R-:W-:Y:S01]  /*1f150*/  UMOV UR14, UR10 ;  /* 0x0000000a000e7c82 */ /* 0x000fe20008000000 */
[----:B------:R1:W-:Y:S01]  /*1f160*/  UTMALDG.2D [UR8], [UR16], desc[UR20] ;  /* 0x00001408100075b4 */ /* 0x0003e20008009000 */
[----:B------:R1:W-:Y:S01]  /*1f170*/  UTMALDG.2D [UR24], [UR18], desc[UR20] ;  /* 0x00001418120075b4 */ /* 0x0003e20008009000 */
[----:B------:R1:W-:Y:S02]  /*1f180*/  UTMALDG.2D [UR12], [UR18], desc[UR20] ;  /* 0x0000140c120075b4 */ /* 0x0003e40008009000 */
[----:B-1----:R-:W-:Y:S05]  /*1f190*/  @P3 BRA `(.L_x_301) ;  /* 0xfffffffc00403947 */ /* 0x002fea000383ffff */
.L_x_297:
[----:B------:R-:W-:Y:S05]  /*1f1a0*/  BSYNC B1 ;  /* 0x0000000000017941 */ /* 0x000fea0003800000 */
.L_x_296:
[----:B------:R-:W-:Y:S01]  /*1f1b0*/  IMAD.IADD R0, R7, 0x1, R0 ;  /* 0x0000000107007824 */ /* 0x000fe200078e0200 */
[----:B------:R-:W-:-:S04]  /*1f1c0*/  LOP3.LUT P0, RZ, R2, 0xff, RZ, 0xc0, !PT ;  /* 0x000000ff02ff7812 */ /* 0x000fc8000780c0ff */
[----:B------:R-:W-:-:S04]  /*1f1d0*/  SHF.R.U32.HI R2, RZ, 0x1, R0 ;  /* 0x00000001ff027819 */ /* 0x000fc80000011600 */
[----:B------:R-:W-:-:S04]  /*1f1e0*/  LOP3.LUT R2, R2, 0x1, RZ, 0xc0, !PT ;  /* 0x0000000102027812 */ /* 0x000fc800078ec0ff */
[----:B------:R-:W-:Y:S01]  /*1f1f0*/  ISETP.NE.U32.AND P3, PT, R2, 0x1, PT ;  /* 0x000000010200780c */ /* 0x000fe20003f65070 */
[----:B------:R-:W-:Y:S01]  /*1f200*/  @P0 SYNCS.ARRIVE.TRANS64.A1T0 RZ, [UR22+0x344e8], RZ ;  /* 0x0344e8ffffff09a7 */ /* 0x000fe20008100016 */
[----:B------:R-:W-:Y:S02]  /*1f210*/  MOV R2, UR30 ;  /* 0x0000001e00027c02 */ /* 0x000fe40008000f00 */
[----:B------:R-:W-:Y:S02]  /*1f220*/  ISETP.GT.U32.AND P0, PT, R0, 0x1, PT ;  /* 0x000000010000780c */ /* 0x000fe40003f04070 */
[----:B------:R-:W-:Y:S02]  /*1f230*/  ISETP.NE.AND P4, PT, R2, 0x3, PT ;  /* 0x000000030200780c */ /* 0x000fe40003f85270 */
[C---:B------:R-:W-:Y:S02]  /*1f240*/  ISETP.LT.U32.AND P0, PT, R7.reuse, 0x2, P0 ;  /* 0x000000020700780c */ /* 0x040fe40000701070 */
[----:B------:R-:W-:-:S02]  /*1f250*/  ISETP.GT.U32.AND P3, PT, R7, 0x1, !P3 ;  /* 0x000000010700780c */ /* 0x000fc40005f64070 */
[----:B------:R-:W-:Y:S02]  /*1f260*/  SEL R3, RZ, 0x1, !P0 ;  /* 0x00000001ff037807 */ /* 0x000fe40004000000 */
[----:B------:R-:W-:Y:S02]  /*1f270*/  SEL R2, RZ, 0x1, !P3 ;  /* 0x00000001ff027807 */ /* 0x000fe40005800000 */
[----:B------:R-:W-:Y:S02]  /*1f280*/  LOP3.LUT R0, R0, 0x1, RZ, 0xc0, !PT ;  /* 0x0000000100007812 */ /* 0x000fe400078ec0ff */
[----:B------:R-:W-:Y:S01]  /*1f290*/  LOP3.LUT R10, R2, R10, R3, 0x96, !PT ;  /* 0x0000000a020a7212 */ /* 0x000fe200078e9603 */
[----:B------:R-:W-:Y:S06]  /*1f2a0*/  @!P4 BRA `(.L_x_302) ;  /* 0x000000000004c947 */ /* 0x000fec0003800000 */
[----:B------:R-:W-:Y:S01]  /*1f2b0*/  BPT.TRAP 0x1 ;  /* 0x000000040000795c */ /* 0x000fe20000300000 */
.L_x_302:
[C---:B------:R-:W-:Y:S01]  /*1f2c0*/  LEA R3, R22.reuse, UR22, 0x3 ;  /* 0x0000001616037c11 */ /* 0x040fe2000f8e18ff */
[----:B------:R-:W-:Y:S01]  /*1f2d0*/  BSSY B1, `(.L_x_303) ;  /* 0x0000005000017945 */ /* 0x000fe20003800000 */
[----:B------:R-:W-:Y:S02]  /*1f2e0*/  SHF.L.U32 R2, R19, 0x1f, RZ ;  /* 0x0000001f13027819 */ /* 0x000fe400000006ff */
[----:B------:R-:W-:Y:S02]  /*1f2f0*/  LEA R4, R22, UR22, 0x4 ;  /* 0x0000001616047c11 */ /* 0x000fe4000f8e20ff */
[----:B------:R-:W1:Y:S02]  /*1f300*/  SYNCS.PHASECHK.TRANS64.TRYWAIT P0, [R3+URZ+0x34400], R2 ;  /* 0x03440002030075a7 */ /* 0x000e64000800017f */
[----:B-1----:R-:W-:Y:S05]  /*1f310*/  @!P0 BRA `(.L_x_304) ;  /* 0x0000003c00d08947 */ /* 0x002fea0003800000 */
.L_x_404:
[----:B------:R-:W-:Y:S05]  /*1f320*/  BSYNC B1 ;  /* 0x0000000000017941 */ /* 0x000fea0003800000 */
.L_x_303:
[----:B--2---:R-:W2:Y:S01]  /*1f330*/  LDS.128 R4, [R4+0x34510] ;  /* 0x0345100004047984 */ /* 0x004ea20000000c00 */
[----:B------:R-:W-:Y:S01]  /*1f340*/  @!PT LDS RZ, [RZ] ;  /* 0x00000000fffff984 */ /* 0x000fe20000000800 */
[----:B------:R-:W-:Y:S01]  /*1f350*/  @!PT LDS RZ, [RZ] ;  /* 0x00000000fffff984 */ /* 0x000fe20000000800 */
[----:B------:R-:W-:Y:S01]  /*1f360*/  @!PT LDS RZ, [RZ] ;  /* 0x00000000fffff984 */ /* 0x000fe20000000800 */
[----:B------:R-:W-:Y:S01]  /*1f370*/  @!PT LDS RZ, [RZ] ;  /* 0x00000000fffff984 */ /* 0x000fe20000000800 */
[----:B------:R3:W-:Y:S06]  /*1f380*/  MEMBAR.ALL.CTA ;  /* 0x0000000000007992 */ /* 0x0007ec0000008000 */
[----:B---3--:R-:W3:Y:S01]  /*1f390*/  FENCE.VIEW.ASYNC.S ;  /* 0x00000000000073c6 */ /* 0x008ee20000000000 */
[----:B--2---:R-:W-:Y:S01]  /*1f3a0*/  IMAD.MOV.U32 R17, RZ, RZ, R5 ;  /* 0x000000ffff117224 */ /* 0x004fe200078e0005 */
[----:B------:R-:W-:Y:S01]  /*1f3b0*/  MOV R16, R4 ;  /* 0x0000000400107202 */ /* 0x000fe20000000f00 */
[----:B---3--:R-:W-:Y:S06]  /*1f3c0*/  @!P4 BRA `(.L_x_305) ;  /* 0x000000000004c947 */ /* 0x008fec0003800000 */
[----:B------:R-:W-:Y:S01]  /*1f3d0*/  BPT.TRAP 0x1 ;  /* 0x000000040000795c */ /* 0x000fe20000300000 */
.L_x_305:
[----:B------:R-:W2:Y:S01]  /*1f3e0*/  S2R R5, SR_CgaCtaId ;  /* 0x0000000000057919 */ /* 0x000ea20000008800 */
[----:B------:R-:W-:Y:S01]  /*1f3f0*/  ISETP.NE.AND P0, PT, R7, RZ, PT ;  /* 0x000000ff0700720c */ /* 0x000fe20003f05270 */
[----:B-1----:R-:W-:Y:S01]  /*1f400*/  VIADD R2, R3, 0x34440 ;  /* 0x0003444003027836 */ /* 0x002fe20000000000 */
[CC--:B------:R-:W-:Y:S02]  /*1f410*/  ISETP.NE.AND P3, PT, R6.reuse, R18.reuse, PT ;  /* 0x000000120600720c */ /* 0x0c0fe40003f65270 */
[----:B------:R-:W-:Y:S02]  /*1f420*/  ISETP.EQ.OR P0, PT, R6, R18, !P0 ;  /* 0x000000120600720c */ /* 0x000fe40004702670 */
[----:B--2---:R-:W-:-:S04]  /*1f430*/  PRMT R2, R5, 0x654, R2 ;  /* 0x0000065405027816 */ /* 0x004fc80000000002 */
[----:B------:R1:W-:Y:S07]  /*1f440*/  SYNCS.ARRIVE.TRANS64.RED.A1T0 RZ, [R2+URZ], RZ ;  /* 0x000000ff02ff79a7 */ /* 0x0003ee000810043f */
[----:B------:R-:W-:Y:S05]  /*1f450*/  @P0 BRA `(.L_x_306) ;  /* 0x0000000400a40947 */ /* 0x000fea0003800000 */
[----:B-1----:R-:W1:Y:S02]  /*1f460*/  LDC.64 R2, c[0x0][0x290] ;  /* 0x0000a400ff027b82 */ /* 0x002e640000000a00 */
[----:B-1----:R-:W-:-:S05]  /*1f470*/  IMAD.WIDE R2, R6, 0xc, R2 ;  /* 0x0000000c06027825 */ /* 0x002fca00078e0202 */
[----:B------:R1:W5:Y:S01]  /*1f480*/  LDG.E R11, desc[UR38][R2.64+0x8] ;  /* 0x00000826020b7981 */ /* 0x000362000c1e1900 */
[----:B------:R-:W-:-:S03]  /*1f490*/  UMOV UR4, 0xffffffff ;  /* 0xffffffff00047882 */ /* 0x000fc60000000000 */
[----:B------:R-:W-:Y:S05]  /*1f4a0*/  BRA.DIV UR4, `(.L_x_307) ;  /* 0x0000003e04807947 */ /* 0x000fea000b800000 */
[----:B------:R-:W-:-:S13]  /*1f4b0*/  ELECT P6, URZ, PT ;  /* 0x00000000003f782f */ /* 0x000fda00038c0000 */
.L_x_407:
[----:B------:R-:W-:Y:S04]  /*1f4c0*/  BSSY B1, `(.L_x_308) ;  /* 0x000004f000017945 */ /* 0x000fe80003800000 */
[----:B------:R-:W-:Y:S05]  /*1f4d0*/  @!P6 BRA `(.L_x_309) ;  /* 0x000000040034e947 */ /* 0x000fea0003800000 */
[----:B------:R-:W-:Y:S01]  /*1f4e0*/  SHF.R.S32.HI R21, RZ, 0x1f, R6 ;  /* 0x0000001fff157819 */ /* 0x000fe20000011406 */
[----:B------:R-:W-:Y:S01]  /*1f4f0*/  ULDC.64 UR4, c[0x0][0x510] ;  /* 0x0001440000047ab9 */ /* 0x000fe20000000a00 */
[C---:B------:R-:W-:Y:S01]  /*1f500*/  SHF.L.U32 R20, R6.reuse, 0x3, RZ ;  /* 0x0000000306147819 */ /* 0x040fe200000006ff */
[----:B------:R-:W-:Y:S01]  /*1f510*/  ULDC.64 UR6, c[0x0][0x520] ;  /* 0x0001480000067ab9 */ /* 0x000fe20000000a00 */
[----:B------:R-:W-:Y:S01]  /*1f520*/  SHF.L.U64.HI R21, R6, 0x3, R21 ;  /* 0x0000000306157819 */ /* 0x000fe20000010215 */
[----:B------:R-:W2:Y:S01]  /*1f530*/  LDG.E R18, desc[UR38][R2.64] ;  /* 0x0000002602127981 */ /* 0x000ea2000c1e1900 */
[C---:B------:R-:W-:Y:S02]  /*1f540*/  IADD3 R8, P0, R20.reuse, UR4, RZ ;  /* 0x0000000414087c10 */ /* 0x040fe4000ff1e0ff */
[----:B------:R-:W-:Y:S02]  /*1f550*/  IADD3 R4, P4, R20, UR6, RZ ;  /* 0x0000000614047c10 */ /* 0x000fe4000ff9e0ff */
[C---:B------:R-:W-:Y:S01]  /*1f560*/  IADD3.X R9, R21.reuse, UR5, RZ, P0, !PT ;  /* 0x0000000515097c10 */ /* 0x040fe200087fe4ff */
[----:B------:R-:W-:Y:S01]  /*1f570*/  ULDC.64 UR4, c[0x0][0x518] ;  /* 0x0001460000047ab9 */ /* 0x000fe20000000a00 */
[----:B------:R-:W-:-:S03]  /*1f580*/  IADD3.X R5, R21, UR7, RZ, P4, !PT ;  /* 0x0000000715057c10 */ /* 0x000fc6000a7fe4ff */
[----:B------:R-:W3:Y:S04]  /*1f590*/  LDG.E.64 R14, desc[UR38][R8.64] ;  /* 0x00000026080e7981 */ /* 0x000ee8000c1e1b00 */
[----:B------:R4:W2:Y:S04]  /*1f5a0*/  LDG.E.64 R12, desc[UR38][R4.64] ;  /* 0x00000026040c7981 */ /* 0x0008a8000c1e1b00 */
[----:B-1----:R-:W2:Y:S01]  /*1f5b0*/  LDG.E R2, desc[UR38][R2.64+0x4] ;  /* 0x0000042602027981 */ /* 0x002ea2000c1e1900 */
[----:B----4-:R-:W-:-:S04]  /*1f5c0*/  IADD3 R4, P0, R20, UR4, RZ ;  /* 0x0000000414047c10 */ /* 0x010fc8000ff1e0ff */
[----:B------:R-:W-:Y:S01]  /*1f5d0*/  IADD3.X R5, R21, UR5, RZ, P0, !PT ;  /* 0x0000000515057c10 */ /* 0x000fe200087fe4ff */
[----:B------:R-:W-:-:S04]  /*1f5e0*/  ULDC.64 UR4, c[0x0][0x528] ;  /* 0x00014a0000047ab9 */ /* 0x000fc80000000a00 */
[----:B------:R1:W4:Y:S02]  /*1f5f0*/  LDG.E.64 R8, desc[UR38][R4.64] ;  /* 0x0000002604087981 */ /* 0x000324000c1e1b00 */
[----:B-1----:R-:W-:-:S04]  /*1f600*/  IADD3 R4, P0, R20, UR4, RZ ;  /* 0x0000000414047c10 */ /* 0x002fc8000ff1e0ff */
[----:B------:R-:W-:-:S06]  /*1f610*/  IADD3.X R5, R21, UR5, RZ, P0, !PT ;  /* 0x0000000515057c10 */ /* 0x000fcc00087fe4ff */
[----:B------:R-:W4:Y:S04]  /*1f620*/  LDG.E.64 R4, desc[UR38][R4.64] ;  /* 0x0000002604047981 */ /* 0x000f28000c1e1b00 */
[----:B---3--:R-:W-:Y:S04]  /*1f630*/  STS.64 [UR28], R14 ;  /* 0x0000000eff007988 */ /* 0x008fe80008000a1c */
[----:B--2---:R-:W-:Y:S04]  /*1f640*/  STS.64 [UR29], R12 ;  /* 0x0000000cff007988 */ /* 0x004fe80008000a1d */
[----:B------:R-:W1:Y:S01]  /*1f650*/  LDS R20, [UR28+0x1c] ;  /* 0x00001c1cff147984 */ /* 0x000e620008000800 */
[----:B----4-:R-:W-:-:S04]  /*1f660*/  SHF.L.U64.HI R24, R8, 0x1, R9 ;  /* 0x0000000108187819 */ /* 0x010fc80000010209 */
[----:B------:R-:W-:-:S04]  /*1f670*/  LOP3.LUT R24, R24, 0x1fffffff, RZ, 0xc0, !PT ;  /* 0x1fffffff18187812 */ /* 0x000fc800078ec0ff */
[----:B------:R-:W-:-:S04]  /*1f680*/  SHF.R.U32.HI R9, RZ, 0x4, R24 ;  /* 0x00000004ff097819 */ /* 0x000fc80000011618 */
[----:B-1----:R-:W-:-:S05]  /*1f690*/  LOP3.LUT R9, R20, 0xf, R9, 0xb8, !PT ;  /* 0x0000000f14097812 */ /* 0x002fca00078eb809 */
[----:B------:R-:W-:Y:S04]  /*1f6a0*/  STS [UR28+0x1c], R9 ;  /* 0x00001c09ff007988 */ /* 0x000fe8000800081c */
[----:B------:R-:W1:Y:S02]  /*1f6b0*/  LDS R23, [UR28+0x1c] ;  /* 0x00001c1cff177984 */ /* 0x000e640008000800 */
[----:B-1----:R-:W-:-:S05]  /*1f6c0*/  LOP3.LUT R23, R23, 0xf0, RZ, 0xb8, !PT ;  /* 0x000000f017177812 */ /* 0x002fca00078eb8ff */
[----:B------:R-:W-:Y:S04]  /*1f6d0*/  STS [UR28+0x1c], R23 ;  /* 0x00001c17ff007988 */ /* 0x000fe8000800081c */
[----:B------:R-:W1:Y:S01]  /*1f6e0*/  LDS R21, [UR28+0x1c] ;  /* 0x00001c1cff157984 */ /* 0x000e620008000800 */
[----:B------:R-:W-:-:S05]  /*1f6f0*/  IMAD.U32 R20, RZ, RZ, UR28 ;  /* 0x0000001cff147e24 */ /* 0x000fca000f8e00ff */
[----:B------:R-:W-:Y:S02]  /*1f700*/  SHF.R.U64 R20, R20, 0x4, RZ ;  /* 0x0000000414147819 */ /* 0x000fe400000012ff */
[----:B-1----:R-:W-:-:S05]  /*1f710*/  LOP3.LUT R21, R21, 0xf00, RZ, 0xb8, !PT ;  /* 0x00000f0015157812 */ /* 0x002fca00078eb8ff */
[----:B------:R-:W-:Y:S04]  /*1f720*/  STS.64 [UR28+0x18], R20 ;  /* 0x00001814ff007988 */ /* 0x000fe80008000a1c */
[----:B------:R-:W1:Y:S01]  /*1f730*/  LDS R25, [UR28+0x1c] ;  /* 0x00001c1cff197984 */ /* 0x000e620008000800 */
[----:B------:R-:W-:-:S04]  /*1f740*/  SHF.L.U32 R9, R8, 0x1, RZ ;  /* 0x0000000108097819 */ /* 0x000fc800000006ff */
[----:B------:R-:W-:Y:S01]  /*1f750*/  LOP3.LUT R9, R9, 0xfffffffe, RZ, 0xc0, !PT ;  /* 0xfffffffe09097812 */ /* 0x000fe200078ec0ff */
[----:B-----5:R-:W-:Y:S01]  /*1f760*/  VIADD R12, R11, 0xffffffff ;  /* 0xffffffff0b0c7836 */ /* 0x020fe20000000000 */
[----:B------:R-:W-:Y:S02]  /*1f770*/  CS2R R14, SRZ ;  /* 0x00000000000e7805 */ /* 0x000fe4000001ff00 */
[----:B------:R-:W-:Y:S02]  /*1f780*/  IADD3 R13, R18, -0x1, RZ ;  /* 0xffffffff120d7810 */ /* 0x000fe40007ffe0ff */
[----:B------:R-:W-:Y:S01]  /*1f790*/  SHF.R.U64 R9, R9, 0x4, R24 ;  /* 0x0000000409097819 */ /* 0x000fe20000001218 */
[----:B------:R-:W-:Y:S04]  /*1f7a0*/  STS [UR28+0x10], R20 ;  /* 0x00001014ff007988 */ /* 0x000fe8000800081c */
[----:B------:R-:W-:Y:S04]  /*1f7b0*/  STS [UR28+0x14], R20 ;  /* 0x00001414ff007988 */ /* 0x000fe8000800081c */
[----:B------:R-:W-:Y:S04]  /*1f7c0*/  STS.128 [UR28+0x20], R12 ;  /* 0x0000200cff007988 */ /* 0x000fe80008000c1c */
[----:B------:R-:W-:Y:S04]  /*1f7d0*/  STS [UR28+0xc], R9 ;  /* 0x00000c09ff007988 */ /* 0x000fe8000800081c */
[----:B------:R-:W-:Y:S01]  /*1f7e0*/  STS [UR28+0x30], RZ ;  /* 0x000030ffff007988 */ /* 0x000fe2000800081c */
[----:B-1----:R-:W-:-:S05]  /*1f7f0*/  LOP3.LUT R3, R25, 0xf000, RZ, 0xb8, !PT ;  /* 0x0000f00019037812 */ /* 0x002fca00078eb8ff */
[----:B------:R-:W-:Y:S04]  /*1f800*/  STS [UR28+0x1c], R3 ;  /* 0x00001c03ff007988 */ /* 0x000fe8000800081c */
[----:B------:R-:W1:Y:S01]  /*1f810*/  LDS R8, [UR29+0x1c] ;  /* 0x00001c1dff087984 */ /* 0x000e620008000800 */
[----:B------:R-:W-:-:S04]  /*1f820*/  SHF.L.U64.HI R18, R4, 0x1, R5 ;  /* 0x0000000104127819 */ /* 0x000fc80000010205 */
        /* <DEDUP_REMOVED lines=13> */
[----:B------:R-:W-:Y:S01]  /*1f900*/  SHF.L.U32 R3, R4, 0x1, RZ ;  /* 0x0000000104037819 */ /* 0x000fe200000006ff */
[----:B------:R-:W-:-:S03]  /*1f910*/  VIADD R13, R2, 0xffffffff ;  /* 0xffffffff020d7836 */ /* 0x000fc60000000000 */
[----:B------:R-:W-:-:S04]  /*1f920*/  LOP3.LUT R3, R3, 0xfffffffe, RZ, 0xc0, !PT ;  /* 0xfffffffe03037812 */ /* 0x000fc800078ec0ff */
[----:B------:R-:W-:Y:S01]  /*1f930*/  SHF.R.U64 R3, R3, 0x4, R18 ;  /* 0x0000000403037819 */ /* 0x000fe20000001212 */
[----:B------:R2:W-:Y:S04]  /*1f940*/  STS.128 [UR29+0x20], R12 ;  /* 0x0000200cff007988 */ /* 0x0005e80008000c1d */
[----:B------:R2:W-:Y:S04]  /*1f950*/  STS [UR29+0xc], R3 ;  /* 0x00000c03ff007988 */ /* 0x0005e8000800081d */
[----:B------:R2:W-:Y:S04]  /*1f960*/  STS [UR29+0x10], R8 ;  /* 0x00001008ff007988 */ /* 0x0005e8000800081d */
[----:B------:R2:W-:Y:S04]  /*1f970*/  STS [UR29+0x14], R8 ;  /* 0x00001408ff007988 */ /* 0x0005e8000800081d */
[----:B------:R-:W-:Y:S01]  /*1f980*/  STS [UR29+0x30], RZ ;  /* 0x000030ffff007988 */ /* 0x000fe2000800081d */
[----:B-1----:R-:W-:-:S05]  /*1f990*/  LOP3.LUT R2, R20, 0xf000, RZ, 0xb8, !PT ;  /* 0x0000f00014027812 */ /* 0x002fca00078eb8ff */
[----:B------:R2:W-:Y:S02]  /*1f9a0*/  STS [UR29+0x1c], R2 ;  /* 0x00001c02ff007988 */ /* 0x0005e4000800081d */
.L_x_309:
[----:B------:R-:W-:Y:S05]  /*1f9b0*/  BSYNC B1 ;  /* 0x0000000000017941 */ /* 0x000fea0003800000 */
.L_x_308:
[----:B------:R-:W-:-:S03]  /*1f9c0*/  UMOV UR4, 0xffffffff ;  /* 0xffffffff00047882 */ /* 0x000fc60000000000 */
[----:B------:R-:W-:Y:S05]  /*1f9d0*/  BRA.DIV UR4, `(.L_x_310) ;  /* 0x0000003a04547947 */ /* 0x000fea000b800000 */
[----:B------:R-:W-:Y:S01]  /*1f9e0*/  ELECT P6, URZ, PT ;  /* 0x00000000003f782f */ /* 0x000fe200038c0000 */
[----:B------:R-:W-:-:S12]  /*1f9f0*/  NOP ;  /* 0x0000000000007918 */ /* 0x000fd80000000000 */
.L_x_411:
[----:B-12---:R-:W1:Y:S02]  /*1fa00*/  S2R R2, SR_LANEID ;  /* 0x0000000000027919 */ /* 0x006e640000000000 */
[----:B-1----:R-:W-:-:S04]  /*1fa10*/  SHF.L.U32 R8, R2, 0x2, RZ ;  /* 0x0000000202087819 */ /* 0x002fc800000006ff */
[C---:B------:R-:W-:Y:S01]  /*1fa20*/  IADD3 R4, P0, R8.reuse, UR16, RZ ;  /* 0x0000001008047c10 */ /* 0x040fe2000ff1e0ff */
[----:B------:R1:W2:Y:S01]  /*1fa30*/  LDS R9, [R8+UR28] ;  /* 0x0000001c08097984 */ /* 0x0002a20008000800 */
[----:B------:R-:W-:-:S03]  /*1fa40*/  IADD3 R2, P4, R8, UR18, RZ ;  /* 0x0000001208027c10 */ /* 0x000fc6000ff9e0ff */
[----:B------:R1:W3:Y:S01]  /*1fa50*/  LDS R13, [R8+UR28+0x80] ;  /* 0x0000801c080d7984 */ /* 0x0002e20008000800 */
[----:B------:R-:W-:Y:S09]  /*1fa60*/  @!P6 BRA `(.L_x_311) ;  /* 0x000000000008e947 */ /* 0x000ff20003800000 */
[----:B------:R0:W-:Y:S01]  /*1fa70*/  UTMACMDFLUSH ;  /* 0x00000000000079b7 */ /* 0x0001e20000000000 */
[----:B------:R-:W-:-:S04]  /*1fa80*/  DEPBAR.LE SB0, 0x0 ;  /* 0x000080000000791a */ /* 0x000fc80000000000 */
.L_x_311:
[----:B------:R-:W-:Y:S01]  /*1fa90*/  IMAD.X R5, RZ, RZ, UR17, P0 ;  /* 0x00000011ff057e24 */ /* 0x000fe200080e06ff */
[----:B------:R-:W-:Y:S01]  /*1faa0*/  IADD3.X R3, RZ, UR19, RZ, P4, !PT ;  /* 0x00000013ff037c10 */ /* 0x000fe2000a7fe4ff */
[----:B------:R-:W-:Y:S05]  /*1fab0*/  WARPSYNC.ALL ;  /* 0x0000000000007948 */ /* 0x000fea0003800000 */
[----:B--2---:R2:W5:Y:S04]  /*1fac0*/  ATOMG.E.EXCH.STRONG.GPU PT, RZ, [R4], R9 ;  /* 0x0000000904ff73a8 */ /* 0x00456800041ee100 */
[----:B---3--:R2:W5:Y:S01]  /*1fad0*/  ATOMG.E.EXCH.STRONG.GPU PT, RZ, [R2], R13 ;  /* 0x0000000d02ff73a8 */ /* 0x00856200041ee100 */
[----:B------:R-:W-:-:S07]  /*1fae0*/  IMAD.MOV.U32 R18, RZ, RZ, R6 ;  /* 0x000000ffff127224 */ /* 0x000fce00078e0006 */
.L_x_306:
[----:B------:R-:W-:Y:S02]  /*1faf0*/  ISETP.NE.AND P4, PT, R7, RZ, PT ;  /* 0x000000ff0700720c */ /* 0x000fe40003f85270 */
[----:B------:R-:W-:Y:S02]  /*1fb00*/  IADD3 R22, R22, 0x1, RZ ;  /* 0x0000000116167810 */ /* 0x000fe40007ffe0ff */
[----:B--2---:R-:W-:Y:S02]  /*1fb10*/  SEL R3, RZ, 0x1, !P3 ;  /* 0x00000001ff037807 */ /* 0x004fe40005800000 */
[----:B------:R-:W-:-:S04]  /*1fb20*/  ISETP.NE.AND P0, PT, R22, 0x8, PT ;  /* 0x000000081600780c */ /* 0x000fc80003f05270 */
[----:B-1----:R-:W-:Y:S02]  /*1fb30*/  SEL R2, RZ, 0x1, P0 ;  /* 0x00000001ff027807 */ /* 0x002fe40000000000 */
[----:B------:R-:W-:Y:S02]  /*1fb40*/  SEL R22, R22, RZ, P0 ;  /* 0x000000ff16167207 */ /* 0x000fe40000000000 */
[----:B------:R-:W-:Y:S02]  /*1fb50*/  LOP3.LUT R19, R19, R2, RZ, 0x3c, !PT ;  /* 0x0000000213137212 */ /* 0x000fe400078e3cff */
[----:B------:R-:W-:Y:S01]  /*1fb60*/  PRMT R2, RZ, 0x7610, R2 ;  /* 0x00007610ff027816 */ /* 0x000fe20000000002 */
[----:B------:R-:W-:Y:S06]  /*1fb70*/  @P4 BRA `(.L_x_312) ;  /* 0xfffffff000604947 */ /* 0x000fec000383ffff */
[----:B------:R-:W-:Y:S05]  /*1fb80*/  BSYNC B0 ;  /* 0x0000000000007941 */ /* 0x000fea0003800000 */
.L_x_292:
[----:B------:R-:W-:-:S03]  /*1fb90*/  UMOV UR4, 0xffffffff ;  /* 0xffffffff00047882 */ /* 0x000fc60000000000 */
[----:B------:R-:W-:Y:S05]  /*1fba0*/  BRA.DIV UR4, `(.L_x_313) ;  /* 0x0000003a04107947 */ /* 0x000fea000b800000 */
[----:B-----5:R-:W-:-:S13]  /*1fbb0*/  ELECT P6, URZ, PT ;  /* 0x00000000003f782f */ /* 0x020fda00038c0000 */
.L_x_414:
[----:B------:R-:W-:Y:S04]  /*1fbc0*/  BSSY B0, `(.L_x_314) ;  /* 0x0000018000007945 */ /* 0x000fe80003800000 */
[----:B------:R-:W-:Y:S05]  /*1fbd0*/  @!P6 BRA `(.L_x_315) ;  /* 0x000000000058e947 */ /* 0x000fea0003800000 */
[----:B------:R-:W-:-:S04]  /*1fbe0*/  ULOP3.LUT UR4, UR42, 0x2, URZ, 0xfc, !UPT ;  /* 0x000000022a047892 */ /* 0x000fc8000f8efc3f */
[----:B------:R-:W-:-:S06]  /*1fbf0*/  UISETP.NE.AND UP0, UPT, UR4, 0x3, UPT ;  /* 0x000000030400788c */ /* 0x000fcc000bf05270 */
[----:B------:R-:W-:-:S13]  /*1fc00*/  PLOP3.LUT P0, PT, PT, PT, UP0, 0x80, 0x0 ;  /* 0x000000000000781c */ /* 0x000fda0003f0f008 */
[----:B------:R-:W-:Y:S05]  /*1fc10*/  @!P0 BRA `(.L_x_316) ;  /* 0x0000000000048947 */ /* 0x000fea0003800000 */
[----:B------:R-:W-:Y:S01]  /*1fc20*/  BPT.TRAP 0x1 ;  /* 0x000000040000795c */ /* 0x000fe20000300000 */
.L_x_316:
[----:B------:R-:W-:Y:S01]  /*1fc30*/  IMAD.U32 R3, RZ, RZ, UR22 ;  /* 0x00000016ff037e24 */ /* 0x000fe2000f8e00ff */
[----:B------:R-:W-:-:S04]  /*1fc40*/  SHF.L.U32 R2, R10, 0x1f, RZ ;  /* 0x0000001f0a027819 */ /* 0x000fc800000006ff */
[----:B------:R-:W-:-:S05]  /*1fc50*/  IADD3 R3, R3, 0x34490, RZ ;  /* 0x0003449003037810 */ /* 0x000fca0007ffe0ff */
[C---:B------:R-:W-:Y:S01]  /*1fc60*/  IMAD R7, R0.reuse, 0x8, R3 ;  /* 0x0000000800077824 */ /* 0x040fe200078e0203 */
[----:B------:R-:W-:-:S03]  /*1fc70*/  IADD3 R0, R0, 0x1, RZ ;  /* 0x0000000100007810 */ /* 0x000fc60007ffe0ff */
[----:B------:R-:W1:Y:S01]  /*1fc80*/  SYNCS.PHASECHK.TRANS64.TRYWAIT P0, [R7+URZ], R2 ;  /* 0x00000002070075a7 */ /* 0x000e62000800017f */
[----:B------:R-:W-:-:S04]  /*1fc90*/  ISETP.NE.AND P1, PT, R0, 0x2, PT ;  /* 0x000000020000780c */ /* 0x000fc80003f25270 */
[----:B------:R-:W-:Y:S02]  /*1fca0*/  SEL R5, RZ, 0x1, P1 ;  /* 0x00000001ff057807 */ /* 0x000fe40000800000 */
[----:B------:R-:W-:Y:S02]  /*1fcb0*/  SEL R0, R0, RZ, P1 ;  /* 0x000000ff00007207 */ /* 0x000fe40000800000 */
[----:B------:R-:W-:Y:S01]  /*1fcc0*/  LOP3.LUT R5, R10, R5, RZ, 0x3c, !PT ;  /* 0x000000050a057212 */ /* 0x000fe200078e3cff */
[----:B-1----:R-:W-:Y:S06]  /*1fcd0*/  @!P0 BRA `(.L_x_317) ;  /* 0x0000003400e48947 */ /* 0x002fec0003800000 */
.L_x_415:
[----:B------:R-:W-:Y:S01]  /*1fce0*/  IMAD R3, R0, 0x8, R3 ;  /* 0x0000000800037824 */ /* 0x000fe200078e0203 */
[----:B------:R-:W-:-:S07]  /*1fcf0*/  SHF.L.U32 R0, R5, 0x1f, RZ ;  /* 0x0000001f05007819 */ /* 0x000fce00000006ff */
.L_x_318:
[----:B--2---:R2:W3:Y:S02]  /*1fd00*/  SYNCS.PHASECHK.TRANS64.TRYWAIT P0, [R3+URZ], R0 ;  /* 0x00000000030075a7 */ /* 0x0044e4000800017f */
[----:B---3--:R-:W-:Y:S05]  /*1fd10*/  @!P0 NANOSLEEP.SYNCS 0x989680 ;  /* 0x009896800000895d */ /* 0x008fea0003900000 */
[----:B------:R-:W3:Y:S02]  /*1fd20*/  @!P0 SYNCS.PHASECHK.TRANS64 P0, [R3+URZ], R0 ;  /* 0x00000000030085a7 */ /* 0x000ee4000800007f */
[----:B---3--:R-:W-:Y:S05]  /*1fd30*/  @!P0 BRA `(.L_x_318) ;  /* 0xfffffffc00f08947 */ /* 0x008fea000383ffff */
.L_x_315:
[----:B------:R-:W-:Y:S05]  /*1fd40*/  BSYNC B0 ;  /* 0x0000000000007941 */ /* 0x000fea0003800000 */
.L_x_314:
[----:B------:R-:W-:Y:S05]  /*1fd50*/  EXIT ;  /* 0x000000000000794d */ /* 0x000fea0003800000 */
.L_x_157:
[----:B------:R-:W-:Y:S01]  /*1fd60*/  PLOP3.LUT P1, PT, PT, PT, UP3, 0x80, 0x0 ;  /* 0x000000000000781c */ /* 0x000fe20003f2f038 */
[----:B------:R-:W-:Y:S01]  /*1fd70*/  ULDC UR20, c[0x0][0x10] ;  /* 0x0000040000147ab9 */ /* 0x000fe20000000800 */
[----:B------:R-:W-:Y:S01]  /*1fd80*/  ULDC UR22, c[0x0][0x904] ;  /* 0x0002410000167ab9 */ /* 0x000fe20000000800 */
[----:B------:R-:W-:Y:S01]  /*1fd90*/  UMOV UR19, 0xffffffff ;  /* 0xffffffff00137882 */ /* 0x000fe20000000000 */
[----:B------:R-:W-:Y:S01]  /*1fda0*/  ULDC.64 UR12, c[0x0][0x8c8] ;  /* 0x00023200000c7ab9 */ /* 0x000fe20000000a00 */
[----:B------:R-:W-:Y:S01]  /*1fdb0*/  UIMAD.WIDE.U32 UR20, UR60, UR20, URZ ;  /* 0x000000143c1472a5 */ /* 0x000fe2000f8e003f */
[----:B------:R-:W-:Y:S01]  /*1fdc0*/  MOV R14, 0x1 ;  /* 0x00000001000e7802 */ /* 0x000fe20000000f00 */
[----:B------:R-:W-:Y:S01]  /*1fdd0*/  ULDC.64 UR14, c[0x0][0x8e0] ;  /* 0x00023800000e7ab9 */ /* 0x000fe20000000a00 */
[----:B------:R-:W-:Y:S01]  /*1fde0*/  USHF.L.U32 UR23, UR19, UR22, URZ ;  /* 0x0000001613177299 */ /* 0x000fe2000800063f */
[----:B------:R-:W-:Y:S01]  /*1fdf0*/  IMAD.MOV.U32 R13, RZ, RZ, RZ ;  /* 0x000000ffff0d7224 */ /* 0x000fe200078e00ff */
[----:B------:R-:W-:Y:S01]  /*1fe00*/  UIADD3 UR11, UP1, UR12, -0x1, URZ ;  /* 0xffffffff0c0b7890 */ /* 0x000fe2000ff3e03f */
[----:B------:R-:W-:-:S02]  /*1fe10*/  ULDC UR19, c[0x0][0x14] ;  /* 0x0000050000137ab9 */ /* 0x000fc40000000800 */
[----:B------:R-:W1:Y:S01]  /*1fe20*/  @P1 S2R R2, SR_CTAID.Y ;  /* 0x0000000000021919 */ /* 0x000e620000002600 */
[----:B------:R-:W-:Y:S02]  /*1fe30*/  UIADD3 UR12, UP2, UR14, -0x1, URZ ;  /* 0xffffffff0e0c7890 */ /* 0x000fe4000ff5e03f */
[----:B------:R-:W-:Y:S02]  /*1fe40*/  UIMAD.WIDE.U32 UR28, UR20, UR19, URZ ;  /* 0x00000013141c72a5 */ /* 0x000fe4000f8e003f */
[----:B------:R-:W-:Y:S01]  /*1fe50*/  UIMAD UR21, UR21, UR19, URZ ;  /* 0x00000013151572a4 */ /* 0x000fe2000f8e023f */
[----:B------:R-:W-:Y:S01]  /*1fe60*/  ULDC UR18, c[0x0][0x8a8] ;  /* 0x00022a0000127ab9 */ /* 0x000fe20000000800 */
[----:B------:R-:W-:Y:S01]  /*1fe70*/  UMOV UR24, 0x1 ;  /* 0x0000000100187882 */ /* 0x000fe20000000000 */
[----:B------:R-:W-:Y:S02]  /*1fe80*/  UIADD3.X UR14, UR15, -0x1, URZ, UP2, !UPT ;  /* 0xffffffff0f0e7890 */ /* 0x000fe400097fe43f */
[----:B------:R-:W-:-:S02]  /*1fe90*/  UIADD3.X UR13, UR13, -0x1, URZ, UP1, !UPT ;  /* 0xffffffff0d0d7890 */ /* 0x000fc40008ffe43f */
[----:B------:R-:W-:Y:S02]  /*1fea0*/  ULOP3.LUT UR15, UR59, 0x2, URZ, 0xfc, !UPT ;  /* 0x000000023b0f7892 */ /* 0x000fe4000f8efc3f */
[----:B------:R-:W-:Y:S02]  /*1feb0*/  UIADD3 UR16, UR9, -0x1, URZ ;  /* 0xffffffff09107890 */ /* 0x000fe4000fffe03f */
[----:B------:R-:W-:Y:S02]  /*1fec0*/  UIADD3 UR17, UR10, -0x1, URZ ;  /* 0xffffffff0a117890 */ /* 0x000fe4000fffe03f */
[----:B------:R-:W-:Y:S02]  /*1fed0*/  UIADD3 UR18, UR18, -0x1, URZ ;  /* 0xffffffff12127890 */ /* 0x000fe4000fffe03f */
[----:B------:R-:W-:Y:S02]  /*1fee0*/  USHF.L.U32 UR19, UR24, UR22, URZ ;  /* 0x0000001618137299 */ /* 0x000fe4000800063f */
[----:B------:R-:W-:-:S02]  /*1fef0*/  ULOP3.LUT UR20, URZ, UR23, URZ, 0x33, !UPT ;  /* 0x000000173f147292 */ /* 0x000fc4000f8e333f */
[----:B------:R-:W-:Y:S01]  /*1ff00*/  UIADD3 UR21, UR29, UR21, URZ ;  /* 0x000000151d157290 */ /* 0x000fe2000fffe03f */
[----:B-1----:R-:W-:-:S15]  /*1ff10*/  @P1 R2UR UR56, R2 ;  /* 0x00000000023812ca */ /* 0x002fde00000e0000 */
.L_x_339:
[----:B------:R-:W1:Y:S01]  /*1ff20*/  LDC.64 R2, c[0x0][0x8f8] ;  /* 0x00023e00ff027b82 */ /* 0x000e620000000a00 */
[----:B------:R-:W-:Y:S01]  /*1ff30*/  UIADD3 UR8, UP1, UR8, UR28, URZ ;  /* 0x0000001c08087290 */ /* 0x000fe2000ff3e03f */
[----:B------:R-:W-:Y:S01]  /*1ff40*/  ISETP.NE.AND P2, PT, R15, RZ, PT ;  /* 0x000000ff0f00720c */ /* 0x000fe20003f45270 */
[----:B------:R-:W-:Y:S01]  /*1ff50*/  UMOV UR22, 0xffffffff ;  /* 0xffffffff00167882 */ /* 0x000fe20000000000 */
[----:B------:R-:W-:Y:S01]  /*1ff60*/  UMOV UR23, 0xffffffff ;  /* 0xffffffff00177882 */ /* 0x000fe20000000000 */
[----:B------:R-:W-:Y:S01]  /*1ff70*/  UIADD3.X UR7, UR7, UR21, URZ, UP1, !UPT ;  /* 0x0000001507077290 */ /* 0x000fe20008ffe43f */
[----:B------:R-:W-:Y:S01]  /*1ff80*/  IMAD.MOV.U32 R19, RZ, RZ, RZ ;  /* 0x000000ffff137224 */ /* 0x000fe200078e00ff */
[----:B------:R-:W-:Y:S01]  /*1ff90*/  UMOV UR24, 0xffffffff ;  /* 0xffffffff00187882 */ /* 0x000fe20000000000 */
[----:B-1----:R-:W-:-:S03]  /*1ffa0*/  ISETP.LE.U32.AND P1, PT, R2, UR8, PT ;  /* 0x0000000802007c0c */ /* 0x002fc6000bf23070 */
[----:B------:R-:W-:-:S04]  /*1ffb0*/  MOV R2, UR7 ;  /* 0x0000000700027c02 */ /* 0x000fc80008000f00 */
[----:B------:R-:W-:-:S13]  /*1ffc0*/  ISETP.GE.U32.AND.EX P1, PT, R2, R3, PT, P1 ;  /* 0x000000030200720c */ /* 0x000fda0003f26110 */
[----:B---345:R-:W-:Y:S05]  /*1ffd0*/  @P2 BRA P1, `(.L_x_319) ;  /* 0x0000001800442947 */ /* 0x038fea0000800000 */
[----:B------:R-:W-:-:S04]  /*1ffe0*/  IADD3 R2, P2, R6, UR5, RZ ;  /* 0x0000000506027c10 */ /* 0x000fc8000ff5e0ff */
[----:B------:R-:W-:Y:S02]  /*1fff0*/  ISETP.GT.U32.AND P1, PT, R2, UR8, PT ;  /* 0x0000000802007c0c */ /* 0x000fe4000bf24070 */
[----:B------:R-:W-:-:S04]  /*20000*/  IADD3.X R2, R7, UR6, RZ, P2, !PT ;  /* 0x0000000607027c10 */ /* 0x000fc800097fe4ff */
[----:B------:R-:W-:-:S13]  /*20010*/  ISETP.GT.U32.AND.EX P1, PT, R2, UR7, PT, P1 ;  /* 0x0000000702007c0c */ /* 0x000fda000bf24110 */
[----:B------:R-:W-:Y:S05]  /*20020*/  @P1 BRA `(.L_x_320) ;  /* 0x0000001400241947 */ /* 0x000fea0003800000 */
[----:B------:R-:W-:Y:S01]  /*20030*/  IADD3 R11, R20, UR4, RZ ;  /* 0x00000004140b7c10 */ /* 0x000fe2000fffe0ff */
[----:B------:R-:W-:Y:S01]  /*20040*/  ULDC UR22, c[0x0][0x910] ;  /* 0x0002440000167ab9 */ /* 0x000fe20000000800 */
[----:B------:R-:W-:Y:S01]  /*20050*/  IMAD.MOV.U32 R23, RZ, RZ, R8 ;  /* 0x000000ffff177224 */ /* 0x000fe200078e0008 */
[----:B------:R-:W-:Y:S02]  /*20060*/  MOV R16, R0 ;  /* 0x0000000000107202 */ /* 0x000fe40000000f00 */
[----:B------:R-:W-:-:S05]  /*20070*/  VIADD R12, R11, 0x20 ;  /* 0x000000200b0c7836 */ /* 0x000fca0000000000 */
[----:B------:R-:W-:-:S13]  /*20080*/  ISETP.GE.AND P1, PT, R12, UR22, PT ;  /* 0x000000160c007c0c */ /* 0x000fda000bf26270 */
[----:B------:R-:W1:Y:S01]  /*20090*/  @!P1 LDC.64 R2, c[0x0][0x918] ;  /* 0x00024600ff029b82 */ /* 0x000e620000000a00 */
[----:B------:R-:W-:Y:S01]  /*200a0*/  @!P1 IADD3 R7, R11, 0x20, RZ ;  /* 0x000000200b079810 */ /* 0x000fe20007ffe0ff */
[----:B------:R-:W-:Y:S01]  /*200b0*/  BSSY B0, `(.L_x_321) ;  /* 0x0000064000007945 */ /* 0x000fe20003800000 */
[----:B------:R-:W-:-:S03]  /*200c0*/  IMAD.MOV.U32 R6, RZ, RZ, 0x7fffffff ;  /* 0x7fffffffff067424 */ /* 0x000fc600078e00ff */
[----:B-1----:R-:W-:-:S05]  /*200d0*/  @!P1 IMAD.WIDE R2, R7, 0xc, R2 ;  /* 0x0000000c07029825 */ /* 0x002fca00078e0202 */
[----:B------:R1:W5:Y:S04]  /*200e0*/  @!P1 LDG.E R8, desc[UR38][R2.64] ;  /* 0x0000002602089981 */ /* 0x000368000c1e1900 */
[----:B------:R1:W5:Y:S01]  /*200f0*/  @!P1 LDG.E R0, desc[UR38][R2.64+0x4] ;  /* 0x0000042602009981 */ /* 0x000362000c1e1900 */
[----:B------:R-:W-:Y:S02]  /*20100*/  ISETP.GE.AND P1, PT, R11, UR22, PT ;  /* 0x000000160b007c0c */ /* 0x000fe4000bf26270 */
[----:B------:R-:W-:-:S11]  /*20110*/  MOV R7, RZ ;  /* 0x000000ff00077202 */ /* 0x000fd60000000f00 */
[----:B-1----:R-:W-:Y:S05]  /*20120*/  @P1 BRA `(.L_x_322) ;  /* 0x0000000400701947 */ /* 0x002fea0003800000 */
[----:B------:R-:W-:Y:S01]  /*20130*/  IABS R7, R9 ;  /* 0x0000000900077213 */ /* 0x000fe20000000000 */
[----:B------:R-:W-:Y:S01]  /*20140*/  ULDC UR23, c[0x0][0x8f0] ;  /* 0x00023c0000177ab9 */ /* 0x000fe20000000800 */
[----:B------:R-:W-:Y:S02]  /*20150*/  IABS R6, R10 ;  /* 0x0000000a00067213 */ /* 0x000fe40000000000 */
[----:B------:R-:W1:Y:S01]  /*20160*/  I2F.RP R3, R7 ;  /* 0x0000000700037306 */ /* 0x000e620000209400 */
[----:B------:R-:W-:Y:S02]  /*20170*/  PLOP3.LUT P3, PT, PT, PT, UP0, 0x80, 0x0 ;  /* 0x000000000000781c */ /* 0x000fe40003f6f008 */
[C---:B------:R-:W-:Y:S02]  /*20180*/  IADD3 R22, P2, R16.reuse, UR12, RZ ;  /* 0x0000000c10167c10 */ /* 0x040fe4000ff5e0ff */
[C---:B------:R-:W-:Y:S02]  /*20190*/  IADD3 R21, P1, R23.reuse, UR11, RZ ;  /* 0x0000000b17157c10 */ /* 0x040fe4000ff3e0ff */
[----:B------:R-:W-:Y:S01]  /*201a0*/  LEA.HI.X.SX32 R25, R16, UR14, 0x1, P2 ;  /* 0x0000000e10197c11 */ /* 0x000fe200090f0eff */
[----:B------:R-:W3:Y:S01]  /*201b0*/  I2F.RP R2, R6 ;  /* 0x0000000600027306 */ /* 0x000ee20000209400 */
[----:B------:R-:W-:-:S07]  /*201c0*/  LEA.HI.X.SX32 R24, R23, UR13, 0x1, P1 ;  /* 0x0000000d17187c11 */ /* 0x000fce00088f0eff */
[----:B-1----:R-:W1:Y:S08]  /*201d0*/  MUFU.RCP R3, R3 ;  /* 0x0000000300037308 */ /* 0x002e700000001000 */
[----:B---3--:R-:W3:Y:S01]  /*201e0*/  MUFU.RCP R2, R2 ;  /* 0x0000000200027308 */ /* 0x008ee20000001000 */
[----:B-1----:R-:W-:-:S07]  /*201f0*/  VIADD R19, R3, 0xffffffe ;  /* 0x0ffffffe03137836 */ /* 0x002fce0000000000 */
[----:B------:R-:W1:Y:S01]  /*20200*/  F2I.FTZ.U32.TRUNC.NTZ R19, R19 ;  /* 0x0000001300137305 */ /* 0x000e62000021f000 */
[----:B---3--:R-:W-:-:S07]  /*20210*/  IADD3 R17, R2, 0xffffffe, RZ ;  /* 0x0ffffffe02117810 */ /* 0x008fce0007ffe0ff */
[----:B------:R-:W3:Y:S01]  /*20220*/  F2I.FTZ.U32.TRUNC.NTZ R17, R17 ;  /* 0x0000001100117305 */ /* 0x000ee2000021f000 */
[----:B-1----:R-:W-:Y:S01]  /*20230*/  IMAD.MOV R18, RZ, RZ, -R19 ;  /* 0x000000ffff127224 */ /* 0x002fe200078e0a13 */
[----:B---3--:R-:W-:Y:S01]  /*20240*/  IADD3 R16, RZ, -R17, RZ ;  /* 0x80000011ff107210 */ /* 0x008fe20007ffe0ff */
[----:B------:R-:W-:Y:S06]  /*20250*/  @!P3 BRA `(.L_x_323) ;  /* 0x000000000034b947 */ /* 0x000fec0003800000 */
[----:B------:R-:W-:Y:S01]  /*20260*/  ULDC UR4, c[0x0][0x8dc] ;  /* 0x0002370000047ab9 */ /* 0x000fe20000000800 */
[----:B------:R-:W-:Y:S01]  /*20270*/  ULDC.64 UR24, c[0x0][0x8d0] ;  /* 0x0002340000187ab9 */ /* 0x000fe20000000a00 */
[----:B------:R-:W-:-:S05]  /*20280*/  IADD3 R3, P1, R21, UR4, RZ ;  /* 0x0000000415037c10 */ /* 0x000fca000ff3e0ff */
[----:B------:R-:W-:-:S04]  /*20290*/  IMAD.X R21, RZ, RZ, R24, P1 ;  /* 0x000000ffff157224 */ /* 0x000fc800008e0618 */
[----:B------:R-:W-:-:S04]  /*202a0*/  IMAD.WIDE.U32 R4, R21, UR24, RZ ;  /* 0x0000001815047c25 */ /* 0x000fc8000f8e00ff */
[----:B------:R-:W-:-:S04]  /*202b0*/  IMAD.WIDE.U32 R4, P1, R3, UR25, R4 ;  /* 0x0000001903047c25 */ /* 0x000fc8000f820004 */
[----:B------:R-:W-:-:S04]  /*202c0*/  IMAD.WIDE.U32 R2, R3, UR24, RZ ;  /* 0x0000001803027c25 */ /* 0x000fc8000f8e00ff */
[----:B------:R-:W-:Y:S01]  /*202d0*/  IMAD.MOV.U32 R2, RZ, RZ, R5 ;  /* 0x000000ffff027224 */ /* 0x000fe200078e0005 */
[----:B------:R-:W-:Y:S02]  /*202e0*/  IADD3 RZ, P2, R3, R4, RZ ;  /* 0x0000000403ff7210 */ /* 0x000fe40007f5e0ff */
[----:B------:R-:W-:-:S03]  /*202f0*/  IADD3.X R3, RZ, RZ, RZ, P1, !PT ;  /* 0x000000ffff037210 */ /* 0x000fc60000ffe4ff */
[----:B------:R-:W-:-:S04]  /*20300*/  IMAD.WIDE.U32.X R2, R21, UR25, R2, P2 ;  /* 0x0000001915027c25 */ /* 0x000fc800090e0402 */
[----:B------:R-:W-:Y:S01]  /*20310*/  IMAD.MOV.U32 R24, RZ, RZ, R3 ;  /* 0x000000ffff187224 */ /* 0x000fe200078e0003 */
[----:B------:R-:W-:-:S07]  /*20320*/  MOV R21, R2 ;  /* 0x0000000200157202 */ /* 0x000fce0000000f00 */
.L_x_323:
[----:B------:R-:W-:Y:S05]  /*20330*/  @!P0 BRA `(.L_x_324) ;  /* 0x0000000000348947 */ /* 0x000fea0003800000 */
[----:B------:R-:W-:Y:S01]  /*20340*/  ULDC UR4, c[0x0][0x8f4] ;  /* 0x00023d0000047ab9 */ /* 0x000fe20000000800 */
[----:B------:R-:W-:Y:S01]  /*20350*/  ULDC.64 UR24, c[0x0][0x8e8] ;  /* 0x00023a0000187ab9 */ /* 0x000fe20000000a00 */
[----:B------:R-:W-:-:S04]  /*20360*/  IADD3 R3, P1, R22, UR4, RZ ;  /* 0x0000000416037c10 */ /* 0x000fc8000ff3e0ff */
[----:B------:R-:W-:-:S05]  /*20370*/  IADD3.X R23, RZ, R25, RZ, P1, !PT ;  /* 0x00000019ff177210 */ /* 0x000fca0000ffe4ff */
[----:B------:R-:W-:-:S04]  /*20380*/  IMAD.WIDE.U32 R4, R23, UR24, RZ ;  /* 0x0000001817047c25 */ /* 0x000fc8000f8e00ff */
[----:B------:R-:W-:-:S04]  /*20390*/  IMAD.WIDE.U32 R4, P1, R3, UR25, R4 ;  /* 0x0000001903047c25 */ /* 0x000fc8000f820004 */
[----:B------:R-:W-:Y:S01]  /*203a0*/  IMAD.WIDE.U32 R2, R3, UR24, RZ ;  /* 0x0000001803027c25 */ /* 0x000fe2000f8e00ff */
[----:B------:R-:W-:-:S04]  /*203b0*/  MOV R2, R5 ;  /* 0x0000000500027202 */ /* 0x000fc80000000f00 */
[----:B------:R-:W-:Y:S01]  /*203c0*/  IADD3 RZ, P2, R3, R4, RZ ;  /* 0x0000000403ff7210 */ /* 0x000fe20007f5e0ff */
[----:B------:R-:W-:-:S04]  /*203d0*/  IMAD.X R3, RZ, RZ, RZ, P1 ;  /* 0x000000ffff037224 */ /* 0x000fc800008e06ff */
[----:B------:R-:W-:-:S04]  /*203e0*/  IMAD.WIDE.U32.X R2, R23, UR25, R2, P2 ;  /* 0x0000001917027c25 */ /* 0x000fc800090e0402 */
[----:B------:R-:W-:Y:S01]  /*203f0*/  IMAD.MOV.U32 R22, RZ, RZ, R2 ;  /* 0x000000ffff167224 */ /* 0x000fe200078e0002 */
[----:B------:R-:W-:-:S07]  /*20400*/  MOV R25, R3 ;  /* 0x0000000300197202 */ /* 0x000fce0000000f00 */
.L_x_324:
[----:B------:R-:W-:Y:S01]  /*20410*/  MOV R3, R19 ;  /* 0x0000001300037202 */ /* 0x000fe20000000f00 */
[----:B------:R-:W-:Y:S01]  /*20420*/  IMAD R18, R18, R7, RZ ;  /* 0x0000000712127224 */ /* 0x000fe200078e02ff */
[----:B------:R-:W-:Y:S01]  /*20430*/  ULDC UR4, c[0x0][0x8d8] ;  /* 0x0002360000047ab9 */ /* 0x000fe20000000800 */
[----:B------:R-:W-:Y:S01]  /*20440*/  IMAD.MOV.U32 R2, RZ, RZ, RZ ;  /* 0x000000ffff027224 */ /* 0x000fe200078e00ff */
[----:B------:R-:W-:Y:S01]  /*20450*/  SHF.R.U64 R21, R21, UR4, R24 ;  /* 0x0000000415157c19 */ /* 0x000fe20008001218 */
[----:B------:R-:W-:Y:S01]  /*20460*/  IMAD R4, R16, R6, RZ ;  /* 0x0000000610047224 */ /* 0x000fe200078e02ff */
[----:B------:R-:W-:Y:S01]  /*20470*/  SHF.R.U64 R22, R22, UR23, R25 ;  /* 0x0000001716167c19 */ /* 0x000fe20008001219 */
[----:B------:R-:W-:Y:S01]  /*20480*/  IMAD.HI.U32 R19, R19, R18, R2 ;  /* 0x0000001213137227 */ /* 0x000fe200078e0002 */
[----:B------:R-:W-:Y:S02]  /*20490*/  IABS R18, R9 ;  /* 0x0000000900127213 */ /* 0x000fe40000000000 */
[----:B------:R-:W-:Y:S01]  /*204a0*/  PLOP3.LUT P5, PT, PT, PT, UP3, 0x80, 0x0 ;  /* 0x000000000000781c */ /* 0x000fe20003faf038 */
[----:B------:R-:W-:-:S02]  /*204b0*/  IMAD.MOV.U32 R3, RZ, RZ, R17 ;  /* 0x000000ffff037224 */ /* 0x000fc400078e0011 */
[----:B------:R-:W-:Y:S01]  /*204c0*/  VIADD R16, R21, UR16 ;  /* 0x0000001015107c36 */ /* 0x000fe20008000000 */
[----:B------:R-:W-:Y:S01]  /*204d0*/  IADD3 R21, RZ, -R18, RZ ;  /* 0x80000012ff157210 */ /* 0x000fe20007ffe0ff */
[----:B------:R-:W-:Y:S01]  /*204e0*/  IMAD.HI.U32 R2, R17, R4, R2 ;  /* 0x0000000411027227 */ /* 0x000fe200078e0002 */
[----:B------:R-:W-:Y:S02]  /*204f0*/  IADD3 R17, R22, UR17, RZ ;  /* 0x0000001116117c10 */ /* 0x000fe4000fffe0ff */
[----:B------:R-:W-:Y:S02]  /*20500*/  IABS R3, R10 ;  /* 0x0000000a00037213 */ /* 0x000fe40000000000 */
[----:B------:R-:W-:Y:S02]  /*20510*/  IABS R4, R17 ;  /* 0x0000001100047213 */ /* 0x000fe40000000000 */
[----:B------:R-:W-:Y:S01]  /*20520*/  IABS R5, R16 ;  /* 0x0000001000057213 */ /* 0x000fe20000000000 */
[----:B------:R-:W-:-:S02]  /*20530*/  IMAD.MOV R18, RZ, RZ, -R3 ;  /* 0x000000ffff127224 */ /* 0x000fc400078e0a03 */
[----:B------:R-:W-:-:S04]  /*20540*/  IMAD.HI.U32 R3, R19, R4, RZ ;  /* 0x0000000413037227 */ /* 0x000fc800078e00ff */
[----:B------:R-:W-:-:S04]  /*20550*/  IMAD.HI.U32 R2, R2, R5, RZ ;  /* 0x0000000502027227 */ /* 0x000fc800078e00ff */
[----:B------:R-:W-:Y:S02]  /*20560*/  IMAD R4, R3, R21, R4 ;  /* 0x0000001503047224 */ /* 0x000fe400078e0204 */
[----:B------:R-:W-:-:S03]  /*20570*/  IMAD R3, R2, R18, R5 ;  /* 0x0000001202037224 */ /* 0x000fc600078e0205 */
[----:B------:R-:W-:Y:S02]  /*20580*/  ISETP.GT.U32.AND P2, PT, R7, R4, PT ;  /* 0x000000040700720c */ /* 0x000fe40003f44070 */
[----:B------:R-:W-:-:S11]  /*20590*/  ISETP.GT.U32.AND P1, PT, R6, R3, PT ;  /* 0x000000030600720c */ /* 0x000fd60003f24070 */
[----:B------:R-:W-:Y:S02]  /*205a0*/  @!P2 IADD3 R4, R4, -R7, RZ ;  /* 0x800000070404a210 */ /* 0x000fe40007ffe0ff */
[----:B------:R-:W-:Y:S01]  /*205b0*/  @!P1 IMAD.IADD R3, R3, 0x1, -R6 ;  /* 0x0000000103039824 */ /* 0x000fe200078e0a06 */
[----:B------:R-:W-:Y:S02]  /*205c0*/  ISETP.GE.AND P2, PT, R17, RZ, PT ;  /* 0x000000ff1100720c */ /* 0x000fe40003f46270 */
[----:B------:R-:W-:Y:S02]  /*205d0*/  ISETP.GT.U32.AND P4, PT, R7, R4, PT ;  /* 0x000000040700720c */ /* 0x000fe40003f84070 */
[----:B------:R-:W-:Y:S02]  /*205e0*/  ISETP.GT.U32.AND P3, PT, R6, R3, PT ;  /* 0x000000030600720c */ /* 0x000fe40003f64070 */
[----:B------:R-:W-:-:S09]  /*205f0*/  ISETP.GE.AND P1, PT, R16, RZ, PT ;  /* 0x000000ff1000720c */ /* 0x000fd20003f26270 */
[----:B------:R-:W-:Y:S02]  /*20600*/  @!P4 IADD3 R4, R4, -R7, RZ ;  /* 0x800000070404c210 */ /* 0x000fe40007ffe0ff */
[----:B------:R-:W-:Y:S01]  /*20610*/  @!P3 IMAD.IADD R3, R3, 0x1, -R6 ;  /* 0x000000010303b824 */ /* 0x000fe200078e0a06 */
[----:B------:R-:W-:Y:S02]  /*20620*/  ISETP.NE.AND P4, PT, RZ, UR10, PT ;  /* 0x0000000aff007c0c */ /* 0x000fe4000bf85270 */
[----:B------:R-:W-:Y:S01]  /*20630*/  ISETP.NE.AND P3, PT, RZ, UR9, PT ;  /* 0x00000009ff007c0c */ /* 0x000fe2000bf65270 */
[----:B------:R-:W-:Y:S01]  /*20640*/  @!P1 IMAD.MOV R3, RZ, RZ, -R3 ;  /* 0x000000ffff039224 */ /* 0x000fe200078e0a03 */
[----:B------:R-:W-:-:S09]  /*20650*/  @!P2 IADD3 R4, -R4, RZ, RZ ;  /* 0x000000ff0404a210 */ /* 0x000fd20007ffe1ff */
[----:B------:R-:W-:Y:S02]  /*20660*/  @!P4 LOP3.LUT R4, RZ, UR10, RZ, 0x33, !PT ;  /* 0x0000000aff04cc12 */ /* 0x000fe4000f8e33ff */
[----:B------:R-:W-:Y:S02]  /*20670*/  @!P3 LOP3.LUT R3, RZ, UR9, RZ, 0x33, !PT ;  /* 0x00000009ff03bc12 */ /* 0x000fe4000f8e33ff */
[----:B------:R-:W-:-:S03]  /*20680*/  IADD3 R4, R17, -R4, RZ ;  /* 0x8000000411047210 */ /* 0x000fc60007ffe0ff */
[----:B------:R-:W-:-:S04]  /*20690*/  IMAD.IADD R3, R16, 0x1, -R3 ;  /* 0x0000000110037824 */ /* 0x000fc800078e0a03 */
[----:B------:R-:W-:Y:S01]  /*206a0*/  IMAD R6, R3, R4, RZ ;  /* 0x0000000403067224 */ /* 0x000fe200078e02ff */
[----:B------:R-:W-:-:S04]  /*206b0*/  SEL R2, R4, R3, !P5 ;  /* 0x0000000304027207 */ /* 0x000fc80006800000 */
[----:B------:R-:W-:Y:S02]  /*206c0*/  SHF.R.S32.HI R5, RZ, 0x1f, R2 ;  /* 0x0000001fff057819 */ /* 0x000fe40000011402 */
[----:B------:R-:W-:Y:S02]  /*206d0*/  SHF.R.S32.HI R7, RZ, 0x1f, R6 ;  /* 0x0000001fff077819 */ /* 0x000fe40000011406 */
[----:B------:R-:W-:-:S07]  /*206e0*/  MOV R4, R2 ;  /* 0x0000000200047202 */ /* 0x000fce0000000f00 */
.L_x_322:
[----:B--2---:R-:W-:Y:S05]  /*206f0*/  BSYNC B0 ;  /* 0x0000000000007941 */ /* 0x004fea0003800000 */
.L_x_321:
[----:B------:R-:W1:Y:S01]  /*20700*/  SHFL.UP PT, R3, R6, 0x1, RZ ;  /* 0x0420000006037989 */ /* 0x000e6200000e00ff */
[----:B------:R-:W-:-:S03]  /*20710*/  ISETP.NE.AND P1, PT, R20, RZ, PT ;  /* 0x000000ff1400720c */ /* 0x000fc60003f25270 */
[----:B------:R-:W2:Y:S01]  /*20720*/  SHFL.UP PT, R2, R7, 0x1, RZ ;  /* 0x0420000007027989 */ /* 0x000ea200000e00ff */
[----:B-1----:R-:W-:Y:S02]  /*20730*/  SEL R3, R3, RZ, P1 ;  /* 0x000000ff03037207 */ /* 0x002fe40000800000 */
[----:B--2---:R-:W-:Y:S02]  /*20740*/  SEL R2, R2, RZ, P1 ;  /* 0x000000ff02027207 */ /* 0x004fe40000800000 */
[----:B------:R-:W-:-:S05]  /*20750*/  IADD3 R18, P2, R3, R6, RZ ;  /* 0x0000000603127210 */ /* 0x000fca0007f5e0ff */
[----:B------:R-:W-:Y:S01]  /*20760*/  IMAD.X R19, R2, 0x1, R7, P2 ;  /* 0x0000000102137824 */ /* 0x000fe200010e0607 */
[----:B------:R-:W1:Y:S01]  /*20770*/  SHFL.UP PT, R3, R18, 0x2, RZ ;  /* 0x0440000012037989 */ /* 0x000e6200000e00ff */
[----:B------:R-:W-:-:S03]  /*20780*/  ISETP.GE.U32.AND P2, PT, R20, 0x2, PT ;  /* 0x000000021400780c */ /* 0x000fc60003f46070 */
[----:B------:R-:W2:Y:S01]  /*20790*/  SHFL.UP PT, R2, R19, 0x2, RZ ;  /* 0x0440000013027989 */ /* 0x000ea200000e00ff */
[----:B-1----:R-:W-:-:S04]  /*207a0*/  SEL R3, R3, RZ, P2 ;  /* 0x000000ff03037207 */ /* 0x002fc80001000000 */
[----:B------:R-:W-:Y:S02]  /*207b0*/  IADD3 R16, P3, R3, R18, RZ ;  /* 0x0000001203107210 */ /* 0x000fe40007f7e0ff */
[----:B--2---:R-:W-:-:S03]  /*207c0*/  SEL R2, R2, RZ, P2 ;  /* 0x000000ff02027207 */ /* 0x004fc60001000000 */
[----:B------:R-:W1:Y:S01]  /*207d0*/  SHFL.UP PT, R3, R16, 0x4, RZ ;  /* 0x0480000010037989 */ /* 0x000e6200000e00ff */
[----:B------:R-:W-:Y:S02]  /*207e0*/  IADD3.X R17, R2, R19, RZ, P3, !PT ;  /* 0x0000001302117210 */ /* 0x000fe40001ffe4ff */
[----:B------:R-:W-:-:S03]  /*207f0*/  ISETP.GE.U32.AND P3, PT, R20, 0x4, PT ;  /* 0x000000041400780c */ /* 0x000fc60003f66070 */
[----:B------:R-:W2:Y:S01]  /*20800*/  SHFL.UP PT, R2, R17, 0x4, RZ ;  /* 0x0480000011027989 */ /* 0x000ea200000e00ff */
[----:B-1----:R-:W-:-:S04]  /*20810*/  SEL R3, R3, RZ, P3 ;  /* 0x000000ff03037207 */ /* 0x002fc80001800000 */
[----:B------:R-:W-:Y:S02]  /*20820*/  IADD3 R18, P4, R3, R16, RZ ;  /* 0x0000001003127210 */ /* 0x000fe40007f9e0ff */
[----:B--2---:R-:W-:-:S03]  /*20830*/  SEL R2, R2, RZ, P3 ;  /* 0x000000ff02027207 */ /* 0x004fc60001800000 */
[----:B------:R-:W1:Y:S02]  /*20840*/  SHFL.UP PT, R3, R18, 0x8, RZ ;  /* 0x0500000012037989 */ /* 0x000e6400000e00ff */
[----:B------:R-:W-:Y:S01]  /*20850*/  IMAD.X R19, R2, 0x1, R17, P4 ;  /* 0x0000000102137824 */ /* 0x000fe200020e0611 */
[----:B------:R-:W-:-:S04]  /*20860*/  ISETP.GE.U32.AND P4, PT, R20, 0x8, PT ;  /* 0x000000081400780c */ /* 0x000fc80003f86070 */
        /* <DEDUP_REMOVED lines=10> */
[----:B--2---:R-:W-:-:S05]  /*20910*/  SEL R2, R2, RZ, P5 ;  /* 0x000000ff02027207 */ /* 0x004fca0002800000 */
[----:B------:R-:W-:Y:S01]  /*20920*/  IMAD.X R18, R2, 0x1, R17, P6 ;  /* 0x0000000102127824 */ /* 0x000fe200030e0611 */
[----:B------:R-:W-:-:S04]  /*20930*/  IADD3 R2, P6, R19, UR5, RZ ;  /* 0x0000000513027c10 */ /* 0x000fc8000ffde0ff */
[----:B------:R-:W-:Y:S02]  /*20940*/  IADD3.X R3, R18, UR6, RZ, P6, !PT ;  /* 0x0000000612037c10 */ /* 0x000fe4000b7fe4ff */
[----:B------:R-:W-:-:S04]  /*20950*/  ISETP.GT.U32.AND P6, PT, R2, UR8, PT ;  /* 0x0000000802007c0c */ /* 0x000fc8000bfc4070 */
[----:B------:R-:W-:-:S13]  /*20960*/  ISETP.GT.U32.AND.EX P6, PT, R3, UR7, PT, P6 ;  /* 0x0000000703007c0c */ /* 0x000fda000bfc4160 */
[----:B------:R-:W-:-:S04]  /*20970*/  VOTE.ANY R16, PT, P6 ;  /* 0x0000000000107806 */ /* 0x000fc800030e0100 */
[----:B------:R-:W-:-:S13]  /*20980*/  ISETP.NE.AND P6, PT, R16, RZ, PT ;  /* 0x000000ff1000720c */ /* 0x000fda0003fc5270 */
[----:B------:R-:W-:Y:S05]  /*20990*/  @P6 BRA `(.L_x_325) ;  /* 0x0000000800786947 */ /* 0x000fea0003800000 */
[----:B------:R-:W-:Y:S01]  /*209a0*/  MOV R19, R2 ;  /* 0x0000000200137202 */ /* 0x000fe20000000f00 */
[----:B------:R-:W-:Y:S01]  /*209b0*/  IMAD.MOV.U32 R21, RZ, RZ, R3 ;  /* 0x000000ffff157224 */ /* 0x000fe200078e0003 */
[----:B------:R-:W-:Y:S01]  /*209c0*/  ULDC UR22, c[0x0][0x910] ;  /* 0x0002440000167ab9 */ /* 0x000fe20000000800 */
[----:B------:R-:W-:Y:S01]  /*209d0*/  ULDC UR23, c[0x0][0x8f4] ;  /* 0x00023d0000177ab9 */ /* 0x000fe20000000800 */
[----:B------:R-:W-:Y:S01]  /*209e0*/  ULDC UR4, c[0x0][0x8dc] ;  /* 0x0002370000047ab9 */ /* 0x000fe20000000800 */
[----:B------:R-:W-:Y:S01]  /*209f0*/  ULDC UR30, c[0x0][0x8d8] ;  /* 0x00023600001e7ab9 */ /* 0x000fe20000000800 */
[----:B------:R-:W-:Y:S01]  /*20a00*/  ULDC UR31, c[0x0][0x8f0] ;  /* 0x00023c00001f7ab9 */ /* 0x000fe20000000800 */
[----:B------:R-:W-:Y:S01]  /*20a10*/  ULDC.64 UR24, c[0x0][0x8d0] ;  /* 0x0002340000187ab9 */ /* 0x000fe20000000a00 */
[----:B------:R-:W-:-:S05]  /*20a20*/  ULDC.64 UR26, c[0x0][0x8e8] ;  /* 0x00023a00001a7ab9 */ /* 0x000fca0000000a00 */
.L_x_330:
[----:B------:R-:W-:Y:S01]  /*20a30*/  MOV R11, R12 ;  /* 0x0000000c000b7202 */ /* 0x000fe20000000f00 */
[----:B------:R-:W-:Y:S01]  /*20a40*/  VIADD R12, R12, 0x20 ;  /* 0x000000200c0c7836 */ /* 0x000fe20000000000 */
[----:B-----5:R-:W-:Y:S01]  /*20a50*/  MOV R17, R0 ;  /* 0x0000000000117202 */ /* 0x020fe20000000f00 */
[----:B------:R-:W-:-:S03]  /*20a60*/  IMAD.MOV.U32 R16, RZ, RZ, R8 ;  /* 0x000000ffff107224 */ /* 0x000fc600078e0008 */
[----:B------:R-:W-:-:S13]  /*20a70*/  ISETP.GE.AND P6, PT, R12, UR22, PT ;  /* 0x000000160c007c0c */ /* 0x000fda000bfc6270 */
[----:B------:R-:W1:Y:S01]  /*20a80*/  @!P6 LDC.64 R2, c[0x0][0x918] ;  /* 0x00024600ff02eb82 */ /* 0x000e620000000a00 */
[----:B------:R-:W2:Y:S01]  /*20a90*/  SHFL.IDX PT, R21, R21, 0x1f, 0x1f ;  /* 0x03e01f0015157f89 */ /* 0x000ea200000e0000 */
[----:B------:R-:W-:-:S03]  /*20aa0*/  @!P6 IADD3 R7, R11, 0x20, RZ ;  /* 0x000000200b07e810 */ /* 0x000fc60007ffe0ff */
[----:B------:R-:W3:Y:S01]  /*20ab0*/  SHFL.IDX PT, R19, R19, 0x1f, 0x1f ;  /* 0x03e01f0013137f89 */ /* 0x000ee200000e0000 */
[----:B------:R-:W-:Y:S01]  /*20ac0*/  BSSY B0, `(.L_x_326) ;  /* 0x0000064000007945 */ /* 0x000fe20003800000 */
[----:B-1----:R-:W-:-:S05]  /*20ad0*/  @!P6 IMAD.WIDE R2, R7, 0xc, R2 ;  /* 0x0000000c0702e825 */ /* 0x002fca00078e0202 */
[----:B------:R1:W5:Y:S04]  /*20ae0*/  @!P6 LDG.E R8, desc[UR38][R2.64] ;  /* 0x000000260208e981 */ /* 0x000368000c1e1900 */
[----:B------:R1:W5:Y:S01]  /*20af0*/  @!P6 LDG.E R0, desc[UR38][R2.64+0x4] ;  /* 0x000004260200e981 */ /* 0x000362000c1e1900 */
[----:B------:R-:W-:Y:S01]  /*20b00*/  ISETP.GE.AND P6, PT, R11, UR22, PT ;  /* 0x000000160b007c0c */ /* 0x000fe2000bfc6270 */
[----:B------:R-:W-:Y:S01]  /*20b10*/  IMAD.MOV.U32 R6, RZ, RZ, 0x7fffffff ;  /* 0x7fffffffff067424 */ /* 0x000fe200078e00ff */
[----:B--2---:R-:W-:Y:S02]  /*20b20*/  R2UR UR6, R21 ;  /* 0x00000000150672ca */ /* 0x004fe400000e0000 */
[----:B---3--:R-:W-:Y:S02]  /*20b30*/  R2UR UR5, R19 ;  /* 0x00000000130572ca */ /* 0x008fe400000e0000 */
[----:B------:R-:W-:-:S07]  /*20b40*/  MOV R7, RZ ;  /* 0x000000ff00077202 */ /* 0x000fce0000000f00 */
[----:B-1----:R-:W-:Y:S06]  /*20b50*/  @P6 BRA `(.L_x_327) ;  /* 0x0000000400686947 */ /* 0x002fec0003800000 */
[----:B------:R-:W-:-:S04]  /*20b60*/  IADD3 R18, P6, R16, UR11, RZ ;  /* 0x0000000b10127c10 */ /* 0x000fc8000ffde0ff */
[----:B------:R-:W-:Y:S02]  /*20b70*/  LEA.HI.X.SX32 R21, R16, UR13, 0x1, P6 ;  /* 0x0000000d10157c11 */ /* 0x000fe4000b0f0eff */
[----:B------:R-:W-:Y:S02]  /*20b80*/  IABS R16, R9 ;  /* 0x0000000900107213 */ /* 0x000fe40000000000 */
[C---:B------:R-:W-:Y:S02]  /*20b90*/  IADD3 R22, P6, R17.reuse, UR12, RZ ;  /* 0x0000000c11167c10 */ /* 0x040fe4000ffde0ff */
[----:B------:R-:W1:Y:S02]  /*20ba0*/  I2F.RP R2, R16 ;  /* 0x0000001000027306 */ /* 0x000e640000209400 */
[----:B------:R-:W-:Y:S02]  /*20bb0*/  LEA.HI.X.SX32 R23, R17, UR14, 0x1, P6 ;  /* 0x0000000e11177c11 */ /* 0x000fe4000b0f0eff */
[----:B------:R-:W-:-:S04]  /*20bc0*/  PLOP3.LUT P6, PT, PT, PT, UP0, 0x80, 0x0 ;  /* 0x000000000000781c */ /* 0x000fc80003fcf008 */
[----:B-1----:R-:W1:Y:S02]  /*20bd0*/  MUFU.RCP R2, R2 ;  /* 0x0000000200027308 */ /* 0x002e640000001000 */
[----:B-1----:R-:W-:-:S06]  /*20be0*/  VIADD R17, R2, 0xffffffe ;  /* 0x0ffffffe02117836 */ /* 0x002fcc0000000000 */
[----:B------:R-:W1:Y:S02]  /*20bf0*/  F2I.FTZ.U32.TRUNC.NTZ R17, R17 ;  /* 0x0000001100117305 */ /* 0x000e64000021f000 */
[----:B-1----:R-:W-:Y:S01]  /*20c00*/  IADD3 R19, RZ, -R17, RZ ;  /* 0x80000011ff137210 */ /* 0x002fe20007ffe0ff */
[----:B------:R-:W-:Y:S06]  /*20c10*/  @!P6 BRA `(.L_x_328) ;  /* 0x00000000002ce947 */ /* 0x000fec0003800000 */
        /* <DEDUP_REMOVED lines=11> */
.L_x_328:
        /* <DEDUP_REMOVED lines=12> */
.L_x_329:
[----:B------:R-:W-:Y:S01]  /*20d90*/  SHF.R.U64 R4, R22, UR31, R23 ;  /* 0x0000001f16047c19 */ /* 0x000fe20008001217 */
[----:B------:R-:W-:Y:S01]  /*20da0*/  IMAD R5, R19, R16, RZ ;  /* 0x0000001013057224 */ /* 0x000fe200078e02ff */
[----:B------:R-:W-:Y:S02]  /*20db0*/  IABS R2, R9 ;  /* 0x0000000900027213 */ /* 0x000fe40000000000 */
[----:B------:R-:W-:Y:S01]  /*20dc0*/  MOV R3, R17 ;  /* 0x0000001100037202 */ /* 0x000fe20000000f00 */
[----:B------:R-:W-:Y:S01]  /*20dd0*/  VIADD R4, R4, UR17 ;  /* 0x0000001104047c36 */ /* 0x000fe20008000000 */
[----:B------:R-:W-:Y:S01]  /*20de0*/  IADD3 R7, RZ, -R2, RZ ;  /* 0x80000002ff077210 */ /* 0x000fe20007ffe0ff */
[----:B------:R-:W-:Y:S01]  /*20df0*/  IMAD.MOV.U32 R2, RZ, RZ, RZ ;  /* 0x000000ffff027224 */ /* 0x000fe200078e00ff */
[----:B------:R-:W-:Y:S02]  /*20e00*/  SHF.R.U64 R18, R18, UR30, R21 ;  /* 0x0000001e12127c19 */ /* 0x000fe40008001215 */
[----:B------:R-:W-:Y:S01]  /*20e10*/  IABS R6, R4 ;  /* 0x0000000400067213 */ /* 0x000fe20000000000 */
[----:B------:R-:W-:Y:S01]  /*20e20*/  IMAD.HI.U32 R2, R17, R5, R2 ;  /* 0x0000000511027227 */ /* 0x000fe200078e0002 */
[----:B------:R-:W-:-:S02]  /*20e30*/  IABS R17, R10 ;  /* 0x0000000a00117213 */ /* 0x000fc40000000000 */
[----:B------:R-:W-:Y:S01]  /*20e40*/  MOV R3, R7 ;  /* 0x0000000700037202 */ /* 0x000fe20000000f00 */
[----:B------:R-:W-:Y:S01]  /*20e50*/  IMAD.MOV.U32 R5, RZ, RZ, R6 ;  /* 0x000000ffff057224 */ /* 0x000fe200078e0006 */
[----:B------:R-:W-:Y:S01]  /*20e60*/  IADD3 R7, R18, UR16, RZ ;  /* 0x0000001012077c10 */ /* 0x000fe2000fffe0ff */
[----:B------:R-:W1:Y:S01]  /*20e70*/  I2F.RP R6, R17 ;  /* 0x0000001100067306 */ /* 0x000e620000209400 */
[----:B------:R-:W-:Y:S01]  /*20e80*/  IABS R21, R10 ;  /* 0x0000000a00157213 */ /* 0x000fe20000000000 */
[----:B------:R-:W-:Y:S01]  /*20e90*/  IMAD.HI.U32 R2, R2, R5, RZ ;  /* 0x0000000502027227 */ /* 0x000fe200078e00ff */
[----:B------:R-:W-:Y:S02]  /*20ea0*/  IABS R18, R7 ;  /* 0x0000000700127213 */ /* 0x000fe40000000000 */
[----:B------:R-:W-:Y:S01]  /*20eb0*/  IADD3 R21, RZ, -R21, RZ ;  /* 0x80000015ff157210 */ /* 0x000fe20007ffe0ff */
[----:B------:R-:W-:-:S05]  /*20ec0*/  IMAD R5, R2, R3, R5 ;  /* 0x0000000302057224 */ /* 0x000fca00078e0205 */
[----:B------:R-:W-:Y:S01]  /*20ed0*/  ISETP.GT.U32.AND P6, PT, R16, R5, PT ;  /* 0x000000051000720c */ /* 0x000fe20003fc4070 */
[----:B-1----:R-:W1:-:S12]  /*20ee0*/  MUFU.RCP R6, R6 ;  /* 0x0000000600067308 */ /* 0x002e580000001000 */
[----:B------:R-:W-:Y:S01]  /*20ef0*/  @!P6 IMAD.IADD R5, R5, 0x1, -R16 ;  /* 0x000000010505e824 */ /* 0x000fe200078e0a10 */
[----:B-1----:R-:W-:-:S04]  /*20f00*/  IADD3 R2, R6, 0xffffffe, RZ ;  /* 0x0ffffffe06027810 */ /* 0x002fc80007ffe0ff */
[----:B------:R1:W2:Y:S02]  /*20f10*/  F2I.FTZ.U32.TRUNC.NTZ R3, R2 ;  /* 0x0000000200037305 */ /* 0x0002a4000021f000 */
[----:B-1----:R-:W-:Y:S02]  /*20f20*/  IMAD.MOV.U32 R2, RZ, RZ, RZ ;  /* 0x000000ffff027224 */ /* 0x002fe400078e00ff */
[----:B--2---:R-:W-:-:S04]  /*20f30*/  IMAD.MOV R22, RZ, RZ, -R3 ;  /* 0x000000ffff167224 */ /* 0x004fc800078e0a03 */
[----:B------:R-:W-:-:S04]  /*20f40*/  IMAD R19, R22, R17, RZ ;  /* 0x0000001116137224 */ /* 0x000fc800078e02ff */
[----:B------:R-:W-:-:S04]  /*20f50*/  IMAD.HI.U32 R6, R3, R19, R2 ;  /* 0x0000001303067227 */ /* 0x000fc800078e0002 */
[----:B------:R-:W-:Y:S01]  /*20f60*/  IMAD.MOV.U32 R3, RZ, RZ, R18 ;  /* 0x000000ffff037224 */ /* 0x000fe200078e0012 */
[----:B------:R-:W-:-:S03]  /*20f70*/  MOV R18, R21 ;  /* 0x0000001500127202 */ /* 0x000fc60000000f00 */
        /* <DEDUP_REMOVED lines=22> */
[----:B------:R-:W-:Y:S02]  /*210e0*/  SHF.R.S32.HI R5, RZ, 0x1f, R4 ;  /* 0x0000001fff057819 */ /* 0x000fe40000011404 */
[----:B------:R-:W-:-:S07]  /*210f0*/  SHF.R.S32.HI R7, RZ, 0x1f, R6 ;  /* 0x0000001fff077819 */ /* 0x000fce0000011406 */
.L_x_327:
[----:B------:R-:W-:Y:S05]  /*21100*/  BSYNC B0 ;  /* 0x0000000000007941 */ /* 0x000fea0003800000 */
.L_x_326:
[----:B------:R-:W1:Y:S04]  /*21110*/  SHFL.UP PT, R3, R6, 0x1, RZ ;  /* 0x0420000006037989 */ /* 0x000e6800000e00ff */
[----:B------:R-:W2:Y:S01]  /*21120*/  SHFL.UP PT, R2, R7, 0x1, RZ ;  /* 0x0420000007027989 */ /* 0x000ea200000e00ff */
[----:B-1----:R-:W-:Y:S02]  /*21130*/  SEL R3, R3, RZ, P1 ;  /* 0x000000ff03037207 */ /* 0x002fe40000800000 */
[----:B--2---:R-:W-:Y:S02]  /*21140*/  SEL R2, R2, RZ, P1 ;  /* 0x000000ff02027207 */ /* 0x004fe40000800000 */
[----:B------:R-:W-:-:S05]  /*21150*/  IADD3 R18, P6, R3, R6, RZ ;  /* 0x0000000603127210 */ /* 0x000fca0007fde0ff */
[----:B------:R-:W-:Y:S01]  /*21160*/  IMAD.X R17, R2, 0x1, R7, P6 ;  /* 0x0000000102117824 */ /* 0x000fe200030e0607 */
[----:B------:R-:W1:Y:S04]  /*21170*/  SHFL.UP PT, R3, R18, 0x2, RZ ;  /* 0x0440000012037989 */ /* 0x000e6800000e00ff */
[----:B------:R-:W2:Y:S01]  /*21180*/  SHFL.UP PT, R2, R17, 0x2, RZ ;  /* 0x0440000011027989 */ /* 0x000ea200000e00ff */
[----:B-1----:R-:W-:Y:S02]  /*21190*/  SEL R3, R3, RZ, P2 ;  /* 0x000000ff03037207 */ /* 0x002fe40001000000 */
[----:B--2---:R-:W-:Y:S02]  /*211a0*/  SEL R2, R2, RZ, P2 ;  /* 0x000000ff02027207 */ /* 0x004fe40001000000 */
[----:B------:R-:W-:-:S04]  /*211b0*/  IADD3 R16, P6, R3, R18, RZ ;  /* 0x0000001203107210 */ /* 0x000fc80007fde0ff */
[----:B------:R-:W-:Y:S01]  /*211c0*/  IADD3.X R21, R2, R17, RZ, P6, !PT ;  /* 0x0000001102157210 */ /* 0x000fe200037fe4ff */
        /* <DEDUP_REMOVED lines=18> */
[----:B------:R-:W-:-:S04]  /*212f0*/  IADD3 R19, P6, R2, UR5, RZ ;  /* 0x0000000502137c10 */ /* 0x000fc8000ffde0ff */
[----:B------:R-:W-:Y:S02]  /*21300*/  IADD3.X R21, R3, UR6, RZ, P6, !PT ;  /* 0x0000000603157c10 */ /* 0x000fe4000b7fe4ff */
[----:B------:R-:W-:-:S04]  /*21310*/  ISETP.GT.U32.AND P6, PT, R19, UR8, PT ;  /* 0x0000000813007c0c */ /* 0x000fc8000bfc4070 */
[----:B------:R-:W-:-:S13]  /*21320*/  ISETP.GT.U32.AND.EX P6, PT, R21, UR7, PT, P6 ;  /* 0x0000000715007c0c */ /* 0x000fda000bfc4160 */
[----:B------:R-:W-:-:S04]  /*21330*/  VOTE.ANY R16, PT, P6 ;  /* 0x0000000000107806 */ /* 0x000fc800030e0100 */
[----:B------:R-:W-:-:S13]  /*21340*/  ISETP.NE.AND P6, PT, R16, RZ, PT ;  /* 0x000000ff1000720c */ /* 0x000fda0003fc5270 */
[----:B------:R-:W-:Y:S05]  /*21350*/  @!P6 BRA `(.L_x_330) ;  /* 0xfffffff400b4e947 */ /* 0x000fea000383ffff */
[----:B------:R-:W-:Y:S01]  /*21360*/  MOV R19, R2 ;  /* 0x0000000200137202 */ /* 0x000fe20000000f00 */
[----:B------:R-:W-:-:S07]  /*21370*/  IMAD.MOV.U32 R18, RZ, RZ, R3 ;  /* 0x000000ffff127224 */ /* 0x000fce00078e0003 */
.L_x_325:
[----:B------:R-:W1:Y:S08]  /*21380*/  BREV R16, R16 ;  /* 0x0000001000107301 */ /* 0x000e700000000000 */
[----:B-1----:R-:W1:Y:S02]  /*21390*/  FLO.U32.SH R17, R16 ;  /* 0x0000001000117300 */ /* 0x002e6400000e0400 */
[----:B-1----:R-:W1:Y:S02]  /*213a0*/  SHFL.IDX PT, R11, R11, R17, 0x1f ;  /* 0x00001f110b0b7589 */ /* 0x002e6400000e0000 */
[----:B-1----:R-:W-:-:S13]  /*213b0*/  R2UR UR4, R11 ;  /* 0x000000000b0472ca */ /* 0x002fda00000e0000 */
[----:B------:R-:W-:-:S04]  /*213c0*/  IADD3 R21, R20, UR4, RZ ;  /* 0x0000000414157c10 */ /* 0x000fc8000fffe0ff */
[----:B------:R-:W-:-:S13]  /*213d0*/  ISETP.GE.AND P1, PT, R21, UR22, PT ;  /* 0x0000001615007c0c */ /* 0x000fda000bf26270 */
[----:B------:R-:W1:Y:S02]  /*213e0*/  @!P1 LDC.64 R2, c[0x0][0x918] ;  /* 0x00024600ff029b82 */ /* 0x000e640000000a00 */
[----:B-1----:R-:W-:-:S05]  /*213f0*/  @!P1 IMAD.WIDE R2, R21, 0xc, R2 ;  /* 0x0000000c15029825 */ /* 0x002fca00078e0202 */
[----:B-----5:R1:W5:Y:S04]  /*21400*/  @!P1 LDG.E R8, desc[UR38][R2.64] ;  /* 0x0000002602089981 */ /* 0x020368000c1e1900 */
[----:B------:R1:W5:Y:S01]  /*21410*/  @!P1 LDG.E R0, desc[UR38][R2.64+0x4] ;  /* 0x0000042602009981 */ /* 0x000362000c1e1900 */
[----:B------:R-:W-:-:S03]  /*21420*/  IADD3 R12, P1, P2, R19, UR5, -R6 ;  /* 0x00000005130c7c10 */ /* 0x000fc6000fa3e806 */
[----:B------:R-:W-:Y:S01]  /*21430*/  SHFL.IDX PT, R6, R6, R17, 0x1f ;  /* 0x00001f1106067589 */ /* 0x000fe200000e0000 */
[----:B------:R-:W-:-:S03]  /*21440*/  IADD3.X R18, R18, UR6, ~R7, P1, P2 ;  /* 0x0000000612127c10 */ /* 0x000fc60008fe4c07 */
[----:B------:R-:W2:Y:S04]  /*21450*/  SHFL.IDX PT, R12, R12, R17, 0x1f ;  /* 0x00001f110c0c7589 */ /* 0x000ea800000e0000 */
[----:B------:R-:W3:Y:S04]  /*21460*/  SHFL.IDX PT, R18, R18, R17, 0x1f ;  /* 0x00001f1112127589 */ /* 0x000ee800000e0000 */
[----:B------:R1:W4:Y:S04]  /*21470*/  SHFL.IDX PT, R7, R7, R17, 0x1f ;  /* 0x00001f1107077589 */ /* 0x00032800000e0000 */
[----:B------:R1:W1:Y:S04]  /*21480*/  SHFL.IDX PT, R5, R5, R17, 0x1f ;  /* 0x00001f1105057589 */ /* 0x00026800000e0000 */
[----:B------:R1:W1:Y:S01]  /*21490*/  SHFL.IDX PT, R4, R4, R17, 0x1f ;  /* 0x00001f1104047589 */ /* 0x00026200000e0000 */
[----:B--2---:R-:W-:-:S02]  /*214a0*/  R2UR UR5, R12 ;  /* 0x000000000c0572ca */ /* 0x004fc400000e0000 */
[----:B---3--:R-:W-:-:S15]  /*214b0*/  R2UR UR6, R18 ;  /* 0x00000000120672ca */ /* 0x008fde00000e0000 */
.L_x_320:
[----:B-1----:R-:W1:Y:S01]  /*214c0*/  LDC R2, c[0x0][0x910] ;  /* 0x00024400ff027b82 */ /* 0x002e620000000800 */
[----:B------:R-:W-:Y:S01]  /*214d0*/  UMOV UR22, 0xffffffff ;  /* 0xffffffff00167882 */ /* 0x000fe20000000000 */
[----:B------:R-:W-:Y:S01]  /*214e0*/  UMOV UR23, 0xffffffff ;  /* 0xffffffff00177882 */ /* 0x000fe20000000000 */
[----:B------:R-:W-:Y:S01]  /*214f0*/  UMOV UR24, 0xffffffff ;  /* 0xffffffff00187882 */ /* 0x000fe20000000000 */
[----:B------:R-:W-:Y:S01]  /*21500*/  IMAD.MOV.U32 R19, RZ, RZ, RZ ;  /* 0x000000ffff137224 */ /* 0x000fe200078e00ff */
[----:B-1----:R-:W-:-:S13]  /*21510*/  ISETP.LE.AND P1, PT, R2, UR4, PT ;  /* 0x0000000402007c0c */ /* 0x002fda000bf23270 */
[----:B------:R-:W-:Y:S05]  /*21520*/  @P1 BRA `(.L_x_319) ;  /* 0x0000000000f01947 */ /* 0x000fea0003800000 */
[C---:B------:R-:W-:Y:S01]  /*21530*/  R2UR UR22, R4.reuse ;  /* 0x00000000041672ca */ /* 0x040fe200000e0000 */
[----:B------:R-:W-:Y:S01]  /*21540*/  UIADD3 UR24, UP1, -UR5, UR8, URZ ;  /* 0x0000000805187290 */ /* 0x000fe2000ff3e13f */
[----:B------:R-:W-:Y:S01]  /*21550*/  R2UR UR23, R5 ;  /* 0x00000000051772ca */ /* 0x000fe200000e0000 */
[----:B------:R-:W-:Y:S01]  /*21560*/  ULDC UR30, c[0x0][0x8c0] ;  /* 0x00023000001e7ab9 */ /* 0x000fe20000000800 */
[----:B------:R-:W-:Y:S01]  /*21570*/  ULDC UR32, c[0x0][0x8b0] ;  /* 0x00022c0000207ab9 */ /* 0x000fe20000000800 */
[----:B------:R-:W-:Y:S01]  /*21580*/  ULDC UR33, c[0x0][0x904] ;  /* 0x0002410000217ab9 */ /* 0x000fe20000000800 */
[----:B------:R-:W-:-:S03]  /*21590*/  SHF.R.U64 R2, R4, UR32, R5 ;  /* 0x0000002004027c19 */ /* 0x000fc60008001205 */
[----:B------:R-:W-:-:S04]  /*215a0*/  UIADD3.X UR22, ~UR6, UR7, URZ, UP1, !UPT ;  /* 0x0000000706167290 */ /* 0x000fc80008ffe53f */
[----:B------:R-:W-:Y:S02]  /*215b0*/  USHF.R.U32.HI UR31, URZ, UR30, UR22 ;  /* 0x0000001e3f1f7299 */ /* 0x000fe40008011616 */
[----:B------:R-:W-:Y:S02]  /*215c0*/  USHF.R.U32.HI UR27, URZ, UR32, UR23 ;  /* 0x000000203f1b7299 */ /* 0x000fe40008011617 */
[----:B------:R-:W-:Y:S02]  /*215d0*/  USHF.R.U32.HI UR25, URZ, UR32, UR31 ;  /* 0x000000203f197299 */ /* 0x000fe4000801161f */
[----:B------:R-:W-:Y:S01]  /*215e0*/  USHF.R.U64 UR22, UR24, UR30, UR22 ;  /* 0x0000001e18167299 */ /* 0x000fe20008001216 */
[----:B------:R-:W-:Y:S01]  /*215f0*/  R2UR UR24, R2 ;  /* 0x00000000021872ca */ /* 0x000fe200000e0000 */
[----:B------:R-:W-:Y:S02]  /*21600*/  USHF.R.U32.HI UR26, URZ, UR33, UR25 ;  /* 0x000000213f1a7299 */ /* 0x000fe40008011619 */
[----:B------:R-:W-:-:S02]  /*21610*/  USHF.R.U64 UR23, UR22, UR32, UR31 ;  /* 0x0000002016177299 */ /* 0x000fc4000800121f */
[----:B------:R-:W-:Y:S02]  /*21620*/  ULOP3.LUT UR30, UR26, UR27, URZ, 0xfc, !UPT ;  /* 0x0000001b1a1e7292 */ /* 0x000fe4000f8efc3f */
[----:B------:R-:W-:-:S04]  /*21630*/  USHF.R.U64 UR25, UR23, UR33, UR25 ;  /* 0x0000002117197299 */ /* 0x000fc80008001219 */
[----:B------:R-:W-:-:S13]  /*21640*/  ISETP.NE.U32.AND P1, PT, RZ, UR30, PT ;  /* 0x0000001eff007c0c */ /* 0x000fda000bf25070 */
[----:B------:R-:W-:Y:S05]  /*21650*/  @!P1 BRA `(.L_x_331) ;  /* 0x0000000000189947 */ /* 0x000fea0003800000 */
[----:B------:R-:W-:-:S07]  /*21660*/  MOV R12, 0x21680 ;  /* 0x00021680000c7802 */ /* 0x000fce0000000f00 */
[----:B--2-45:R-:W-:Y:S05]  /*21670*/  CALL.REL.NOINC `(.L_x_332) ;  /* 0x0000002400287944 */ /* 0x034fea0003c00000 */
[----:B------:R-:W-:-:S04]  /*21680*/  UIADD3 UR26, -UR27, URZ, URZ ;  /* 0x0000003f1b1a7290 */ /* 0x000fc8000fffe13f */
[----:B------:R-:W-:-:S03]  /*21690*/  UIMAD UR25, UR24, UR26, UR25 ;  /* 0x0000001a181972a4 */ /* 0x000fc6000f8e0219 */
[----:B------:R-:W-:Y:S01]  /*216a0*/  UMOV UR24, UR27 ;  /* 0x0000001b00187c82 */ /* 0x000fe20008000000 */
[----:B------:R-:W-:Y:S08]  /*216b0*/  BRA `(.L_x_333) ;  /* 0x0000000000587947 */ /* 0x000ff00003800000 */
.L_x_331:
[----:B------:R-:W1:Y:S01]  /*216c0*/  I2F.U32.RP R2, UR24 ;  /* 0x0000001800027d06 */ /* 0x000e620008209000 */
[----:B------:R-:W-:Y:S01]  /*216d0*/  UMOV UR26, URZ ;  /* 0x0000003f001a7c82 */ /* 0x000fe20008000000 */
[----:B------:R-:W-:-:S06]  /*216e0*/  UISETP.NE.U32.AND UP4, UPT, UR24, URZ, UPT ;  /* 0x0000003f1800728c */ /* 0x000fcc000bf85070 */
[----:B-1----:R-:W1:Y:S02]  /*216f0*/  MUFU.RCP R2, R2 ;  /* 0x0000000200027308 */ /* 0x002e640000001000 */
[----:B-1----:R-:W-:-:S06]  /*21700*/  IADD3 R3, R2, 0xffffffe, RZ ;  /* 0x0ffffffe02037810 */ /* 0x002fcc0007ffe0ff */
[----:B------:R-:W1:Y:S02]  /*21710*/  F2I.FTZ.U32.TRUNC.NTZ R3, R3 ;  /* 0x0000000300037305 */ /* 0x000e64000021f000 */
[----:B-1----:R-:W-:-:S13]  /*21720*/  R2UR UR27, R3 ;  /* 0x00000000031b72ca */ /* 0x002fda00000e0000 */
[----:B------:R-:W-:-:S04]  /*21730*/  UIADD3 UR30, URZ, -UR27, URZ ;  /* 0x8000001b3f1e7290 */ /* 0x000fc8000fffe03f */
[----:B------:R-:W-:-:S04]  /*21740*/  UIMAD UR30, UR30, UR24, URZ ;  /* 0x000000181e1e72a4 */ /* 0x000fc8000f8e023f */
[----:B------:R-:W-:-:S04]  /*21750*/  UIMAD.WIDE.U32 UR26, UR27, UR30, UR26 ;  /* 0x0000001e1b1a72a5 */ /* 0x000fc8000f8e001a */
[----:B------:R-:W-:-:S04]  /*21760*/  UIMAD.WIDE.U32 UR26, UR27, UR25, URZ ;  /* 0x000000191b1a72a5 */ /* 0x000fc8000f8e003f */
[----:B------:R-:W-:-:S04]  /*21770*/  UIADD3 UR26, -UR27, URZ, URZ ;  /* 0x0000003f1b1a7290 */ /* 0x000fc8000fffe13f */
[----:B------:R-:W-:-:S04]  /*21780*/  UIMAD UR26, UR24, UR26, UR25 ;  /* 0x0000001a181a72a4 */ /* 0x000fc8000f8e0219 */
[----:B------:R-:W-:-:S11]  /*21790*/  UISETP.GE.U32.AND UP1, UPT, UR26, UR24, UPT ;  /* 0x000000181a00728c */ /* 0x000fd6000bf26070 */
[----:B------:R-:W-:Y:S02]  /*217a0*/  @UP1 UIADD3 UR26, UR26, -UR24, URZ ;  /* 0x800000181a1a1290 */ /* 0x000fe4000fffe03f */
[----:B------:R-:W-:Y:S02]  /*217b0*/  @UP1 UIADD3 UR27, UR27, 0x1, URZ ;  /* 0x000000011b1b1890 */ /* 0x000fe4000fffe03f */
[----:B------:R-:W-:-:S11]  /*217c0*/  UISETP.GE.U32.AND UP2, UPT, UR26, UR24, UPT ;  /* 0x000000181a00728c */ /* 0x000fd6000bf46070 */
[----:B------:R-:W-:Y:S02]  /*217d0*/  @UP2 UIADD3 UR27, UR27, 0x1, URZ ;  /* 0x000000011b1b2890 */ /* 0x000fe4000fffe03f */
[----:B------:R-:W-:-:S04]  /*217e0*/  @!UP4 ULOP3.LUT UR27, URZ, UR24, URZ, 0x33, !UPT ;  /* 0x000000183f1bc292 */ /* 0x000fc8000f8e333f */
[----:B------:R-:W-:-:S04]  /*217f0*/  UIADD3 UR26, -UR27, URZ, URZ ;  /* 0x0000003f1b1a7290 */ /* 0x000fc8000fffe13f */
[----:B------:R-:W-:-:S03]  /*21800*/  UIMAD UR25, UR24, UR26, UR25 ;  /* 0x0000001a181972a4 */ /* 0x000fc6000f8e0219 */
[----:B------:R-:W-:-:S09]  /*21810*/  UMOV UR24, UR27 ;  /* 0x0000001b00187c82 */ /* 0x000fd20008000000 */
.L_x_333:
[----:B------:R-:W-:Y:S01]  /*21820*/  ULOP3.LUT UR23, UR23, UR20, URZ, 0xc0, !UPT ;  /* 0x0000001417177292 */ /* 0x000fe2000f8ec03f */
[----:B------:R-:W-:Y:S01]  /*21830*/  IMAD.MOV.U32 R19, RZ, RZ, 0x1 ;  /* 0x00000001ff137424 */ /* 0x000fe200078e00ff */
[----:B------:R-:W-:Y:S02]  /*21840*/  ULOP3.LUT UR22, UR22, UR18, URZ, 0xc0, !UPT ;  /* 0x0000001216167292 */ /* 0x000fe4000f8ec03f */
[----:B------:R-:W-:Y:S01]  /*21850*/  UIMAD UR23, UR19, UR24, UR23 ;  /* 0x00000018131772a4 */ /* 0x000fe2000f8e0217 */
[----:B------:R-:W-:Y:S01]  /*21860*/  ULDC UR27, c[0x0][0x8a8] ;  /* 0x00022a00001b7ab9 */ /* 0x000fe20000000800 */
[----:B------:R-:W-:Y:S01]  /*21870*/  ULDC UR26, c[0x0][0x8b8] ;  /* 0x00022e00001a7ab9 */ /* 0x000fe20000000800 */
[----:B------:R-:W-:Y:S02]  /*21880*/  UIMAD UR25, UR25, UR27, UR22 ;  /* 0x0000001b191972a4 */ /* 0x000fe4000f8e0216 */
[----:B------:R-:W-:Y:S01]  /*21890*/  UIMAD UR23, UR23, UR26, UR56 ;  /* 0x0000001a171772a4 */ /* 0x000fe2000f8e0238 */
[----:B------:R-:W-:Y:S01]  /*218a0*/  @UP3 UMOV UR24, UR4 ;  /* 0x0000000400183c82 */ /* 0x000fe20008000000 */
[----:B------:R-:W-:-:S03]  /*218b0*/  @!UP3 UMOV UR24, UR4 ;  /* 0x000000040018bc82 */ /* 0x000fc60008000000 */
[----:B------:R-:W-:Y:S02]  /*218c0*/  @UP3 UMOV UR22, UR25 ;  /* 0x0000001900163c82 */ /* 0x000fe40008000000 */
[----:B------:R-:W-:Y:S01]  /*218d0*/  @!UP3 UMOV UR22, UR23 ;  /* 0x000000170016bc82 */ /* 0x000fe20008000000 */
[----:B------:R-:W-:-:S05]  /*218e0*/  @!UP3 UMOV UR23, UR25 ;  /* 0x000000190017bc82 */ /* 0x000fca0008000000 */
.L_x_319:
[----:B------:R-:W-:-:S06]  /*218f0*/  UISETP.NE.AND UP1, UPT, UR15, 0x3, UPT ;  /* 0x000000030f00788c */ /* 0x000fcc000bf25270 */
[----:B------:R-:W-:-:S13]  /*21900*/  PLOP3.LUT P1, PT, PT, PT, UP1, 0x80, 0x0 ;  /* 0x000000000000781c */ /* 0x000fda0003f2f018 */
[----:B------:R-:W-:Y:S05]  /*21910*/  @!P1 BRA `(.L_x_334) ;  /* 0x0000000000049947 */ /* 0x000fea0003800000 */
[----:B--2---:R-:W-:Y:S01]  /*21920*/  BPT.TRAP 0x1 ;  /* 0x000000040000795c */ /* 0x004fe20000300000 */
.L_x_334:
[----:B------:R-:W1:Y:S01]  /*21930*/  S2R R3, SR_CgaCtaId ;  /* 0x0000000000037919 */ /* 0x000e620000008800 */
[----:B------:R-:W-:-:S04]  /*21940*/  MOV R2, 0x400 ;  /* 0x0000040000027802 */ /* 0x000fc80000000f00 */
[----:B-1----:R-:W-:Y:S02]  /*21950*/  LEA R2, R3, R2, 0x18 ;  /* 0x0000000203027211 */ /* 0x002fe400078ec0ff */
[----:B------:R-:W-:Y:S02]  /*21960*/  SHF.L.U32 R3, R14, 0x1f, RZ ;  /* 0x0000001f0e037819 */ /* 0x000fe400000006ff */
[----:B------:R-:W-:-:S04]  /*21970*/  LEA R12, R13, R2, 0x3 ;  /* 0x000000020d0c7211 */ /* 0x000fc800078e18ff */
[----:B------:R-:W1:Y:S02]  /*21980*/  SYNCS.PHASECHK.TRANS64.TRYWAIT P2, [R12+URZ+0x34440], R3 ;  /* 0x034440030c0075a7 */ /* 0x000e64000804017f */
[----:B-1----:R-:W-:Y:S05]  /*21990*/  @!P2 BRA `(.L_x_335) ;  /* 0x0000001800c8a947 */ /* 0x002fea0003800000 */
.L_x_416:
[----:B------:R-:W-:Y:S01]  /*219a0*/  ELECT P2, URZ, PT ;  /* 0x00000000003f782f */ /* 0x000fe20003840000 */
[----:B------:R-:W-:-:S12]  /*219b0*/  BSSY B0, `(.L_x_336) ;  /* 0x0000010000007945 */ /* 0x000fd80003800000 */
[----:B------:R-:W-:Y:S05]  /*219c0*/  @!P2 BRA `(.L_x_337) ;  /* 0x000000000038a947 */ /* 0x000fea0003800000 */
[----:B-1----:R-:W-:Y:S01]  /*219d0*/  IMAD R3, R13, 0x10, R2 ;  /* 0x000000100d037824 */ /* 0x002fe200078e0202 */
[----:B------:R-:W-:Y:S01]  /*219e0*/  MOV R18, UR24 ;  /* 0x0000001800127c02 */ /* 0x000fe20008000f00 */
[----:B------:R-:W-:Y:S01]  /*219f0*/  IMAD.U32 R17, RZ, RZ, UR23 ;  /* 0x00000017ff117e24 */ /* 0x000fe2000f8e00ff */
[----:B------:R-:W-:-:S05]  /*21a00*/  MOV R16, UR22 ;  /* 0x0000001600107c02 */ /* 0x000fca0008000f00 */
[----:B------:R1:W-:Y:S01]  /*21a10*/  STS.128 [R3+0x34510], R16 ;  /* 0x0345101003007388 */ /* 0x0003e20000000c00 */
[----:B------:R-:W-:Y:S01]  /*21a20*/  @!PT LDS RZ, [RZ] ;  /* 0x00000000fffff984 */ /* 0x000fe20000000800 */
[----:B------:R-:W-:Y:S01]  /*21a30*/  @!PT LDS RZ, [RZ] ;  /* 0x00000000fffff984 */ /* 0x000fe20000000800 */
[----:B------:R-:W-:Y:S01]  /*21a40*/  @!PT LDS RZ, [RZ] ;  /* 0x00000000fffff984 */ /* 0x000fe20000000800 */
[----:B------:R-:W-:Y:S01]  /*21a50*/  @!PT LDS RZ, [RZ] ;  /* 0x00000000fffff984 */ /* 0x000fe20000000800 */
[----:B------:R3:W-:Y:S06]  /*21a60*/  MEMBAR.ALL.CTA ;  /* 0x0000000000007992 */ /* 0x0007ec0000008000 */
[----:B---3--:R-:W3:Y:S01]  /*21a70*/  FENCE.VIEW.ASYNC.S ;  /* 0x00000000000073c6 */ /* 0x008ee20000000000 */
[----:B------:R-:W-:Y:S05]  /*21a80*/  @!P1 BRA `(.L_x_338) ;  /* 0x0000000000049947 */ /* 0x000fea0003800000 */
[----:B--2---:R-:W-:Y:S01]  /*21a90*/  BPT.TRAP 0x1 ;  /* 0x000000040000795c */ /* 0x004fe20000300000 */
.L_x_338:
[----:B---3--:R3:W-:Y:S02]  /*21aa0*/  SYNCS.ARRIVE.TRANS64.A1T0 RZ, [R12+URZ+0x34400], RZ ;  /* 0x034400ff0cff79a7 */ /* 0x0087e4000810003f */
.L_x_337:
[----:B--2---:R-:W-:Y:S05]  /*21ab0*/  BSYNC B0 ;  /* 0x0000000000007941 */ /* 0x004fea0003800000 */
.L_x_336:
[----:B------:R-:W-:Y:S01]  /*21ac0*/  ISETP.NE.AND P3, PT, R19, RZ, PT ;  /* 0x000000ff1300720c */ /* 0x000fe20003f65270 */
[----:B------:R-:W-:-:S05]  /*21ad0*/  VIADD R13, R13, 0x1 ;  /* 0x000000010d0d7836 */ /* 0x000fca0000000000 */
[----:B------:R-:W-:-:S04]  /*21ae0*/  ISETP.NE.AND P2, PT, R13, 0x8, PT ;  /* 0x000000080d00780c */ /* 0x000fc80003f45270 */
[----:B-1----:R-:W-:Y:S02]  /*21af0*/  SEL R3, RZ, 0x1, P2 ;  /* 0x00000001ff037807 */ /* 0x002fe40001000000 */
[----:B------:R-:W-:Y:S02]  /*21b00*/  SEL R13, R13, RZ, P2 ;  /* 0x000000ff0d0d7207 */ /* 0x000fe40001000000 */
[----:B------:R-:W-:Y:S01]  /*21b10*/  LOP3.LUT R14, R14, R3, RZ, 0x3c, !PT ;  /* 0x000000030e0e7212 */ /* 0x000fe200078e3cff */
[----:B------:R-:W-:Y:S06]  /*21b20*/  @P3 BRA `(.L_x_339) ;  /* 0xffffffe000fc3947 */ /* 0x000fec000383ffff */
[----:B------:R-:W-:Y:S05]  /*21b30*/  @!P1 BRA `(.L_x_340) ;  /* 0x0000000000049947 */ /* 0x000fea0003800000 */
[----:B------:R-:W-:Y:S01]  /*21b40*/  BPT.TRAP 0x1 ;  /* 0x000000040000795c */ /* 0x000fe20000300000 */
.L_x_340:
[----:B------:R-:W-:Y:S02]  /*21b50*/  LEA R3, R13, R2, 0x3 ;  /* 0x000000020d037211 */ /* 0x000fe400078e18ff */
[----:B-----5:R-:W-:-:S04]  /*21b60*/  SHF.L.U32 R0, R14, 0x1f, RZ ;  /* 0x0000001f0e007819 */ /* 0x020fc800000006ff */
[----:B------:R-:W1:Y:S02]  /*21b70*/  SYNCS.PHASECHK.TRANS64.TRYWAIT P0, [R3+URZ+0x34440], R0 ;  /* 0x03444000030075a7 */ /* 0x000e64000800017f */
[----:B-1----:R-:W-:Y:S05]  /*21b80*/  @!P0 BRA `(.L_x_341) ;  /* 0x0000001800608947 */ /* 0x002fea0003800000 */
.L_x_417:
[----:B------:R-:W-:Y:S05]  /*21b90*/  @!P1 BRA `(.L_x_342) ;  /* 0x0000000000049947 */ /* 0x000fea0003800000 */
[----:B------:R-:W-:Y:S01]  /*21ba0*/  BPT.TRAP 0x1 ;  /* 0x000000040000795c */ /* 0x000fe20000300000 */
.L_x_342:
[----:B------:R-:W-:-:S05]  /*21bb0*/  VIADD R13, R13, 0x1 ;  /* 0x000000010d0d7836 */ /* 0x000fca0000000000 */
[----:B------:R-:W-:-:S04]  /*21bc0*/  ISETP.NE.AND P0, PT, R13, 0x8, PT ;  /* 0x000000080d00780c */ /* 0x000fc80003f05270 */
[----:B-1----:R-:W-:Y:S02]  /*21bd0*/  SEL R3, RZ, 0x1, P0 ;  /* 0x00000001ff037807 */ /* 0x002fe40000000000 */
[----:B------:R-:W-:Y:S02]  /*21be0*/  SEL R13, R13, RZ, P0 ;  /* 0x000000ff0d0d7207 */ /* 0x000fe40000000000 */
[----:B------:R-:W-:Y:S02]  /*21bf0*/  LOP3.LUT R14, R14, R3, RZ, 0x3c, !PT ;  /* 0x000000030e0e7212 */ /* 0x000fe400078e3cff */
[----:B------:R-:W-:Y:S02]  /*21c00*/  LEA R3, R13, R2, 0x3 ;  /* 0x000000020d037211 */ /* 0x000fe400078e18ff */
[----:B------:R-:W-:-:S04]  /*21c10*/  SHF.L.U32 R0, R14, 0x1f, RZ ;  /* 0x0000001f0e007819 */ /* 0x000fc800000006ff */
[----:B------:R-:W1:Y:S02]  /*21c20*/  SYNCS.PHASECHK.TRANS64.TRYWAIT P0, [R3+URZ+0x34440], R0 ;  /* 0x03444000030075a7 */ /* 0x000e64000800017f */
[----:B-1----:R-:W-:Y:S05]  /*21c30*/  @!P0 BRA `(.L_x_343) ;  /* 0x0000001800488947 */ /* 0x002fea0003800000 */
.L_x_418:
[----:B------:R-:W-:Y:S05]  /*21c40*/  @!P1 BRA `(.L_x_344) ;  /* 0x0000000000049947 */ /* 0x000fea0003800000 */
[----:B------:R-:W-:Y:S01]  /*21c50*/  BPT.TRAP 0x1 ;  /* 0x000000040000795c */ /* 0x000fe20000300000 */
.L_x_344:
[----:B-1----:R-:W-:-:S05]  /*21c60*/  VIADD R0, R13, 0x1 ;  /* 0x000000010d007836 */ /* 0x002fca0000000000 */
[----:B------:R-:W-:-:S04]  /*21c70*/  ISETP.NE.AND P0, PT, R0, 0x8, PT ;  /* 0x000000080000780c */ /* 0x000fc80003f05270 */
[----:B------:R-:W-:Y:S02]  /*21c80*/  SEL R3, RZ, 0x1, P0 ;  /* 0x00000001ff037807 */ /* 0x000fe40000000000 */
[----:B------:R-:W-:Y:S02]  /*21c90*/  SEL R5, R0, RZ, P0 ;  /* 0x000000ff00057207 */ /* 0x000fe40000000000 */
[----:B------:R-:W-:Y:S02]  /*21ca0*/  LOP3.LUT R14, R14, R3, RZ, 0x3c, !PT ;  /* 0x000000030e0e7212 */ /* 0x000fe400078e3cff */
[----:B------:R-:W-:Y:S02]  /*21cb0*/  LEA R3, R5, R2, 0x3 ;  /* 0x0000000205037211 */ /* 0x000fe400078e18ff */
[----:B------:R-:W-:-:S04]  /*21cc0*/  SHF.L.U32 R0, R14, 0x1f, RZ ;  /* 0x0000001f0e007819 */ /* 0x000fc800000006ff */
[----:B------:R-:W1:Y:S02]  /*21cd0*/  SYNCS.PHASECHK.TRANS64.TRYWAIT P0, [R3+URZ+0x34440], R0 ;  /* 0x03444000030075a7 */ /* 0x000e64000800017f */
[----:B-1----:R-:W-:Y:S05]  /*21ce0*/  @!P0 BRA `(.L_x_345) ;  /* 0x0000001800308947 */ /* 0x002fea0003800000 */
.L_x_419:
[----:B------:R-:W-:Y:S05]  /*21cf0*/  @!P1 BRA `(.L_x_346) ;  /* 0x0000000000049947 */ /* 0x000fea0003800000 */
[----:B------:R-:W-:Y:S01]  /*21d00*/  BPT.TRAP 0x1 ;  /* 0x000000040000795c */ /* 0x000fe20000300000 */
.L_x_346:
        /* <DEDUP_REMOVED lines=9> */
.L_x_420:
[----:B------:R-:W-:Y:S05]  /*21da0*/  @!P1 BRA `(.L_x_348) ;  /* 0x0000000000049947 */ /* 0x000fea0003800000 */
[----:B------:R-:W-:Y:S01]  /*21db0*/  BPT.TRAP 0x1 ;  /* 0x000000040000795c */ /* 0x000fe20000300000 */
.L_x_348:
        /* <DEDUP_REMOVED lines=9> */
.L_x_421:
[----:B------:R-:W-:Y:S05]  /*21e50*/  @!P1 BRA `(.L_x_350) ;  /* 0x0000000000049947 */ /* 0x000fea0003800000 */
[----:B------:R-:W-:Y:S01]  /*21e60*/  BPT.TRAP 0x1 ;  /* 0x000000040000795c */ /* 0x000fe20000300000 */
.L_x_350:
        /* <DEDUP_REMOVED lines=9> */
.L_x_422:
[----:B------:R-:W-:Y:S05]  /*21f00*/  @!P1 BRA `(.L_x_352) ;  /* 0x0000000000049947 */ /* 0x000fea0003800000 */
[----:B------:R-:W-:Y:S01]  /*21f10*/  BPT.TRAP 0x1 ;  /* 0x000000040000795c */ /* 0x000fe20000300000 */
.L_x_352:
[----:B-1----:R-:W-:-:S05]  /*21f20*/  VIADD R0, R5, 0x1 ;  /* 0x0000000105007836 */ /* 0x002fca0000000000 */
[----:B------:R-:W-:-:S04]  /*21f30*/  ISETP.NE.AND P0, PT, R0, 0x8, PT ;  /* 0x000000080000780c */ /* 0x000fc80003f05270 */
[----:B------:R-:W-:Y:S02]  /*21f40*/  SEL R3, RZ, 0x1, P0 ;  /* 0x00000001ff037807 */ /* 0x000fe40000000000 */
[----:B------:R-:W-:Y:S02]  /*21f50*/  SEL R5, R0, RZ, P0 ;  /* 0x000000ff00057207 */ /* 0x000fe40000000000 */
[----:B----4-:R-:W-:Y:S02]  /*21f60*/  LOP3.LUT R7, R14, R3, RZ, 0x3c, !PT ;  /* 0x000000030e077212 */ /* 0x010fe400078e3cff */
[----:B------:R-:W-:Y:S02]  /*21f70*/  LEA R3, R5, R2, 0x3 ;  /* 0x0000000205037211 */ /* 0x000fe400078e18ff */
[----:B------:R-:W-:-:S04]  /*21f80*/  SHF.L.U32 R0, R7, 0x1f, RZ ;  /* 0x0000001f07007819 */ /* 0x000fc800000006ff */
[----:B------:R-:W1:Y:S02]  /*21f90*/  SYNCS.PHASECHK.TRANS64.TRYWAIT P0, [R3+URZ+0x34440], R0 ;  /* 0x03444000030075a7 */ /* 0x000e64000800017f */
[----:B-1----:R-:W-:Y:S05]  /*21fa0*/  @!P0 BRA `(.L_x_353) ;  /* 0x0000001400d08947 */ /* 0x002fea0003800000 */
.L_x_423:
[----:B------:R-:W-:Y:S05]  /*21fb0*/  @!P1 BRA `(.L_x_354) ;  /* 0x0000000000049947 */ /* 0x000fea0003800000 */
[----:B------:R-:W-:Y:S01]  /*21fc0*/  BPT.TRAP 0x1 ;  /* 0x000000040000795c */ /* 0x000fe20000300000 */
.L_x_354:
[----:B-1----:R-:W-:-:S05]  /*21fd0*/  VIADD R0, R5, 0x1 ;  /* 0x0000000105007836 */ /* 0x002fca0000000000 */
[----:B------:R-:W-:-:S04]  /*21fe0*/  ISETP.NE.AND P0, PT, R0, 0x8, PT ;  /* 0x000000080000780c */ /* 0x000fc80003f05270 */
[----:B------:R-:W-:Y:S02]  /*21ff0*/  SEL R4, RZ, 0x1, P0 ;  /* 0x00000001ff047807 */ /* 0x000fe40000000000 */
[----:B------:R-:W-:Y:S02]  /*22000*/  SEL R3, R0, RZ, P0 ;  /* 0x000000ff00037207 */ /* 0x000fe40000000000 */
[----:B------:R-:W-:Y:S02]  /*22010*/  LOP3.LUT R0, R7, R4, RZ, 0x3c, !PT ;  /* 0x0000000407007212 */ /* 0x000fe400078e3cff */
[----:B------:R-:W-:Y:S02]  /*22020*/  LEA R3, R3, R2, 0x3 ;  /* 0x0000000203037211 */ /* 0x000fe400078e18ff */
[----:B------:R-:W-:-:S07]  /*22030*/  SHF.L.U32 R0, R0, 0x1f, RZ ;  /* 0x0000001f00007819 */ /* 0x000fce00000006ff */
.L_x_355:
[----:B-1----:R1:W2:Y:S02]  /*22040*/  SYNCS.PHASECHK.TRANS64.TRYWAIT P0, [R3+URZ+0x34440], R0 ;  /* 0x03444000030075a7 */ /* 0x0022a4000800017f */
[----:B--2---:R-:W-:Y:S05]  /*22050*/  @!P0 NANOSLEEP.SYNCS 0x989680 ;  /* 0x009896800000895d */ /* 0x004fea0003900000 */
[----:B------:R-:W2:Y:S02]  /*22060*/  @!P0 SYNCS.PHASECHK.TRANS64 P0, [R3+URZ+0x34440], R0 ;  /* 0x03444000030085a7 */ /* 0x000ea4000800007f */
[----:B--2---:R-:W-:Y:S05]  /*22070*/  @P0 EXIT ;  /* 0x000000000000094d */ /* 0x004fea0003800000 */
[----:B------:R-:W-:Y:S05]  /*22080*/  BRA `(.L_x_355) ;  /* 0xfffffffc00ec7947 */ /* 0x000fea000383ffff */
.L_x_21:
[----:B-1----:R-:W-:-:S04]  /*22090*/  IMAD.U32 R12, RZ, RZ, UR11 ;  /* 0x0000000bff0c7e24 */ /* 0x002fc8000f8e00ff */
[----:B------:R1:W2:Y:S03]  /*220a0*/  SYNCS.PHASECHK.TRANS64.TRYWAIT P1, [R12+URZ+0x34400], R3 ;  /* 0x034400030c0075a7 */ /* 0x0002a6000802017f */
[----:B--2---:R-:W-:Y:S05]  /*220b0*/  @!P1 NANOSLEEP.SYNCS 0x989680 ;  /* 0x009896800000995d */ /* 0x004fea0003900000 */
[----:B------:R-:W2:Y:S02]  /*220c0*/  @!P1 SYNCS.PHASECHK.TRANS64 P1, [R12+URZ+0x34400], R3 ;  /* 0x034400030c0095a7 */ /* 0x000ea4000802007f */
[----:B--2---:R-:W-:Y:S05]  /*220d0*/  @!P1 BRA `(.L_x_21) ;  /* 0xfffffffc00ec9947 */ /* 0x004fea000383ffff */
[----:B------:R-:W-:Y:S05]  /*220e0*/  BRA `(.L_x_356) ;  /* 0xfffffe0c00107947 */ /* 0x000fea000383ffff */
.L_x_33:
[----:B------:R-:W-:-:S06]  /*220f0*/  UIADD3 UR4, UR50, UR49, URZ ;  /* 0x0000003132047290 */ /* 0x000fcc000fffe03f */
[----:B-1----:R-:W-:-:S04]  /*22100*/  MOV R0, UR4 ;  /* 0x0000000400007c02 */ /* 0x002fc80008000f00 */
[----:B------:R1:W2:Y:S03]  /*22110*/  SYNCS.PHASECHK.TRANS64.TRYWAIT P0, [R0+URZ], R7 ;  /* 0x00000007000075a7 */ /* 0x0002a6000800017f */
[----:B--2---:R-:W-:Y:S05]  /*22120*/  @!P0 NANOSLEEP.SYNCS 0x989680 ;  /* 0x009896800000895d */ /* 0x004fea0003900000 */
[----:B------:R-:W2:Y:S02]  /*22130*/  @!P0 SYNCS.PHASECHK.TRANS64 P0, [R0+URZ], R7 ;  /* 0x00000007000085a7 */ /* 0x000ea4000800007f */
[----:B--2---:R-:W-:Y:S05]  /*22140*/  @!P0 BRA `(.L_x_33) ;  /* 0xfffffffc00e88947 */ /* 0x004fea000383ffff */
[----:B------:R-:W-:Y:S05]  /*22150*/  BRA `(.L_x_357) ;  /* 0xfffffe18005c7947 */ /* 0x000fea000383ffff */
.L_x_38:
[----:B---3--:R-:W-:-:S04]  /*22160*/  IMAD.U32 R3, RZ, RZ, UR4 ;  /* 0x00000004ff037e24 */ /* 0x008fc8000f8e00ff */
[----:B------:R3:W4:Y:S03]  /*22170*/  SYNCS.PHASECHK.TRANS64.TRYWAIT P0, [R3+URZ+0x34480], R0 ;  /* 0x03448000030075a7 */ /* 0x000726000800017f */
[----:B----4-:R-:W-:Y:S05]  /*22180*/  @!P0 NANOSLEEP.SYNCS 0x989680 ;  /* 0x009896800000895d */ /* 0x010fea0003900000 */
[----:B------:R-:W4:Y:S02]  /*22190*/  @!P0 SYNCS.PHASECHK.TRANS64 P0, [R3+URZ+0x34480], R0 ;  /* 0x03448000030085a7 */ /* 0x000f24000800007f */
[----:B----4-:R-:W-:Y:S05]  /*221a0*/  @!P0 BRA `(.L_x_38) ;  /* 0xfffffffc00ec8947 */ /* 0x010fea000383ffff */
[----:B------:R-:W-:Y:S05]  /*221b0*/  BRA `(.L_x_37) ;  /* 0xfffffe24008c7947 */ /* 0x000fea000383ffff */
.L_x_43:
[----:B---3--:R-:W-:-:S04]  /*221c0*/  MOV R7, UR7 ;  /* 0x0000000700077c02 */ /* 0x008fc80008000f00 */
[----:B------:R3:W4:Y:S03]  /*221d0*/  SYNCS.PHASECHK.TRANS64.TRYWAIT P0, [R7+URZ+0x34480], R3 ;  /* 0x03448003070075a7 */ /* 0x000726000800017f */
[----:B----4-:R-:W-:Y:S05]  /*221e0*/  @!P0 NANOSLEEP.SYNCS 0x989680 ;  /* 0x009896800000895d */ /* 0x010fea0003900000 */
[----:B------:R-:W4:Y:S02]  /*221f0*/  @!P0 SYNCS.PHASECHK.TRANS64 P0, [R7+URZ+0x34480], R3 ;  /* 0x03448003070085a7 */ /* 0x000f24000800007f */
[----:B----4-:R-:W-:Y:S05]  /*22200*/  @!P0 BRA `(.L_x_43) ;  /* 0xfffffffc00ec8947 */ /* 0x010fea000383ffff */
[----:B------:R-:W-:Y:S05]  /*22210*/  BRA `(.L_x_42) ;  /* 0xfffffea000387947 */ /* 0x000fea000383ffff */
.L_x_49:
[----:B------:R-:W-:-:S06]  /*22220*/  UIADD3 UR4, UR50, UR49, URZ ;  /* 0x0000003132047290 */ /* 0x000fcc000fffe03f */
[----:B-1----:R-:W-:-:S04]  /*22230*/  IMAD.U32 R2, RZ, RZ, UR4 ;  /* 0x00000004ff027e24 */ /* 0x002fc8000f8e00ff */
[----:B------:R1:W3:Y:S03]  /*22240*/  SYNCS.PHASECHK.TRANS64.TRYWAIT P0, [R2+URZ+0x10], R0 ;  /* 0x00001000020075a7 */ /* 0x0002e6000800017f */
[----:B---3--:R-:W-:Y:S05]  /*22250*/  @!P0 NANOSLEEP.SYNCS 0x989680 ;  /* 0x009896800000895d */ /* 0x008fea0003900000 */
[----:B------:R-:W3:Y:S02]  /*22260*/  @!P0 SYNCS.PHASECHK.TRANS64 P0, [R2+URZ+0x10], R0 ;  /* 0x00001000020085a7 */ /* 0x000ee4000800007f */
[----:B---3--:R-:W-:Y:S05]  /*22270*/  @!P0 BRA `(.L_x_49) ;  /* 0xfffffffc00e88947 */ /* 0x008fea000383ffff */
[----:B------:R-:W-:Y:S05]  /*22280*/  BRA `(.L_x_358) ;  /* 0xffffff2800407947 */ /* 0x000fea000383ffff */
.L_x_61:
[----:B------:R-:W-:-:S07]  /*22290*/  MOV R15, 0xffffffff ;  /* 0xffffffff000f7802 */ /* 0x000fce0000000f00 */
[----:B-123-5:R-:W-:Y:S05]  /*222a0*/  WARPSYNC.COLLECTIVE R15, `(.L_x_359) ;  /* 0x000000000f0c7348 */ /* 0x02efea0003c00000 */
[----:B------:R-:W-:Y:S02]  /*222b0*/  ELECT P6, UR62, PT ;  /* 0x00000000003e782f */ /* 0x000fe400038c0000 */
[----:B------:R-:W-:Y:S01]  /*222c0*/  MOV R14, UR62 ;  /* 0x0000003e000e7c02 */ /* 0x000fe20008000f00 */
[----:B-123-5:R-:W-:Y:S10]  /*222d0*/  ENDCOLLECTIVE ;  /* 0x000000000000791b */ /* 0x02eff40003800000 */
.L_x_359:
[----:B------:R-:W-:Y:S05]  /*222e0*/  BRA `(.L_x_360) ;  /* 0xffffff2c00c87947 */ /* 0x000fea000383ffff */
.L_x_63:
[----:B-1----:R-:W-:-:S04]  /*222f0*/  IMAD.U32 R3, RZ, RZ, UR47 ;  /* 0x0000002fff037e24 */ /* 0x002fc8000f8e00ff */
[----:B------:R1:W3:Y:S03]  /*22300*/  SYNCS.PHASECHK.TRANS64.TRYWAIT P2, [R3+URZ+0x344a0], R158 ;  /* 0x0344a09e030075a7 */ /* 0x0002e6000804017f */
[----:B---3--:R-:W-:Y:S05]  /*22310*/  @!P2 NANOSLEEP.SYNCS 0x989680 ;  /* 0x009896800000a95d */ /* 0x008fea0003900000 */
[----:B------:R-:W3:Y:S02]  /*22320*/  @!P2 SYNCS.PHASECHK.TRANS64 P2, [R3+URZ+0x344a0], R158 ;  /* 0x0344a09e0300a5a7 */ /* 0x000ee4000804007f */
[----:B---3--:R-:W-:Y:S05]  /*22330*/  @!P2 BRA `(.L_x_63) ;  /* 0xfffffffc00eca947 */ /* 0x008fea000383ffff */
[----:B------:R-:W-:Y:S05]  /*22340*/  BRA `(.L_x_361) ;  /* 0xffffff2c00d87947 */ /* 0x000fea000383ffff */
.L_x_69:
[----:B-1----:R-:W-:-:S04]  /*22350*/  MOV R12, UR47 ;  /* 0x0000002f000c7c02 */ /* 0x002fc80008000f00 */
[----:B------:R1:W2:Y:S03]  /*22360*/  SYNCS.PHASECHK.TRANS64.TRYWAIT P3, [R12+URZ+0x344a8], R158 ;  /* 0x0344a89e0c0075a7 */ /* 0x0002a6000806017f */
[----:B--2---:R-:W-:Y:S05]  /*22370*/  @!P3 NANOSLEEP.SYNCS 0x989680 ;  /* 0x009896800000b95d */ /* 0x004fea0003900000 */
[----:B------:R-:W2:Y:S02]  /*22380*/  @!P3 SYNCS.PHASECHK.TRANS64 P3, [R12+URZ+0x344a8], R158 ;  /* 0x0344a89e0c00b5a7 */ /* 0x000ea4000806007f */
[----:B--2---:R-:W-:Y:S05]  /*22390*/  @!P3 BRA `(.L_x_69) ;  /* 0xfffffffc00ecb947 */ /* 0x004fea000383ffff */
[----:B------:R-:W-:Y:S05]  /*223a0*/  BRA `(.L_x_362) ;  /* 0xffffff3400787947 */ /* 0x000fea000383ffff */
.L_x_74:
[----:B-1----:R-:W-:-:S04]  /*223b0*/  IMAD.U32 R12, RZ, RZ, UR47 ;  /* 0x0000002fff0c7e24 */ /* 0x002fc8000f8e00ff */
[----:B------:R1:W2:Y:S03]  /*223c0*/  SYNCS.PHASECHK.TRANS64.TRYWAIT P3, [R12+URZ+0x344b0], R158 ;  /* 0x0344b09e0c0075a7 */ /* 0x0002a6000806017f */
[----:B--2---:R-:W-:Y:S05]  /*223d0*/  @!P3 NANOSLEEP.SYNCS 0x989680 ;  /* 0x009896800000b95d */ /* 0x004fea0003900000 */
[----:B------:R-:W2:Y:S02]  /*223e0*/  @!P3 SYNCS.PHASECHK.TRANS64 P3, [R12+URZ+0x344b0], R158 ;  /* 0x0344b09e0c00b5a7 */ /* 0x000ea4000806007f */
[----:B--2---:R-:W-:Y:S05]  /*223f0*/  @!P3 BRA `(.L_x_74) ;  /* 0xfffffffc00ecb947 */ /* 0x004fea000383ffff */
[----:B------:R-:W-:Y:S05]  /*22400*/  BRA `(.L_x_363) ;  /* 0xffffff3800c07947 */ /* 0x000fea000383ffff */
.L_x_79:
[----:B-1----:R-:W-:-:S04]  /*22410*/  MOV R13, UR47 ;  /* 0x0000002f000d7c02 */ /* 0x002fc80008000f00 */
[----:B------:R1:W2:Y:S03]  /*22420*/  SYNCS.PHASECHK.TRANS64.TRYWAIT P3, [R13+URZ+0x344b8], R158 ;  /* 0x0344b89e0d0075a7 */ /* 0x0002a6000806017f */
[----:B--2---:R-:W-:Y:S05]  /*22430*/  @!P3 NANOSLEEP.SYNCS 0x989680 ;  /* 0x009896800000b95d */ /* 0x004fea0003900000 */
[----:B------:R-:W2:Y:S02]  /*22440*/  @!P3 SYNCS.PHASECHK.TRANS64 P3, [R13+URZ+0x344b8], R158 ;  /* 0x0344b89e0d00b5a7 */ /* 0x000ea4000806007f */
[----:B--2---:R-:W-:Y:S05]  /*22450*/  @!P3 BRA `(.L_x_79) ;  /* 0xfffffffc00ecb947 */ /* 0x004fea000383ffff */
[----:B------:R-:W-:Y:S05]  /*22460*/  BRA `(.L_x_364) ;  /* 0xffffff4000487947 */ /* 0x000fea000383ffff */
.L_x_84:
[----:B-1----:R-:W-:-:S04]  /*22470*/  IMAD.U32 R13, RZ, RZ, UR47 ;  /* 0x0000002fff0d7e24 */ /* 0x002fc8000f8e00ff */
[----:B------:R1:W2:Y:S03]  /*22480*/  SYNCS.PHASECHK.TRANS64.TRYWAIT P3, [R13+URZ+0x344a0], R20 ;  /* 0x0344a0140d0075a7 */ /* 0x0002a6000806017f */
[----:B--2---:R-:W-:Y:S05]  /*22490*/  @!P3 NANOSLEEP.SYNCS 0x989680 ;  /* 0x009896800000b95d */ /* 0x004fea0003900000 */
[----:B------:R-:W2:Y:S02]  /*224a0*/  @!P3 SYNCS.PHASECHK.TRANS64 P3, [R13+URZ+0x344a0], R20 ;  /* 0x0344a0140d00b5a7 */ /* 0x000ea4000806007f */
[----:B--2---:R-:W-:Y:S05]  /*224b0*/  @!P3 BRA `(.L_x_84) ;  /* 0xfffffffc00ecb947 */ /* 0x004fea000383ffff */
[----:B------:R-:W-:Y:S05]  /*224c0*/  BRA `(.L_x_365) ;  /* 0xffffff4400987947 */ /* 0x000fea000383ffff */
.L_x_89:
[----:B-1----:R-:W-:-:S04]  /*224d0*/  MOV R13, UR47 ;  /* 0x0000002f000d7c02 */ /* 0x002fc80008000f00 */
[----:B------:R1:W2:Y:S03]  /*224e0*/  SYNCS.PHASECHK.TRANS64.TRYWAIT P3, [R13+URZ+0x344a8], R20 ;  /* 0x0344a8140d0075a7 */ /* 0x0002a6000806017f */
[----:B--2---:R-:W-:Y:S05]  /*224f0*/  @!P3 NANOSLEEP.SYNCS 0x989680 ;  /* 0x009896800000b95d */ /* 0x004fea0003900000 */
[----:B------:R-:W2:Y:S02]  /*22500*/  @!P3 SYNCS.PHASECHK.TRANS64 P3, [R13+URZ+0x344a8], R20 ;  /* 0x0344a8140d00b5a7 */ /* 0x000ea4000806007f */
[----:B--2---:R-:W-:Y:S05]  /*22510*/  @!P3 BRA `(.L_x_89) ;  /* 0xfffffffc00ecb947 */ /* 0x004fea000383ffff */
[----:B------:R-:W-:Y:S05]  /*22520*/  BRA `(.L_x_366) ;  /* 0xffffff4c00207947 */ /* 0x000fea000383ffff */
.L_x_94:
[----:B-1----:R-:W-:-:S04]  /*22530*/  IMAD.U32 R13, RZ, RZ, UR47 ;  /* 0x0000002fff0d7e24 */ /* 0x002fc8000f8e00ff */
[----:B------:R1:W2:Y:S03]  /*22540*/  SYNCS.PHASECHK.TRANS64.TRYWAIT P3, [R13+URZ+0x344b0], R20 ;  /* 0x0344b0140d0075a7 */ /* 0x0002a6000806017f */
[----:B--2---:R-:W-:Y:S05]  /*22550*/  @!P3 NANOSLEEP.SYNCS 0x989680 ;  /* 0x009896800000b95d */ /* 0x004fea0003900000 */
[----:B------:R-:W2:Y:S02]  /*22560*/  @!P3 SYNCS.PHASECHK.TRANS64 P3, [R13+URZ+0x344b0], R20 ;  /* 0x0344b0140d00b5a7 */ /* 0x000ea4000806007f */
[----:B--2---:R-:W-:Y:S05]  /*22570*/  @!P3 BRA `(.L_x_94) ;  /* 0xfffffffc00ecb947 */ /* 0x004fea000383ffff */
[----:B------:R-:W-:Y:S05]  /*22580*/  BRA `(.L_x_367) ;  /* 0xffffff5000607947 */ /* 0x000fea000383ffff */
.L_x_99:
[----:B-1----:R-:W-:-:S04]  /*22590*/  MOV R13, UR47 ;  /* 0x0000002f000d7c02 */ /* 0x002fc80008000f00 */
[----:B------:R1:W2:Y:S03]  /*225a0*/  SYNCS.PHASECHK.TRANS64.TRYWAIT P3, [R13+URZ+0x344b8], R20 ;  /* 0x0344b8140d0075a7 */ /* 0x0002a6000806017f */
[----:B--2---:R-:W-:Y:S05]  /*225b0*/  @!P3 NANOSLEEP.SYNCS 0x989680 ;  /* 0x009896800000b95d */ /* 0x004fea0003900000 */
[----:B------:R-:W2:Y:S02]  /*225c0*/  @!P3 SYNCS.PHASECHK.TRANS64 P3, [R13+URZ+0x344b8], R20 ;  /* 0x0344b8140d00b5a7 */ /* 0x000ea4000806007f */
[----:B--2---:R-:W-:Y:S05]  /*225d0*/  @!P3 BRA `(.L_x_99) ;  /* 0xfffffffc00ecb947 */ /* 0x004fea000383ffff */
[----:B------:R-:W-:Y:S05]  /*225e0*/  BRA `(.L_x_368) ;  /* 0xffffff5400e07947 */ /* 0x000fea000383ffff */
.L_x_104:
[----:B-1----:R-:W-:-:S04]  /*225f0*/  IMAD.U32 R13, RZ, RZ, UR47 ;  /* 0x0000002fff0d7e24 */ /* 0x002fc8000f8e00ff */
[----:B------:R1:W2:Y:S03]  /*22600*/  SYNCS.PHASECHK.TRANS64.TRYWAIT P3, [R13+URZ+0x344a0], R158 ;  /* 0x0344a09e0d0075a7 */ /* 0x0002a6000806017f */
[----:B--2---:R-:W-:Y:S05]  /*22610*/  @!P3 NANOSLEEP.SYNCS 0x989680 ;  /* 0x009896800000b95d */ /* 0x004fea0003900000 */
[----:B------:R-:W2:Y:S02]  /*22620*/  @!P3 SYNCS.PHASECHK.TRANS64 P3, [R13+URZ+0x344a0], R158 ;  /* 0x0344a09e0d00b5a7 */ /* 0x000ea4000806007f */
[----:B--2---:R-:W-:Y:S05]  /*22630*/  @!P3 BRA `(.L_x_104) ;  /* 0xfffffffc00ecb947 */ /* 0x004fea000383ffff */
[----:B------:R-:W-:Y:S05]  /*22640*/  BRA `(.L_x_369) ;  /* 0xffffff5c00207947 */ /* 0x000fea000383ffff */
.L_x_109:
[----:B-1----:R-:W-:-:S04]  /*22650*/  MOV R13, UR47 ;  /* 0x0000002f000d7c02 */ /* 0x002fc80008000f00 */
[----:B------:R1:W2:Y:S03]  /*22660*/  SYNCS.PHASECHK.TRANS64.TRYWAIT P3, [R13+URZ+0x344a8], R158 ;  /* 0x0344a89e0d0075a7 */ /* 0x0002a6000806017f */
[----:B--2---:R-:W-:Y:S05]  /*22670*/  @!P3 NANOSLEEP.SYNCS 0x989680 ;  /* 0x009896800000b95d */ /* 0x004fea0003900000 */
[----:B------:R-:W2:Y:S02]  /*22680*/  @!P3 SYNCS.PHASECHK.TRANS64 P3, [R13+URZ+0x344a8], R158 ;  /* 0x0344a89e0d00b5a7 */ /* 0x000ea4000806007f */
[----:B--2---:R-:W-:Y:S05]  /*22690*/  @!P3 BRA `(.L_x_109) ;  /* 0xfffffffc00ecb947 */ /* 0x004fea000383ffff */
[----:B------:R-:W-:Y:S05]  /*226a0*/  BRA `(.L_x_370) ;  /* 0xffffff6000a07947 */ /* 0x000fea000383ffff */
.L_x_114:
[----:B-1----:R-:W-:-:S04]  /*226b0*/  IMAD.U32 R13, RZ, RZ, UR47 ;  /* 0x0000002fff0d7e24 */ /* 0x002fc8000f8e00ff */
[----:B------:R1:W2:Y:S03]  /*226c0*/  SYNCS.PHASECHK.TRANS64.TRYWAIT P3, [R13+URZ+0x344b0], R158 ;  /* 0x0344b09e0d0075a7 */ /* 0x0002a6000806017f */
[----:B--2---:R-:W-:Y:S05]  /*226d0*/  @!P3 NANOSLEEP.SYNCS 0x989680 ;  /* 0x009896800000b95d */ /* 0x004fea0003900000 */
[----:B------:R-:W2:Y:S02]  /*226e0*/  @!P3 SYNCS.PHASECHK.TRANS64 P3, [R13+URZ+0x344b0], R158 ;  /* 0x0344b09e0d00b5a7 */ /* 0x000ea4000806007f */
[----:B--2---:R-:W-:Y:S05]  /*226f0*/  @!P3 BRA `(.L_x_114) ;  /* 0xfffffffc00ecb947 */ /* 0x004fea000383ffff */
[----:B------:R-:W-:Y:S05]  /*22700*/  BRA `(.L_x_371) ;  /* 0xffffff6400e07947 */ /* 0x000fea000383ffff */
.L_x_119:
[----:B-1----:R-:W-:-:S04]  /*22710*/  MOV R13, UR47 ;  /* 0x0000002f000d7c02 */ /* 0x002fc80008000f00 */
[----:B------:R1:W2:Y:S03]  /*22720*/  SYNCS.PHASECHK.TRANS64.TRYWAIT P3, [R13+URZ+0x344b8], R158 ;  /* 0x0344b89e0d0075a7 */ /* 0x0002a6000806017f */
[----:B--2---:R-:W-:Y:S05]  /*22730*/  @!P3 NANOSLEEP.SYNCS 0x989680 ;  /* 0x009896800000b95d */ /* 0x004fea0003900000 */
[----:B------:R-:W2:Y:S02]  /*22740*/  @!P3 SYNCS.PHASECHK.TRANS64 P3, [R13+URZ+0x344b8], R158 ;  /* 0x0344b89e0d00b5a7 */ /* 0x000ea4000806007f */
[----:B--2---:R-:W-:Y:S05]  /*22750*/  @!P3 BRA `(.L_x_119) ;  /* 0xfffffffc00ecb947 */ /* 0x004fea000383ffff */
[----:B------:R-:W-:Y:S05]  /*22760*/  BRA `(.L_x_372) ;  /* 0xffffff6c00607947 */ /* 0x000fea000383ffff */
.L_x_124:
[----:B-1----:R-:W-:-:S04]  /*22770*/  IMAD.U32 R13, RZ, RZ, UR47 ;  /* 0x0000002fff0d7e24 */ /* 0x002fc8000f8e00ff */
[----:B------:R1:W2:Y:S03]  /*22780*/  SYNCS.PHASECHK.TRANS64.TRYWAIT P3, [R13+URZ+0x344a0], R20 ;  /* 0x0344a0140d0075a7 */ /* 0x0002a6000806017f */
[----:B--2---:R-:W-:Y:S05]  /*22790*/  @!P3 NANOSLEEP.SYNCS 0x989680 ;  /* 0x009896800000b95d */ /* 0x004fea0003900000 */
[----:B------:R-:W2:Y:S02]  /*227a0*/  @!P3 SYNCS.PHASECHK.TRANS64 P3, [R13+URZ+0x344a0], R20 ;  /* 0x0344a0140d00b5a7 */ /* 0x000ea4000806007f */
[----:B--2---:R-:W-:Y:S05]  /*227b0*/  @!P3 BRA `(.L_x_124) ;  /* 0xfffffffc00ecb947 */ /* 0x004fea000383ffff */
[----:B------:R-:W-:Y:S05]  /*227c0*/  BRA `(.L_x_373) ;  /* 0xffffff7000a07947 */ /* 0x000fea000383ffff */
.L_x_129:
[----:B-1----:R-:W-:-:S04]  /*227d0*/  MOV R13, UR47 ;  /* 0x0000002f000d7c02 */ /* 0x002fc80008000f00 */
[----:B------:R1:W2:Y:S03]  /*227e0*/  SYNCS.PHASECHK.TRANS64.TRYWAIT P3, [R13+URZ+0x344a8], R20 ;  /* 0x0344a8140d0075a7 */ /* 0x0002a6000806017f */
[----:B--2---:R-:W-:Y:S05]  /*227f0*/  @!P3 NANOSLEEP.SYNCS 0x989680 ;  /* 0x009896800000b95d */ /* 0x004fea0003900000 */
[----:B------:R-:W2:Y:S02]  /*22800*/  @!P3 SYNCS.PHASECHK.TRANS64 P3, [R13+URZ+0x344a8], R20 ;  /* 0x0344a8140d00b5a7 */ /* 0x000ea4000806007f */
[----:B--2---:R-:W-:Y:S05]  /*22810*/  @!P3 BRA `(.L_x_129) ;  /* 0xfffffffc00ecb947 */ /* 0x004fea000383ffff */
[----:B------:R-:W-:Y:S05]  /*22820*/  BRA `(.L_x_374) ;  /* 0xffffff7800207947 */ /* 0x000fea000383ffff */
.L_x_134:
[----:B-1----:R-:W-:-:S04]  /*22830*/  IMAD.U32 R13, RZ, RZ, UR47 ;  /* 0x0000002fff0d7e24 */ /* 0x002fc8000f8e00ff */
[----:B------:R1:W2:Y:S03]  /*22840*/  SYNCS.PHASECHK.TRANS64.TRYWAIT P3, [R13+URZ+0x344b0], R20 ;  /* 0x0344b0140d0075a7 */ /* 0x0002a6000806017f */
[----:B--2---:R-:W-:Y:S05]  /*22850*/  @!P3 NANOSLEEP.SYNCS 0x989680 ;  /* 0x009896800000b95d */ /* 0x004fea0003900000 */
[----:B------:R-:W2:Y:S02]  /*22860*/  @!P3 SYNCS.PHASECHK.TRANS64 P3, [R13+URZ+0x344b0], R20 ;  /* 0x0344b0140d00b5a7 */ /* 0x000ea4000806007f */
[----:B--2---:R-:W-:Y:S05]  /*22870*/  @!P3 BRA `(.L_x_134) ;  /* 0xfffffffc00ecb947 */ /* 0x004fea000383ffff */
[----:B------:R-:W-:Y:S05]  /*22880*/  BRA `(.L_x_375) ;  /* 0xffffff7c00607947 */ /* 0x000fea000383ffff */
.L_x_139:
[----:B-1----:R-:W-:-:S04]  /*22890*/  MOV R13, UR47 ;  /* 0x0000002f000d7c02 */ /* 0x002fc80008000f00 */
[----:B------:R1:W2:Y:S03]  /*228a0*/  SYNCS.PHASECHK.TRANS64.TRYWAIT P3, [R13+URZ+0x344b8], R20 ;  /* 0x0344b8140d0075a7 */ /* 0x0002a6000806017f */
[----:B--2---:R-:W-:Y:S05]  /*228b0*/  @!P3 NANOSLEEP.SYNCS 0x989680 ;  /* 0x009896800000b95d */ /* 0x004fea0003900000 */
[----:B------:R-:W2:Y:S02]  /*228c0*/  @!P3 SYNCS.PHASECHK.TRANS64 P3, [R13+URZ+0x344b8], R20 ;  /* 0x0344b8140d00b5a7 */ /* 0x000ea4000806007f */
[----:B--2---:R-:W-:Y:S05]  /*228d0*/  @!P3 BRA `(.L_x_139) ;  /* 0xfffffffc00ecb947 */ /* 0x004fea000383ffff */
[----:B------:R-:W-:Y:S05]  /*228e0*/  BRA `(.L_x_376) ;  /* 0xffffff8000e07947 */ /* 0x000fea000383ffff */
.L_x_144:
[----:B-1----:R-:W-:-:S04]  /*228f0*/  IMAD.U32 R3, RZ, RZ, UR4 ;  /* 0x00000004ff037e24 */ /* 0x002fc8000f8e00ff */
[----:B------:R1:W2:Y:S03]  /*22900*/  SYNCS.PHASECHK.TRANS64.TRYWAIT P2, [R3+URZ+0x34400], R0 ;  /* 0x03440000030075a7 */ /* 0x0002a6000804017f */
[----:B--2---:R-:W-:Y:S05]  /*22910*/  @!P2 NANOSLEEP.SYNCS 0x989680 ;  /* 0x009896800000a95d */ /* 0x004fea0003900000 */
[----:B------:R-:W2:Y:S02]  /*22920*/  @!P2 SYNCS.PHASECHK.TRANS64 P2, [R3+URZ+0x34400], R0 ;  /* 0x034400000300a5a7 */ /* 0x000ea4000804007f */
[----:B--2---:R-:W-:Y:S05]  /*22930*/  @!P2 BRA `(.L_x_144) ;  /* 0xfffffffc00eca947 */ /* 0x004fea000383ffff */
[----:B------:R-:W-:Y:S05]  /*22940*/  BRA `(.L_x_377) ;  /* 0xffffff8800387947 */ /* 0x000fea000383ffff */
.L_x_148:
[----:B-1----:R-:W-:-:S04]  /*22950*/  MOV R3, UR4 ;  /* 0x0000000400037c02 */ /* 0x002fc80008000f00 */
[----:B------:R1:W2:Y:S03]  /*22960*/  SYNCS.PHASECHK.TRANS64.TRYWAIT P2, [R3+URZ+0x34400], R2 ;  /* 0x03440002030075a7 */ /* 0x0002a6000804017f */
[----:B--2---:R-:W-:Y:S05]  /*22970*/  @!P2 NANOSLEEP.SYNCS 0x989680 ;  /* 0x009896800000a95d */ /* 0x004fea0003900000 */
[----:B------:R-:W2:Y:S02]  /*22980*/  @!P2 SYNCS.PHASECHK.TRANS64 P2, [R3+URZ+0x34400], R2 ;  /* 0x034400020300a5a7 */ /* 0x000ea4000804007f */
[----:B--2---:R-:W-:Y:S05]  /*22990*/  @!P2 BRA `(.L_x_148) ;  /* 0xfffffffc00eca947 */ /* 0x004fea000383ffff */
[----:B------:R-:W-:Y:S05]  /*229a0*/  BRA `(.L_x_378) ;  /* 0xffffff8800d87947 */ /* 0x000fea000383ffff */
.L_x_166:
[----:B-1----:R-:W-:-:S04]  /*229b0*/  IMAD.U32 R3, RZ, RZ, UR6 ;  /* 0x00000006ff037e24 */ /* 0x002fc8000f8e00ff */
[----:B------:R1:W2:Y:S03]  /*229c0*/  SYNCS.PHASECHK.TRANS64.TRYWAIT P0, [R3+URZ+0x344e8], R0 ;  /* 0x0344e800030075a7 */ /* 0x0002a6000800017f */
[----:B--2---:R-:W-:Y:S05]  /*229d0*/  @!P0 NANOSLEEP.SYNCS 0x989680 ;  /* 0x009896800000895d */ /* 0x004fea0003900000 */
[----:B------:R-:W2:Y:S02]  /*229e0*/  @!P0 SYNCS.PHASECHK.TRANS64 P0, [R3+URZ+0x344e8], R0 ;  /* 0x0344e800030085a7 */ /* 0x000ea4000800007f */
[----:B--2---:R-:W-:Y:S05]  /*229f0*/  @!P0 BRA `(.L_x_166) ;  /* 0xfffffffc00ec8947 */ /* 0x004fea000383ffff */
[----:B------:R-:W-:Y:S05]  /*22a00*/  BRA `(.L_x_379) ;  /* 0xffffff9800387947 */ /* 0x000fea000383ffff */
.L_x_168:
[----:B-1----:R-:W-:-:S04]  /*22a10*/  MOV R6, UR7 ;  /* 0x0000000700067c02 */ /* 0x002fc80008000f00 */
[----:B------:R1:W2:Y:S03]  /*22a20*/  SYNCS.PHASECHK.TRANS64.TRYWAIT P0, [R6+URZ+0x34400], R3 ;  /* 0x03440003060075a7 */ /* 0x0002a6000800017f */
[----:B--2---:R-:W-:Y:S05]  /*22a30*/  @!P0 NANOSLEEP.SYNCS 0x989680 ;  /* 0x009896800000895d */ /* 0x004fea0003900000 */
[----:B------:R-:W2:Y:S02]  /*22a40*/  @!P0 SYNCS.PHASECHK.TRANS64 P0, [R6+URZ+0x34400], R3 ;  /* 0x03440003060085a7 */ /* 0x000ea4000800007f */
[----:B--2---:R-:W-:Y:S05]  /*22a50*/  @!P0 BRA `(.L_x_168) ;  /* 0xfffffffc00ec8947 */ /* 0x004fea000383ffff */
[----:B------:R-:W-:Y:S05]  /*22a60*/  BRA `(.L_x_380) ;  /* 0xffffff9800607947 */ /* 0x000fea000383ffff */
.L_x_174:
[----:B--2---:R-:W-:-:S04]  /*22a70*/  IMAD.U32 R3, RZ, RZ, UR6 ;  /* 0x00000006ff037e24 */ /* 0x004fc8000f8e00ff */
[----:B------:R2:W3:Y:S03]  /*22a80*/  SYNCS.PHASECHK.TRANS64.TRYWAIT P1, [R3+URZ+0x344c0], R8 ;  /* 0x0344c008030075a7 */ /* 0x0004e6000802017f */
[----:B---3--:R-:W-:Y:S05]  /*22a90*/  @!P1 NANOSLEEP.SYNCS 0x989680 ;  /* 0x009896800000995d */ /* 0x008fea0003900000 */
[----:B------:R-:W3:Y:S02]  /*22aa0*/  @!P1 SYNCS.PHASECHK.TRANS64 P1, [R3+URZ+0x344c0], R8 ;  /* 0x0344c008030095a7 */ /* 0x000ee4000802007f */
[----:B---3--:R-:W-:Y:S05]  /*22ab0*/  @!P1 BRA `(.L_x_174) ;  /* 0xfffffffc00ec9947 */ /* 0x008fea000383ffff */
[----:B------:R-:W-:Y:S05]  /*22ac0*/  BRA `(.L_x_381) ;  /* 0xffffff9c000c7947 */ /* 0x000fea000383ffff */
.L_x_180:
[----:B--2---:R-:W-:-:S04]  /*22ad0*/  MOV R3, UR6 ;  /* 0x0000000600037c02 */ /* 0x004fc80008000f00 */
[----:B------:R2:W4:Y:S03]  /*22ae0*/  SYNCS.PHASECHK.TRANS64.TRYWAIT P1, [R3+URZ+0x344c8], R8 ;  /* 0x0344c808030075a7 */ /* 0x000526000802017f */
[----:B----4-:R-:W-:Y:S05]  /*22af0*/  @!P1 NANOSLEEP.SYNCS 0x989680 ;  /* 0x009896800000995d */ /* 0x010fea0003900000 */
[----:B------:R-:W4:Y:S02]  /*22b00*/  @!P1 SYNCS.PHASECHK.TRANS64 P1, [R3+URZ+0x344c8], R8 ;  /* 0x0344c808030095a7 */ /* 0x000f24000802007f */
[----:B----4-:R-:W-:Y:S05]  /*22b10*/  @!P1 BRA `(.L_x_180) ;  /* 0xfffffffc00ec9947 */ /* 0x010fea000383ffff */
[----:B------:R-:W-:Y:S05]  /*22b20*/  BRA `(.L_x_382) ;  /* 0xffffff9c00487947 */ /* 0x000fea000383ffff */
.L_x_186:
[----:B--2---:R-:W-:-:S04]  /*22b30*/  IMAD.U32 R3, RZ, RZ, UR6 ;  /* 0x00000006ff037e24 */ /* 0x004fc8000f8e00ff */
[----:B------:R2:W1:Y:S03]  /*22b40*/  SYNCS.PHASECHK.TRANS64.TRYWAIT P1, [R3+URZ+0x344d0], R8 ;  /* 0x0344d008030075a7 */ /* 0x000466000802017f */
[----:B-1----:R-:W-:Y:S05]  /*22b50*/  @!P1 NANOSLEEP.SYNCS 0x989680 ;  /* 0x009896800000995d */ /* 0x002fea0003900000 */
[----:B------:R-:W1:Y:S02]  /*22b60*/  @!P1 SYNCS.PHASECHK.TRANS64 P1, [R3+URZ+0x344d0], R8 ;  /* 0x0344d008030095a7 */ /* 0x000e64000802007f */
[----:B-1----:R-:W-:Y:S05]  /*22b70*/  @!P1 BRA `(.L_x_186) ;  /* 0xfffffffc00ec9947 */ /* 0x002fea000383ffff */
[----:B------:R-:W-:Y:S05]  /*22b80*/  BRA `(.L_x_383) ;  /* 0xffffff9c00907947 */ /* 0x000fea000383ffff */
.L_x_192:
[----:B--2---:R-:W-:-:S04]  /*22b90*/  MOV R3, UR6 ;  /* 0x0000000600037c02 */ /* 0x004fc80008000f00 */
[----:B------:R2:W1:Y:S03]  /*22ba0*/  SYNCS.PHASECHK.TRANS64.TRYWAIT P1, [R3+URZ+0x344d8], R8 ;  /* 0x0344d808030075a7 */ /* 0x000466000802017f */
[----:B-1----:R-:W-:Y:S05]  /*22bb0*/  @!P1 NANOSLEEP.SYNCS 0x989680 ;  /* 0x009896800000995d */ /* 0x002fea0003900000 */
[----:B------:R-:W1:Y:S02]  /*22bc0*/  @!P1 SYNCS.PHASECHK.TRANS64 P1, [R3+URZ+0x344d8], R8 ;  /* 0x0344d808030095a7 */ /* 0x000e64000802007f */
[----:B-1----:R-:W-:Y:S05]  /*22bd0*/  @!P1 BRA `(.L_x_192) ;  /* 0xfffffffc00ec9947 */ /* 0x002fea000383ffff */
[----:B------:R-:W-:Y:S05]  /*22be0*/  BRA `(.L_x_384) ;  /* 0xffffff9c00d07947 */ /* 0x000fea000383ffff */
.L_x_198:
[----:B-12---:R-:W-:-:S04]  /*22bf0*/  IMAD.U32 R3, RZ, RZ, UR6 ;  /* 0x00000006ff037e24 */ /* 0x006fc8000f8e00ff */
[----:B------:R1:W2:Y:S03]  /*22c00*/  SYNCS.PHASECHK.TRANS64.TRYWAIT P1, [R3+URZ+0x344c0], R2 ;  /* 0x0344c002030075a7 */ /* 0x0002a6000802017f */
[----:B--2---:R-:W-:Y:S05]  /*22c10*/  @!P1 NANOSLEEP.SYNCS 0x989680 ;  /* 0x009896800000995d */ /* 0x004fea0003900000 */
[----:B------:R-:W2:Y:S02]  /*22c20*/  @!P1 SYNCS.PHASECHK.TRANS64 P1, [R3+URZ+0x344c0], R2 ;  /* 0x0344c002030095a7 */ /* 0x000ea4000802007f */
[----:B--2---:R-:W-:Y:S05]  /*22c30*/  @!P1 BRA `(.L_x_198) ;  /* 0xfffffffc00ec9947 */ /* 0x004fea000383ffff */
[----:B------:R-:W-:Y:S05]  /*22c40*/  BRA `(.L_x_385) ;  /* 0xffffffa0001c7947 */ /* 0x000fea000383ffff */
.L_x_204:
[----:B-123--:R-:W-:-:S04]  /*22c50*/  MOV R3, UR6 ;  /* 0x0000000600037c02 */ /* 0x00efc80008000f00 */
[----:B------:R1:W2:Y:S03]  /*22c60*/  SYNCS.PHASECHK.TRANS64.TRYWAIT P1, [R3+URZ+0x344c8], R2 ;  /* 0x0344c802030075a7 */ /* 0x0002a6000802017f */
[----:B--2---:R-:W-:Y:S05]  /*22c70*/  @!P1 NANOSLEEP.SYNCS 0x989680 ;  /* 0x009896800000995d */ /* 0x004fea0003900000 */
[----:B------:R-:W2:Y:S02]  /*22c80*/  @!P1 SYNCS.PHASECHK.TRANS64 P1, [R3+URZ+0x344c8], R2 ;  /* 0x0344c802030095a7 */ /* 0x000ea4000802007f */
[----:B--2---:R-:W-:Y:S05]  /*22c90*/  @!P1 BRA `(.L_x_204) ;  /* 0xfffffffc00ec9947 */ /* 0x004fea000383ffff */
[----:B------:R-:W-:Y:S05]  /*22ca0*/  BRA `(.L_x_386) ;  /* 0xffffffa000507947 */ /* 0x000fea000383ffff */
.L_x_210:
[----:B-1234-:R-:W-:-:S04]  /*22cb0*/  IMAD.U32 R3, RZ, RZ, UR6 ;  /* 0x00000006ff037e24 */ /* 0x01efc8000f8e00ff */
[----:B------:R1:W2:Y:S03]  /*22cc0*/  SYNCS.PHASECHK.TRANS64.TRYWAIT P1, [R3+URZ+0x344d0], R2 ;  /* 0x0344d002030075a7 */ /* 0x0002a6000802017f */
[----:B--2---:R-:W-:Y:S05]  /*22cd0*/  @!P1 NANOSLEEP.SYNCS 0x989680 ;  /* 0x009896800000995d */ /* 0x004fea0003900000 */
[----:B------:R-:W2:Y:S02]  /*22ce0*/  @!P1 SYNCS.PHASECHK.TRANS64 P1, [R3+URZ+0x344d0], R2 ;  /* 0x0344d002030095a7 */ /* 0x000ea4000802007f */
[----:B--2---:R-:W-:Y:S05]  /*22cf0*/  @!P1 BRA `(.L_x_210) ;  /* 0xfffffffc00ec9947 */ /* 0x004fea000383ffff */
[----:B------:R-:W-:Y:S05]  /*22d00*/  BRA `(.L_x_387) ;  /* 0xffffffa0008c7947 */ /* 0x000fea000383ffff */
.L_x_216:
[----:B-1234-:R-:W-:-:S04]  /*22d10*/  MOV R3, UR6 ;  /* 0x0000000600037c02 */ /* 0x01efc80008000f00 */
[----:B------:R1:W2:Y:S03]  /*22d20*/  SYNCS.PHASECHK.TRANS64.TRYWAIT P1, [R3+URZ+0x344d8], R2 ;  /* 0x0344d802030075a7 */ /* 0x0002a6000802017f */
[----:B--2---:R-:W-:Y:S05]  /*22d30*/  @!P1 NANOSLEEP.SYNCS 0x989680 ;  /* 0x009896800000995d */ /* 0x004fea0003900000 */
[----:B------:R-:W2:Y:S02]  /*22d40*/  @!P1 SYNCS.PHASECHK.TRANS64 P1, [R3+URZ+0x344d8], R2 ;  /* 0x0344d802030095a7 */ /* 0x000ea4000802007f */
[----:B--2---:R-:W-:Y:S05]  /*22d50*/  @!P1 BRA `(.L_x_216) ;  /* 0xfffffffc00ec9947 */ /* 0x004fea000383ffff */
[----:B------:R-:W-:Y:S05]  /*22d60*/  BRA `(.L_x_388) ;  /* 0xffffffa000c07947 */ /* 0x000fea000383ffff */
.L_x_222:
[----:B-1234-:R-:W-:-:S04]  /*22d70*/  IMAD.U32 R3, RZ, RZ, UR6 ;  /* 0x00000006ff037e24 */ /* 0x01efc8000f8e00ff */
[----:B------:R1:W2:Y:S03]  /*22d80*/  SYNCS.PHASECHK.TRANS64.TRYWAIT P1, [R3+URZ+0x344c0], R8 ;  /* 0x0344c008030075a7 */ /* 0x0002a6000802017f */
[----:B--2---:R-:W-:Y:S05]  /*22d90*/  @!P1 NANOSLEEP.SYNCS 0x989680 ;  /* 0x009896800000995d */ /* 0x004fea0003900000 */
[----:B------:R-:W2:Y:S02]  /*22da0*/  @!P1 SYNCS.PHASECHK.TRANS64 P1, [R3+URZ+0x344c0], R8 ;  /* 0x0344c008030095a7 */ /* 0x000ea4000802007f */
[----:B--2---:R-:W-:Y:S05]  /*22db0*/  @!P1 BRA `(.L_x_222) ;  /* 0xfffffffc00ec9947 */ /* 0x004fea000383ffff */
[----:B------:R-:W-:Y:S05]  /*22dc0*/  BRA `(.L_x_389) ;  /* 0xffffffa000fc7947 */ /* 0x000fea000383ffff */
.L_x_228:
[----:B-1234-:R-:W-:-:S04]  /*22dd0*/  MOV R3, UR6 ;  /* 0x0000000600037c02 */ /* 0x01efc80008000f00 */
[----:B------:R1:W2:Y:S03]  /*22de0*/  SYNCS.PHASECHK.TRANS64.TRYWAIT P1, [R3+URZ+0x344c8], R8 ;  /* 0x0344c808030075a7 */ /* 0x0002a6000802017f */
[----:B--2---:R-:W-:Y:S05]  /*22df0*/  @!P1 NANOSLEEP.SYNCS 0x989680 ;  /* 0x009896800000995d */ /* 0x004fea0003900000 */
[----:B------:R-:W2:Y:S02]  /*22e00*/  @!P1 SYNCS.PHASECHK.TRANS64 P1, [R3+URZ+0x344c8], R8 ;  /* 0x0344c808030095a7 */ /* 0x000ea4000802007f */
[----:B--2---:R-:W-:Y:S05]  /*22e10*/  @!P1 BRA `(.L_x_228) ;  /* 0xfffffffc00ec9947 */ /* 0x004fea000383ffff */
[----:B------:R-:W-:Y:S05]  /*22e20*/  BRA `(.L_x_390) ;  /* 0xffffffa400307947 */ /* 0x000fea000383ffff */
.L_x_234:
[----:B-1234-:R-:W-:-:S04]  /*22e30*/  IMAD.U32 R3, RZ, RZ, UR6 ;  /* 0x00000006ff037e24 */ /* 0x01efc8000f8e00ff */
[----:B------:R1:W2:Y:S03]  /*22e40*/  SYNCS.PHASECHK.TRANS64.TRYWAIT P1, [R3+URZ+0x344d0], R8 ;  /* 0x0344d008030075a7 */ /* 0x0002a6000802017f */
[----:B--2---:R-:W-:Y:S05]  /*22e50*/  @!P1 NANOSLEEP.SYNCS 0x989680 ;  /* 0x009896800000995d */ /* 0x004fea0003900000 */
[----:B------:R-:W2:Y:S02]  /*22e60*/  @!P1 SYNCS.PHASECHK.TRANS64 P1, [R3+URZ+0x344d0], R8 ;  /* 0x0344d008030095a7 */ /* 0x000ea4000802007f */
[----:B--2---:R-:W-:Y:S05]  /*22e70*/  @!P1 BRA `(.L_x_234) ;  /* 0xfffffffc00ec9947 */ /* 0x004fea000383ffff */
[----:B------:R-:W-:Y:S05]  /*22e80*/  BRA `(.L_x_391) ;  /* 0xffffffa4006c7947 */ /* 0x000fea000383ffff */
.L_x_240:
[----:B-1234-:R-:W-:-:S04]  /*22e90*/  MOV R3, UR6 ;  /* 0x0000000600037c02 */ /* 0x01efc80008000f00 */
[----:B------:R1:W2:Y:S03]  /*22ea0*/  SYNCS.PHASECHK.TRANS64.TRYWAIT P1, [R3+URZ+0x344d8], R8 ;  /* 0x0344d808030075a7 */ /* 0x0002a6000802017f */
[----:B--2---:R-:W-:Y:S05]  /*22eb0*/  @!P1 NANOSLEEP.SYNCS 0x989680 ;  /* 0x009896800000995d */ /* 0x004fea0003900000 */
[----:B------:R-:W2:Y:S02]  /*22ec0*/  @!P1 SYNCS.PHASECHK.TRANS64 P1, [R3+URZ+0x344d8], R8 ;  /* 0x0344d808030095a7 */ /* 0x000ea4000802007f */
[----:B--2---:R-:W-:Y:S05]  /*22ed0*/  @!P1 BRA `(.L_x_240) ;  /* 0xfffffffc00ec9947 */ /* 0x004fea000383ffff */
[----:B------:R-:W-:Y:S05]  /*22ee0*/  BRA `(.L_x_392) ;  /* 0xffffffa400a07947 */ /* 0x000fea000383ffff */
.L_x_246:
[----:B-1234-:R-:W-:-:S04]  /*22ef0*/  IMAD.U32 R3, RZ, RZ, UR6 ;  /* 0x00000006ff037e24 */ /* 0x01efc8000f8e00ff */
[----:B------:R1:W2:Y:S03]  /*22f00*/  SYNCS.PHASECHK.TRANS64.TRYWAIT P1, [R3+URZ+0x344c0], R2 ;  /* 0x0344c002030075a7 */ /* 0x0002a6000802017f */
[----:B--2---:R-:W-:Y:S05]  /*22f10*/  @!P1 NANOSLEEP.SYNCS 0x989680 ;  /* 0x009896800000995d */ /* 0x004fea0003900000 */
[----:B------:R-:W2:Y:S02]  /*22f20*/  @!P1 SYNCS.PHASECHK.TRANS64 P1, [R3+URZ+0x344c0], R2 ;  /* 0x0344c002030095a7 */ /* 0x000ea4000802007f */
[----:B--2---:R-:W-:Y:S05]  /*22f30*/  @!P1 BRA `(.L_x_246) ;  /* 0xfffffffc00ec9947 */ /* 0x004fea000383ffff */
[----:B------:R-:W-:Y:S05]  /*22f40*/  BRA `(.L_x_393) ;  /* 0xffffffa400dc7947 */ /* 0x000fea000383ffff */
.L_x_252:
[----:B-1234-:R-:W-:-:S04]  /*22f50*/  MOV R3, UR6 ;  /* 0x0000000600037c02 */ /* 0x01efc80008000f00 */
[----:B------:R1:W2:Y:S03]  /*22f60*/  SYNCS.PHASECHK.TRANS64.TRYWAIT P1, [R3+URZ+0x344c8], R2 ;  /* 0x0344c802030075a7 */ /* 0x0002a6000802017f */
[----:B--2---:R-:W-:Y:S05]  /*22f70*/  @!P1 NANOSLEEP.SYNCS 0x989680 ;  /* 0x009896800000995d */ /* 0x004fea0003900000 */
[----:B------:R-:W2:Y:S02]  /*22f80*/  @!P1 SYNCS.PHASECHK.TRANS64 P1, [R3+URZ+0x344c8], R2 ;  /* 0x0344c802030095a7 */ /* 0x000ea4000802007f */
[----:B--2---:R-:W-:Y:S05]  /*22f90*/  @!P1 BRA `(.L_x_252) ;  /* 0xfffffffc00ec9947 */ /* 0x004fea000383ffff */
[----:B------:R-:W-:Y:S05]  /*22fa0*/  BRA `(.L_x_394) ;  /* 0xffffffa800107947 */ /* 0x000fea000383ffff */
.L_x_258:
[----:B-1234-:R-:W-:-:S04]  /*22fb0*/  IMAD.U32 R3, RZ, RZ, UR6 ;  /* 0x00000006ff037e24 */ /* 0x01efc8000f8e00ff */
[----:B------:R1:W2:Y:S03]  /*22fc0*/  SYNCS.PHASECHK.TRANS64.TRYWAIT P1, [R3+URZ+0x344d0], R2 ;  /* 0x0344d002030075a7 */ /* 0x0002a6000802017f */
[----:B--2---:R-:W-:Y:S05]  /*22fd0*/  @!P1 NANOSLEEP.SYNCS 0x989680 ;  /* 0x009896800000995d */ /* 0x004fea0003900000 */
[----:B------:R-:W2:Y:S02]  /*22fe0*/  @!P1 SYNCS.PHASECHK.TRANS64 P1, [R3+URZ+0x344d0], R2 ;  /* 0x0344d002030095a7 */ /* 0x000ea4000802007f */
[----:B--2---:R-:W-:Y:S05]  /*22ff0*/  @!P1 BRA `(.L_x_258) ;  /* 0xfffffffc00ec9947 */ /* 0x004fea000383ffff */
[----:B------:R-:W-:Y:S05]  /*23000*/  BRA `(.L_x_395) ;  /* 0xffffffa8004c7947 */ /* 0x000fea000383ffff */
.L_x_264:
[----:B-1234-:R-:W-:-:S04]  /*23010*/  MOV R3, UR6 ;  /* 0x0000000600037c02 */ /* 0x01efc80008000f00 */
[----:B------:R1:W2:Y:S03]  /*23020*/  SYNCS.PHASECHK.TRANS64.TRYWAIT P1, [R3+URZ+0x344d8], R2 ;  /* 0x0344d802030075a7 */ /* 0x0002a6000802017f */
[----:B--2---:R-:W-:Y:S05]  /*23030*/  @!P1 NANOSLEEP.SYNCS 0x989680 ;  /* 0x009896800000995d */ /* 0x004fea0003900000 */
[----:B------:R-:W2:Y:S02]  /*23040*/  @!P1 SYNCS.PHASECHK.TRANS64 P1, [R3+URZ+0x344d8], R2 ;  /* 0x0344d802030095a7 */ /* 0x000ea4000802007f */
[----:B--2---:R-:W-:Y:S05]  /*23050*/  @!P1 BRA `(.L_x_264) ;  /* 0xfffffffc00ec9947 */ /* 0x004fea000383ffff */
[----:B------:R-:W-:Y:S05]  /*23060*/  BRA `(.L_x_396) ;  /* 0xffffffa800847947 */ /* 0x000fea000383ffff */
.L_x_279:
[----:B-1----:R-:W-:-:S04]  /*23070*/  IMAD.U32 R3, RZ, RZ, UR6 ;  /* 0x00000006ff037e24 */ /* 0x002fc8000f8e00ff */
[----:B------:R1:W2:Y:S03]  /*23080*/  SYNCS.PHASECHK.TRANS64.TRYWAIT P0, [R3+URZ+0x344c0], R8 ;  /* 0x0344c008030075a7 */ /* 0x0002a6000800017f */
[----:B--2---:R-:W-:Y:S05]  /*23090*/  @!P0 NANOSLEEP.SYNCS 0x989680 ;  /* 0x009896800000895d */ /* 0x004fea0003900000 */
[----:B------:R-:W2:Y:S02]  /*230a0*/  @!P0 SYNCS.PHASECHK.TRANS64 P0, [R3+URZ+0x344c0], R8 ;  /* 0x0344c008030085a7 */ /* 0x000ea4000800007f */
[----:B--2---:R-:W-:Y:S05]  /*230b0*/  @!P0 BRA `(.L_x_279) ;  /* 0xfffffffc00ec8947 */ /* 0x004fea000383ffff */
[----:B------:R-:W-:Y:S05]  /*230c0*/  BRA `(.L_x_397) ;  /* 0xffffffb000087947 */ /* 0x000fea000383ffff */
.L_x_281:
[----:B-1----:R-:W-:-:S04]  /*230d0*/  MOV R3, UR6 ;  /* 0x0000000600037c02 */ /* 0x002fc80008000f00 */
[----:B------:R1:W2:Y:S03]  /*230e0*/  SYNCS.PHASECHK.TRANS64.TRYWAIT P0, [R3+URZ+0x344c8], R8 ;  /* 0x0344c808030075a7 */ /* 0x0002a6000800017f */
[----:B--2---:R-:W-:Y:S05]  /*230f0*/  @!P0 NANOSLEEP.SYNCS 0x989680 ;  /* 0x009896800000895d */ /* 0x004fea0003900000 */
[----:B------:R-:W2:Y:S02]  /*23100*/  @!P0 SYNCS.PHASECHK.TRANS64 P0, [R3+URZ+0x344c8], R8 ;  /* 0x0344c808030085a7 */ /* 0x000ea4000800007f */
[----:B--2---:R-:W-:Y:S05]  /*23110*/  @!P0 BRA `(.L_x_281) ;  /* 0xfffffffc00ec8947 */ /* 0x004fea000383ffff */
[----:B------:R-:W-:Y:S05]  /*23120*/  BRA `(.L_x_398) ;  /* 0xffffffb000007947 */ /* 0x000fea000383ffff */
.L_x_283:
[----:B-1----:R-:W-:-:S04]  /*23130*/  IMAD.U32 R3, RZ, RZ, UR6 ;  /* 0x00000006ff037e24 */ /* 0x002fc8000f8e00ff */
[----:B------:R1:W2:Y:S03]  /*23140*/  SYNCS.PHASECHK.TRANS64.TRYWAIT P0, [R3+URZ+0x344d0], R8 ;  /* 0x0344d008030075a7 */ /* 0x0002a6000800017f */
[----:B--2---:R-:W-:Y:S05]  /*23150*/  @!P0 NANOSLEEP.SYNCS 0x989680 ;  /* 0x009896800000895d */ /* 0x004fea0003900000 */
[----:B------:R-:W2:Y:S02]  /*23160*/  @!P0 SYNCS.PHASECHK.TRANS64 P0, [R3+URZ+0x344d0], R8 ;  /* 0x0344d008030085a7 */ /* 0x000ea4000800007f */
[----:B--2---:R-:W-:Y:S05]  /*23170*/  @!P0 BRA `(.L_x_283) ;  /* 0xfffffffc00ec8947 */ /* 0x004fea000383ffff */
[----:B------:R-:W-:Y:S05]  /*23180*/  BRA `(.L_x_399) ;  /* 0xffffffac00f87947 */ /* 0x000fea000383ffff */
.L_x_295:
[----:B------:R-:W-:Y:S01]  /*23190*/  BSSY B1, `(.L_x_400) ;  /* 0x0000006000017945 */ /* 0x000fe20003800000 */
[----:B------:R-:W-:-:S07]  /*231a0*/  MOV R15, 0xffffffff ;  /* 0xffffffff000f7802 */ /* 0x000fce0000000f00 */
[----:B------:R-:W-:Y:S05]  /*231b0*/  WARPSYNC.COLLECTIVE R15, `(.L_x_401) ;  /* 0x000000000f0c7348 */ /* 0x000fea0003c00000 */
[----:B------:R-:W-:Y:S02]  /*231c0*/  ELECT P6, UR62, PT ;  /* 0x00000000003e782f */ /* 0x000fe400038c0000 */
[----:B------:R-:W-:Y:S01]  /*231d0*/  MOV R14, UR62 ;  /* 0x0000003e000e7c02 */ /* 0x000fe20008000f00 */
[----:B------:R-:W-:Y:S10]  /*231e0*/  ENDCOLLECTIVE ;  /* 0x000000000000791b */ /* 0x000ff40003800000 */
.L_x_401:
[----:B------:R-:W-:Y:S05]  /*231f0*/  BSYNC B1 ;  /* 0x0000000000017941 */ /* 0x000fea0003800000 */
.L_x_400:
[----:B------:R-:W-:Y:S05]  /*23200*/  BRA `(.L_x_402) ;  /* 0xffffffbc00007947 */ /* 0x000fea000383ffff */
.L_x_298:
[----:B--2---:R2:W3:Y:S02]  /*23210*/  SYNCS.PHASECHK.TRANS64.TRYWAIT P0, [R8+URZ+0x34490], R5 ;  /* 0x03449005080075a7 */ /* 0x0044e4000800017f */
[----:B---3--:R-:W-:Y:S05]  /*23220*/  @!P0 NANOSLEEP.SYNCS 0x989680 ;  /* 0x009896800000895d */ /* 0x008fea0003900000 */
[----:B------:R-:W3:Y:S02]  /*23230*/  @!P0 SYNCS.PHASECHK.TRANS64 P0, [R8+URZ+0x34490], R5 ;  /* 0x03449005080085a7 */ /* 0x000ee4000800007f */
[----:B---3--:R-:W-:Y:S05]  /*23240*/  @!P0 BRA `(.L_x_298) ;  /* 0xfffffffc00f08947 */ /* 0x008fea000383ffff */
[----:B------:R-:W-:Y:S05]  /*23250*/  BRA `(.L_x_403) ;  /* 0xffffffbc00287947 */ /* 0x000fea000383ffff */
.L_x_304:
[----:B-1----:R1:W3:Y:S02]  /*23260*/  SYNCS.PHASECHK.TRANS64.TRYWAIT P0, [R3+URZ+0x34400], R2 ;  /* 0x03440002030075a7 */ /* 0x0022e4000800017f */
[----:B---3--:R-:W-:Y:S05]  /*23270*/  @!P0 NANOSLEEP.SYNCS 0x989680 ;  /* 0x009896800000895d */ /* 0x008fea0003900000 */
[----:B------:R-:W3:Y:S02]  /*23280*/  @!P0 SYNCS.PHASECHK.TRANS64 P0, [R3+URZ+0x34400], R2 ;  /* 0x03440002030085a7 */ /* 0x000ee4000800007f */
[----:B---3--:R-:W-:Y:S05]  /*23290*/  @!P0 BRA `(.L_x_304) ;  /* 0xfffffffc00f08947 */ /* 0x008fea000383ffff */
[----:B------:R-:W-:Y:S05]  /*232a0*/  BRA `(.L_x_404) ;  /* 0xffffffc0001c7947 */ /* 0x000fea000383ffff */
.L_x_307:
[----:B------:R-:W-:Y:S01]  /*232b0*/  BSSY B1, `(.L_x_405) ;  /* 0x0000006000017945 */ /* 0x000fe20003800000 */
[----:B------:R-:W-:-:S07]  /*232c0*/  IMAD.MOV.U32 R15, RZ, RZ, -0x1 ;  /* 0xffffffffff0f7424 */ /* 0x000fce00078e00ff */
[----:B-1---5:R-:W-:Y:S05]  /*232d0*/  WARPSYNC.COLLECTIVE R15, `(.L_x_406) ;  /* 0x000000000f0c7348 */ /* 0x022fea0003c00000 */
[----:B------:R-:W-:Y:S02]  /*232e0*/  ELECT P6, UR62, PT ;  /* 0x00000000003e782f */ /* 0x000fe400038c0000 */
[----:B------:R-:W-:Y:S01]  /*232f0*/  MOV R14, UR62 ;  /* 0x0000003e000e7c02 */ /* 0x000fe20008000f00 */
[----:B-1---5:R-:W-:Y:S10]  /*23300*/  ENDCOLLECTIVE ;  /* 0x000000000000791b */ /* 0x022ff40003800000 */
.L_x_406:
[----:B------:R-:W-:Y:S05]  /*23310*/  BSYNC B1 ;  /* 0x0000000000017941 */ /* 0x000fea0003800000 */
.L_x_405:
[----:B------:R-:W-:Y:S05]  /*23320*/  BRA `(.L_x_407) ;  /* 0xffffffc000647947 */ /* 0x000fea000383ffff */
.L_x_310:
[----:B------:R-:W-:Y:S01]  /*23330*/  BSSY B1, `(.L_x_408) ;  /* 0x0000005000017945 */ /* 0x000fe20003800000 */
[----:B--2---:R-:W-:-:S07]  /*23340*/  MOV R15, 0xffffffff ;  /* 0xffffffff000f7802 */ /* 0x004fce0000000f00 */
[----:B-1---5:R-:W-:Y:S05]  /*23350*/  WARPSYNC.COLLECTIVE R15, `(.L_x_409) ;  /* 0x000000000f087348 */ /* 0x022fea0003c00000 */
[----:B------:R-:W-:Y:S01]  /*23360*/  NOP ;  /* 0x0000000000007918 */ /* 0x000fe20000000000 */
[----:B-1---5:R-:W-:Y:S01]  /*23370*/  ENDCOLLECTIVE ;  /* 0x000000000000791b */ /* 0x022fe20003800000 */
.L_x_409:
[----:B------:R-:W-:Y:S05]  /*23380*/  BSYNC B1 ;  /* 0x0000000000017941 */ /* 0x000fea0003800000 */
.L_x_408:
[----:B------:R-:W-:-:S07]  /*23390*/  IMAD.MOV.U32 R15, RZ, RZ, -0x1 ;  /* 0xffffffffff0f7424 */ /* 0x000fce00078e00ff */
[----:B------:R-:W-:Y:S05]  /*233a0*/  WARPSYNC.COLLECTIVE R15, `(.L_x_410) ;  /* 0x000000000f0c7348 */ /* 0x000fea0003c00000 */
[----:B------:R-:W-:Y:S02]  /*233b0*/  ELECT P6, UR62, PT ;  /* 0x00000000003e782f */ /* 0x000fe400038c0000 */
[----:B------:R-:W-:Y:S01]  /*233c0*/  MOV R14, UR62 ;  /* 0x0000003e000e7c02 */ /* 0x000fe20008000f00 */
[----:B------:R-:W-:Y:S10]  /*233d0*/  ENDCOLLECTIVE ;  /* 0x000000000000791b */ /* 0x000ff40003800000 */
.L_x_410:
[----:B------:R-:W-:Y:S05]  /*233e0*/  BRA `(.L_x_411) ;  /* 0xffffffc400847947 */ /* 0x000fea000383ffff */
.L_x_313:
[----:B------:R-:W-:Y:S01]  /*233f0*/  BSSY B0, `(.L_x_412) ;  /* 0x0000006000007945 */ /* 0x000fe20003800000 */
[----:B------:R-:W-:-:S07]  /*23400*/  MOV R15, 0xffffffff ;  /* 0xffffffff000f7802 */ /* 0x000fce0000000f00 */
[----:B-----5:R-:W-:Y:S05]  /*23410*/  WARPSYNC.COLLECTIVE R15, `(.L_x_413) ;  /* 0x000000000f0c7348 */ /* 0x020fea0003c00000 */
[----:B-----5:R-:W-:Y:S02]  /*23420*/  ELECT P6, UR62, PT ;  /* 0x00000000003e782f */ /* 0x020fe400038c0000 */
[----:B------:R-:W-:Y:S01]  /*23430*/  MOV R14, UR62 ;  /* 0x0000003e000e7c02 */ /* 0x000fe20008000f00 */
[----:B------:R-:W-:Y:S10]  /*23440*/  ENDCOLLECTIVE ;  /* 0x000000000000791b */ /* 0x000ff40003800000 */
.L_x_413:
[----:B------:R-:W-:Y:S05]  /*23450*/  BSYNC B0 ;  /* 0x0000000000007941 */ /* 0x000fea0003800000 */
.L_x_412:
[----:B------:R-:W-:Y:S05]  /*23460*/  BRA `(.L_x_414) ;  /* 0xffffffc400d47947 */ /* 0x000fea000383ffff */
.L_x_317:
[----:B-1----:R1:W2:Y:S02]  /*23470*/  SYNCS.PHASECHK.TRANS64.TRYWAIT P0, [R7+URZ], R2 ;  /* 0x00000002070075a7 */ /* 0x0022a4000800017f */
[----:B--2---:R-:W-:Y:S05]  /*23480*/  @!P0 NANOSLEEP.SYNCS 0x989680 ;  /* 0x009896800000895d */ /* 0x004fea0003900000 */
[----:B------:R-:W2:Y:S02]  /*23490*/  @!P0 SYNCS.PHASECHK.TRANS64 P0, [R7+URZ], R2 ;  /* 0x00000002070085a7 */ /* 0x000ea4000800007f */
[----:B--2---:R-:W-:Y:S05]  /*234a0*/  @!P0 BRA `(.L_x_317) ;  /* 0xfffffffc00f08947 */ /* 0x004fea000383ffff */
[----:B------:R-:W-:Y:S05]  /*234b0*/  BRA `(.L_x_415) ;  /* 0xffffffc800087947 */ /* 0x000fea000383ffff */
.L_x_335:
[----:B-1----:R1:W3:Y:S02]  /*234c0*/  SYNCS.PHASECHK.TRANS64.TRYWAIT P2, [R12+URZ+0x34440], R3 ;  /* 0x034440030c0075a7 */ /* 0x0022e4000804017f */
[----:B---3--:R-:W-:Y:S05]  /*234d0*/  @!P2 NANOSLEEP.SYNCS 0x989680 ;  /* 0x009896800000a95d */ /* 0x008fea0003900000 */
[----:B------:R-:W3:Y:S02]  /*234e0*/  @!P2 SYNCS.PHASECHK.TRANS64 P2, [R12+URZ+0x34440], R3 ;  /* 0x034440030c00a5a7 */ /* 0x000ee4000804007f */
[----:B---3--:R-:W-:Y:S05]  /*234f0*/  @!P2 BRA `(.L_x_335) ;  /* 0xfffffffc00f0a947 */ /* 0x008fea000383ffff */
[----:B------:R-:W-:Y:S05]  /*23500*/  BRA `(.L_x_416) ;  /* 0xffffffe400247947 */ /* 0x000fea000383ffff */
.L_x_341:
[----:B-1----:R1:W2:Y:S02]  /*23510*/  SYNCS.PHASECHK.TRANS64.TRYWAIT P0, [R3+URZ+0x34440], R0 ;  /* 0x03444000030075a7 */ /* 0x0022a4000800017f */
[----:B--2---:R-:W-:Y:S05]  /*23520*/  @!P0 NANOSLEEP.SYNCS 0x989680 ;  /* 0x009896800000895d */ /* 0x004fea0003900000 */
[----:B------:R-:W2:Y:S02]  /*23530*/  @!P0 SYNCS.PHASECHK.TRANS64 P0, [R3+URZ+0x34440], R0 ;  /* 0x03444000030085a7 */ /* 0x000ea4000800007f */
[----:B--2---:R-:W-:Y:S05]  /*23540*/  @!P0 BRA `(.L_x_341) ;  /* 0xfffffffc00f08947 */ /* 0x004fea000383ffff */
[----:B------:R-:W-:Y:S05]  /*23550*/  BRA `(.L_x_417) ;  /* 0xffffffe4008c7947 */ /* 0x000fea000383ffff */
.L_x_343:
[----:B-1----:R1:W2:Y:S02]  /*23560*/  SYNCS.PHASECHK.TRANS64.TRYWAIT P0, [R3+URZ+0x34440], R0 ;  /* 0x03444000030075a7 */ /* 0x0022a4000800017f */
[----:B--2---:R-:W-:Y:S05]  /*23570*/  @!P0 NANOSLEEP.SYNCS 0x989680 ;  /* 0x009896800000895d */ /* 0x004fea0003900000 */
[----:B------:R-:W2:Y:S02]  /*23580*/  @!P0 SYNCS.PHASECHK.TRANS64 P0, [R3+URZ+0x34440], R0 ;  /* 0x03444000030085a7 */ /* 0x000ea4000800007f */
[----:B--2---:R-:W-:Y:S05]  /*23590*/  @!P0 BRA `(.L_x_343) ;  /* 0xfffffffc00f08947 */ /* 0x004fea000383ffff */
[----:B------:R-:W-:Y:S05]  /*235a0*/  BRA `(.L_x_418) ;  /* 0xffffffe400a47947 */ /* 0x000fea000383ffff */
.L_x_345:
[----:B-1----:R1:W2:Y:S02]  /*235b0*/  SYNCS.PHASECHK.TRANS64.TRYWAIT P0, [R3+URZ+0x34440], R0 ;  /* 0x03444000030075a7 */ /* 0x0022a4000800017f */
[----:B--2---:R-:W-:Y:S05]  /*235c0*/  @!P0 NANOSLEEP.SYNCS 0x989680 ;  /* 0x009896800000895d */ /* 0x004fea0003900000 */
[----:B------:R-:W2:Y:S02]  /*235d0*/  @!P0 SYNCS.PHASECHK.TRANS64 P0, [R3+URZ+0x34440], R0 ;  /* 0x03444000030085a7 */ /* 0x000ea4000800007f */
[----:B--2---:R-:W-:Y:S05]  /*235e0*/  @!P0 BRA `(.L_x_345) ;  /* 0xfffffffc00f08947 */ /* 0x004fea000383ffff */
[----:B------:R-:W-:Y:S05]  /*235f0*/  BRA `(.L_x_419) ;  /* 0xffffffe400bc7947 */ /* 0x000fea000383ffff */
.L_x_347:
[----:B-1----:R1:W2:Y:S02]  /*23600*/  SYNCS.PHASECHK.TRANS64.TRYWAIT P0, [R3+URZ+0x34440], R0 ;  /* 0x03444000030075a7 */ /* 0x0022a4000800017f */
[----:B--2---:R-:W-:Y:S05]  /*23610*/  @!P0 NANOSLEEP.SYNCS 0x989680 ;  /* 0x009896800000895d */ /* 0x004fea0003900000 */
[----:B------:R-:W2:Y:S02]  /*23620*/  @!P0 SYNCS.PHASECHK.TRANS64 P0, [R3+URZ+0x34440], R0 ;  /* 0x03444000030085a7 */ /* 0x000ea4000800007f */
[----:B--2---:R-:W-:Y:S05]  /*23630*/  @!P0 BRA `(.L_x_347) ;  /* 0xfffffffc00f08947 */ /* 0x004fea000383ffff */
[----:B------:R-:W-:Y:S05]  /*23640*/  BRA `(.L_x_420) ;  /* 0xffffffe400d47947 */ /* 0x000fea000383ffff */
.L_x_349:
[----:B-1----:R1:W2:Y:S02]  /*23650*/  SYNCS.PHASECHK.TRANS64.TRYWAIT P0, [R3+URZ+0x34440], R0 ;  /* 0x03444000030075a7 */ /* 0x0022a4000800017f */
[----:B--2---:R-:W-:Y:S05]  /*23660*/  @!P0 NANOSLEEP.SYNCS 0x989680 ;  /* 0x009896800000895d */ /* 0x004fea0003900000 */
[----:B------:R-:W2:Y:S02]  /*23670*/  @!P0 SYNCS.PHASECHK.TRANS64 P0, [R3+URZ+0x34440], R0 ;  /* 0x03444000030085a7 */ /* 0x000ea4000800007f */
[----:B--2---:R-:W-:Y:S05]  /*23680*/  @!P0 BRA `(.L_x_349) ;  /* 0xfffffffc00f08947 */ /* 0x004fea000383ffff */
[----:B------:R-:W-:Y:S05]  /*23690*/  BRA `(.L_x_421) ;  /* 0xffffffe400ec7947 */ /* 0x000fea000383ffff */
.L_x_351:
[----:B-1----:R1:W2:Y:S02]  /*236a0*/  SYNCS.PHASECHK.TRANS64.TRYWAIT P0, [R3+URZ+0x34440], R0 ;  /* 0x03444000030075a7 */ /* 0x0022a4000800017f */
[----:B--2---:R-:W-:Y:S05]  /*236b0*/  @!P0 NANOSLEEP.SYNCS 0x989680 ;  /* 0x009896800000895d */ /* 0x004fea0003900000 */
[----:B------:R-:W2:Y:S02]  /*236c0*/  @!P0 SYNCS.PHASECHK.TRANS64 P0, [R3+URZ+0x34440], R0 ;  /* 0x03444000030085a7 */ /* 0x000ea4000800007f */
[----:B--2---:R-:W-:Y:S05]  /*236d0*/  @!P0 BRA `(.L_x_351) ;  /* 0xfffffffc00f08947 */ /* 0x004fea000383ffff */
[----:B------:R-:W-:Y:S05]  /*236e0*/  BRA `(.L_x_422) ;  /* 0xffffffe800047947 */ /* 0x000fea000383ffff */
.L_x_353:
[----:B-1----:R1:W2:Y:S02]  /*236f0*/  SYNCS.PHASECHK.TRANS64.TRYWAIT P0, [R3+URZ+0x34440], R0 ;  /* 0x03444000030075a7 */ /* 0x0022a4000800017f */
[----:B--2---:R-:W-:Y:S05]  /*23700*/  @!P0 NANOSLEEP.SYNCS 0x989680 ;  /* 0x009896800000895d */ /* 0x004fea0003900000 */
[----:B------:R-:W2:Y:S02]  /*23710*/  @!P0 SYNCS.PHASECHK.TRANS64 P0, [R3+URZ+0x34440], R0 ;  /* 0x03444000030085a7 */ /* 0x000ea4000800007f */
[----:B--2---:R-:W-:Y:S05]  /*23720*/  @!P0 BRA `(.L_x_353) ;  /* 0xfffffffc00f08947 */ /* 0x004fea000383ffff */
[----:B------:R-:W-:Y:S05]  /*23730*/  BRA `(.L_x_423) ;  /* 0xffffffe8001c7947 */ /* 0x000fea000383ffff */
        .weak           $__internal_0_$__cuda_sm20_div_u64
        .type           $__internal_0_$__cuda_sm20_div_u64,@function
        .size           $__internal_0_$__cuda_sm20_div_u64,(.L_x_332 - $__internal_0_$__cuda_sm20_div_u64)
$__internal_0_$__cuda_sm20_div_u64:
[----:B------:R-:W1:Y:S08]  /*23740*/  I2F.U64.RP R3, R22 ;  /* 0x0000001600037312 */ /* 0x000e700000309000 */
[----:B-1----:R-:W1:Y:S02]  /*23750*/  MUFU.RCP R3, R3 ;  /* 0x0000000300037308 */ /* 0x002e640000001000 */
[----:B-1----:R-:W-:-:S06]  /*23760*/  VIADD R16, R3, 0x1ffffffe ;  /* 0x1ffffffe03107836 */ /* 0x002fcc0000000000 */
[----:B------:R-:W1:Y:S02]  /*23770*/  F2I.U64.TRUNC R16, R16 ;  /* 0x0000001000107311 */ /* 0x000e64000020d800 */
[----:B-1----:R-:W-:-:S04]  /*23780*/  IMAD.WIDE.U32 R18, R16, R22, RZ ;  /* 0x0000001610127225 */ /* 0x002fc800078e00ff */
[C---:B------:R-:W-:Y:S01]  /*23790*/  IMAD R11, R16.reuse, R23, R19 ;  /* 0x00000017100b7224 */ /* 0x040fe200078e0213 */
[----:B------:R-:W-:Y:S01]  /*237a0*/  IADD3 R13, P1, RZ, -R18, RZ ;  /* 0x80000012ff0d7210 */ /* 0x000fe20007f3e0ff */
[----:B------:R-:W-:Y:S02]  /*237b0*/  IMAD.MOV.U32 R19, RZ, RZ, R16 ;  /* 0x000000ffff137224 */ /* 0x000fe400078e0010 */
[----:B------:R-:W-:Y:S02]  /*237c0*/  IMAD R11, R17, R22, R11 ;  /* 0x00000016110b7224 */ /* 0x000fe400078e020b */
[----:B------:R-:W-:-:S03]  /*237d0*/  IMAD.HI.U32 R18, R16, R13, RZ ;  /* 0x0000000d10127227 */ /* 0x000fc600078e00ff */
[----:B------:R-:W-:-:S05]  /*237e0*/  IADD3.X R11, RZ, ~R11, RZ, P1, !PT ;  /* 0x8000000bff0b7210 */ /* 0x000fca0000ffe4ff */
[----:B------:R-:W-:-:S04]  /*237f0*/  IMAD.WIDE.U32 R18, P1, R16, R11, R18 ;  /* 0x0000000b10127225 */ /* 0x000fc80007820012 */
[C---:B------:R-:W-:Y:S02]  /*23800*/  IMAD R25, R17.reuse, R11, RZ ;  /* 0x0000000b11197224 */ /* 0x040fe400078e02ff */
[----:B------:R-:W-:-:S04]  /*23810*/  IMAD.HI.U32 R18, P2, R17, R13, R18 ;  /* 0x0000000d11127227 */ /* 0x000fc80007840012 */
[----:B------:R-:W-:Y:S01]  /*23820*/  IMAD.HI.U32 R3, R17, R11, RZ ;  /* 0x0000000b11037227 */ /* 0x000fe200078e00ff */
[----:B------:R-:W-:-:S04]  /*23830*/  IADD3 R19, P3, R25, R18, RZ ;  /* 0x0000001219137210 */ /* 0x000fc80007f7e0ff */
[----:B------:R-:W-:Y:S01]  /*23840*/  IADD3.X R3, R3, R17, RZ, P1, !PT ;  /* 0x0000001103037210 */ /* 0x000fe20000ffe4ff */
[----:B------:R-:W-:-:S03]  /*23850*/  IMAD.WIDE.U32 R16, R19, R22, RZ ;  /* 0x0000001613107225 */ /* 0x000fc600078e00ff */
[----:B------:R-:W-:Y:S01]  /*23860*/  IADD3.X R3, RZ, RZ, R3, P3, P2 ;  /* 0x000000ffff037210 */ /* 0x000fe20001fe4403 */
[----:B------:R-:W-:Y:S01]  /*23870*/  IMAD R14, R19, R23, R17 ;  /* 0x00000017130e7224 */ /* 0x000fe200078e0211 */
[----:B------:R-:W-:Y:S01]  /*23880*/  IADD3 R11, P1, RZ, -R16, RZ ;  /* 0x80000010ff0b7210 */ /* 0x000fe20007f3e0ff */
[----:B------:R-:W-:Y:S02]  /*23890*/  IMAD.MOV.U32 R17, RZ, RZ, RZ ;  /* 0x000000ffff117224 */ /* 0x000fe400078e00ff */
[----:B------:R-:W-:Y:S02]  /*238a0*/  IMAD R14, R3, R22, R14 ;  /* 0x00000016030e7224 */ /* 0x000fe400078e020e */
[----:B------:R-:W-:-:S04]  /*238b0*/  IMAD.HI.U32 R18, R19, R11, RZ ;  /* 0x0000000b13127227 */ /* 0x000fc800078e00ff */
[----:B------:R-:W-:-:S04]  /*238c0*/  IMAD.X R14, RZ, RZ, ~R14, P1 ;  /* 0x000000ffff0e7224 */ /* 0x000fc800008e0e0e */
[----:B------:R-:W-:-:S04]  /*238d0*/  IMAD.WIDE.U32 R18, P1, R19, R14, R18 ;  /* 0x0000000e13127225 */ /* 0x000fc80007820012 */
[C---:B------:R-:W-:Y:S02]  /*238e0*/  IMAD R16, R3.reuse, R14, RZ ;  /* 0x0000000e03107224 */ /* 0x040fe400078e02ff */
[----:B------:R-:W-:-:S04]  /*238f0*/  IMAD.HI.U32 R11, P2, R3, R11, R18 ;  /* 0x0000000b030b7227 */ /* 0x000fc80007840012 */
[----:B------:R-:W-:Y:S01]  /*23900*/  IMAD.HI.U32 R14, R3, R14, RZ ;  /* 0x0000000e030e7227 */ /* 0x000fe200078e00ff */
[----:B------:R-:W-:-:S04]  /*23910*/  IADD3 R11, P3, R16, R11, RZ ;  /* 0x0000000b100b7210 */ /* 0x000fc80007f7e0ff */
[----:B------:R-:W-:Y:S01]  /*23920*/  IADD3.X R3, R14, R3, RZ, P1, !PT ;  /* 0x000000030e037210 */ /* 0x000fe20000ffe4ff */
[----:B------:R-:W-:-:S03]  /*23930*/  IMAD.HI.U32 R16, R11, UR14, RZ ;  /* 0x0000000e0b107c27 */ /* 0x000fc6000f8e00ff */
[----:B------:R-:W-:Y:S01]  /*23940*/  IADD3.X R3, RZ, RZ, R3, P3, P2 ;  /* 0x000000ffff037210 */ /* 0x000fe20001fe4403 */
[----:B------:R-:W-:-:S04]  /*23950*/  IMAD.WIDE.U32 R16, R11, UR21, R16 ;  /* 0x000000150b107c25 */ /* 0x000fc8000f8e0010 */
[C---:B------:R-:W-:Y:S02]  /*23960*/  IMAD R14, R3.reuse, UR21, RZ ;  /* 0x00000015030e7c24 */ /* 0x040fe4000f8e02ff */
[----:B------:R-:W-:-:S04]  /*23970*/  IMAD.HI.U32 R11, P1, R3, UR14, R16 ;  /* 0x0000000e030b7c27 */ /* 0x000fc8000f820010 */
[----:B------:R-:W-:Y:S01]  /*23980*/  IMAD.HI.U32 R3, R3, UR21, RZ ;  /* 0x0000001503037c27 */ /* 0x000fe2000f8e00ff */
[----:B------:R-:W-:-:S04]  /*23990*/  IADD3 R11, P2, R14, R11, RZ ;  /* 0x0000000b0e0b7210 */ /* 0x000fc80007f5e0ff */
[----:B------:R-:W-:Y:S01]  /*239a0*/  IADD3.X R3, R3, RZ, RZ, P1, !PT ;  /* 0x000000ff03037210 */ /* 0x000fe20000ffe4ff */
[----:B------:R-:W-:-:S04]  /*239b0*/  IMAD.WIDE.U32 R16, R11, R22, RZ ;  /* 0x000000160b107225 */ /* 0x000fc800078e00ff */
[----:B------:R-:W-:Y:S01]  /*239c0*/  IMAD.X R3, RZ, RZ, R3, P2 ;  /* 0x000000ffff037224 */ /* 0x000fe200010e0603 */
[----:B------:R-:W-:Y:S01]  /*239d0*/  IADD3 R16, P2, -R16, UR14, RZ ;  /* 0x0000000e10107c10 */ /* 0x000fe2000ff5e1ff */
[----:B------:R-:W-:-:S03]  /*239e0*/  IMAD R14, R11, R23, R17 ;  /* 0x000000170b0e7224 */ /* 0x000fc600078e0211 */
[-C--:B------:R-:W-:Y:S01]  /*239f0*/  ISETP.GE.U32.AND P1, PT, R16, R22.reuse, PT ;  /* 0x000000161000720c */ /* 0x080fe20003f26070 */
[----:B------:R-:W-:Y:S02]  /*23a00*/  IMAD R3, R3, R22, R14 ;  /* 0x0000001603037224 */ /* 0x000fe400078e020e */
[----:B------:R-:W-:-:S03]  /*23a10*/  VIADD R14, R11, 0x1 ;  /* 0x000000010b0e7836 */ /* 0x000fc60000000000 */
[----:B------:R-:W-:Y:S02]  /*23a20*/  IADD3.X R18, ~R3, UR21, RZ, P2, !PT ;  /* 0x0000001503127c10 */ /* 0x000fe400097fe5ff */
[----:B------:R-:W-:Y:S02]  /*23a30*/  IADD3 R3, P2, -R22, R16, RZ ;  /* 0x0000001016037210 */ /* 0x000fe40007f5e1ff */
[----:B------:R-:W-:Y:S02]  /*23a40*/  ISETP.GE.U32.AND.EX P1, PT, R18, R23, PT, P1 ;  /* 0x000000171200720c */ /* 0x000fe40003f26110 */
[----:B------:R-:W-:Y:S02]  /*23a50*/  IADD3.X R13, ~R23, R18, RZ, P2, !PT ;  /* 0x00000012170d7210 */ /* 0x000fe400017fe5ff */
[----:B------:R-:W-:Y:S02]  /*23a60*/  SEL R3, R3, R16, P1 ;  /* 0x0000001003037207 */ /* 0x000fe40000800000 */
[----:B------:R-:W-:-:S02]  /*23a70*/  SEL R13, R13, R18, P1 ;  /* 0x000000120d0d7207 */ /* 0x000fc40000800000 */
[----:B------:R-:W-:Y:S02]  /*23a80*/  SEL R14, R14, R11, P1 ;  /* 0x0000000b0e0e7207 */ /* 0x000fe40000800000 */
[----:B------:R-:W-:Y:S02]  /*23a90*/  ISETP.GE.U32.AND P1, PT, R3, R22, PT ;  /* 0x000000160300720c */ /* 0x000fe40003f26070 */
[----:B------:R-:W-:Y:S02]  /*23aa0*/  ISETP.NE.U32.AND P2, PT, R22, RZ, PT ;  /* 0x000000ff1600720c */ /* 0x000fe40003f45070 */
[----:B------:R-:W-:Y:S02]  /*23ab0*/  IADD3 R3, R14, 0x1, RZ ;  /* 0x000000010e037810 */ /* 0x000fe40007ffe0ff */
[----:B------:R-:W-:Y:S01]  /*23ac0*/  ISETP.GE.U32.AND.EX P1, PT, R13, R23, PT, P1 ;  /* 0x000000170d00720c */ /* 0x000fe20003f26110 */
[----:B------:R-:W-:Y:S01]  /*23ad0*/  IMAD.MOV.U32 R13, RZ, RZ, 0x0 ;  /* 0x00000000ff0d7424 */ /* 0x000fe200078e00ff */
[----:B------:R-:W-:-:S02]  /*23ae0*/  ISETP.NE.AND.EX P2, PT, R23, RZ, PT, P2 ;  /* 0x000000ff1700720c */ /* 0x000fc40003f45320 */
[----:B------:R-:W-:-:S04]  /*23af0*/  SEL R3, R3, R14, P1 ;  /* 0x0000000e03037207 */ /* 0x000fc80000800000 */
[----:B------:R-:W-:Y:S01]  /*23b00*/  SEL R3, R3, 0xffffffff, P2 ;  /* 0xffffffff03037807 */ /* 0x000fe20001000000 */
[----:B------:R-:W-:Y:S06]  /*23b10*/  RET.REL.NODEC R12 `(_ZN7cutlass13device_kernelINS_4gemm6kernel13GemmUniversalINS1_17GroupProblemShapeIN4cute5tupleIJiiiEEEEENS1_10collective13CollectiveMmaINS1_39MainloopSm90ArrayTmaGmmaWarpSpecializedILi2ENS6_IJNS5_1CILi1EEESD_SD_EEENS1_40KernelPtrArrayTmaWarpSpecializedPingpongEEENS6_IJNSC_ILi128EEENSC_ILi256EEESH_EEENS_10bfloat16_tEPNS6_IJlSD_NSC_ILi0EEEEEESK_SN_NS5_8TiledMMAINS5_8MMA_AtomIJNS5_4SM904GMMA28MMA_64x256x16_F32BF16BF16_SSILNSR_5MajorE0ELST_0ELNSR_7ScaleInE1ELSU_1EEEEEENS5_6LayoutISE_NS6_IJSL_SL_SL_EEEEENS6_IJNS5_10UnderscoreES10_S10_EEEEENS5_13SM90_TMA_LOADENS5_14ComposedLayoutINS5_7SwizzleILi3ELi4ELi3EEENS5_18smem_ptr_flag_bitsILi16EEENSX_INS6_IJNSC_ILi8EEENSC_ILi64EEEEEENS6_IJS1A_SD_EEEEEEEvNS5_8identityES13_S1E_vS1F_EENS_8epilogue10collective18CollectiveEpilogueINS1H_30Sm90PtrArrayTmaWarpSpecializedILi4ELi2ELi16ELb1ELb0ELi2EEEJSJ_NS6_IJS1A_NSC_ILi32EEEEEENS_6half_tEPNS6_IJSD_lSL_EEES1O_S1Q_NS1H_6fusion15FusionCallbacksIS1L_NS1R_17LinearCombinationIS1O_fS1O_fLNS_15FloatRoundStyleE2EEESJ_S1N_JEEES13_NS14_IS16_S18_NSX_INS6_IJS1A_S19_EEENS6_IJSD_S1A_EEEEEEENS5_17SM75_U16x8_LDSM_TENS5_14SM90_TMA_STOREES20_NS5_17SM90_U16x8_STSM_TENS5_9Copy_AtomIJNS5_17SM90_U32x4_STSM_NES1O_EEEvEEEvvEEEEvNT_6ParamsE) ;  /* 0xfffffdc40c387950 */ /* 0x000fec0003c3ffff */
.L_x_332:
[----:B------:R-:W-:Y:S01]  /*23b20*/  UMOV UR30, UR24 ;  /* 0x00000018001e7c82 */ /* 0x000fe20008000000 */
[----:B------:R-:W-:Y:S02]  /*23b30*/  UMOV UR31, UR27 ;  /* 0x0000001b001f7c82 */ /* 0x000fe40008000000 */
[----:B------:R-:W1:Y:S08]  /*23b40*/  I2F.U64.RP R11, UR30 ;  /* 0x0000001e000b7d12 */ /* 0x000e700008309000 */
[----:B-1----:R-:W1:Y:S02]  /*23b50*/  MUFU.RCP R11, R11 ;  /* 0x0000000b000b7308 */ /* 0x002e640000001000 */
[----:B-1----:R-:W-:-:S06]  /*23b60*/  IADD3 R2, R11, 0x1ffffffe, RZ ;  /* 0x1ffffffe0b027810 */ /* 0x002fcc0007ffe0ff */
[----:B------:R-:W1:Y:S02]  /*23b70*/  F2I.U64.TRUNC R2, R2 ;  /* 0x0000000200027311 */ /* 0x000e64000020d800 */
[----:B-1----:R-:W-:Y:S01]  /*23b80*/  R2UR UR30, R2 ;  /* 0x00000000021e72ca */ /* 0x002fe200000e0000 */
[----:B------:R-:W-:Y:S01]  /*23b90*/  IMAD.MOV.U32 R2, RZ, RZ, R12 ;  /* 0x000000ffff027224 */ /* 0x000fe200078e000c */
[----:B------:R-:W-:Y:S02]  /*23ba0*/  R2UR UR31, R3 ;  /* 0x00000000031f72ca */ /* 0x000fe400000e0000 */
[----:B------:R-:W-:-:S09]  /*23bb0*/  MOV R3, 0x0 ;  /* 0x0000000000037802 */ /* 0x000fd20000000f00 */
[----:B------:R-:W-:-:S04]  /*23bc0*/  UIMAD.WIDE.U32 UR32, UR30, UR24, URZ ;  /* 0x000000181e2072a5 */ /* 0x000fc8000f8e003f */
[----:B------:R-:W-:Y:S02]  /*23bd0*/  UIMAD UR33, UR30, UR27, UR33 ;  /* 0x0000001b1e2172a4 */ /* 0x000fe4000f8e0221 */
[----:B------:R-:W-:Y:S02]  /*23be0*/  UIADD3 UR36, UP1, URZ, -UR32, URZ ;  /* 0x800000203f247290 */ /* 0x000fe4000ff3e03f */
[----:B------:R-:W-:Y:S02]  /*23bf0*/  UIMAD UR34, UR31, UR24, UR33 ;  /* 0x000000181f2272a4 */ /* 0x000fe4000f8e0221 */
[----:B------:R-:W-:Y:S02]  /*23c00*/  UIMAD.WIDE.U32 UR32, UR30, UR36, URZ ;  /* 0x000000241e2072a5 */ /* 0x000fe4000f8e003f */
[----:B------:R-:W-:-:S05]  /*23c10*/  UIADD3.X UR37, URZ, ~UR34, URZ, UP1, !UPT ;  /* 0x800000223f257290 */ /* 0x000fca0008ffe43f */
[----:B------:R-:W-:Y:S01]  /*23c20*/  UMOV UR32, UR33 ;  /* 0x0000002100207c82 */ /* 0x000fe20008000000 */
[----:B------:R-:W-:Y:S02]  /*23c30*/  UMOV UR33, UR30 ;  /* 0x0000001e00217c82 */ /* 0x000fe40008000000 */
[----:B------:R-:W-:Y:S02]  /*23c40*/  UIMAD.WIDE.U32 UR34, UP1, UR30, UR37, UR32 ;  /* 0x000000251e2272a5 */ /* 0x000fe4000f820020 */
[----:B------:R-:W-:Y:S02]  /*23c50*/  UIMAD.WIDE.U32 UR32, UR31, UR37, URZ ;  /* 0x000000251f2072a5 */ /* 0x000fe4000f8e003f */
[----:B------:R-:W-:Y:S02]  /*23c60*/  UIMAD.WIDE.U32 UR34, UP2, UR31, UR36, UR34 ;  /* 0x000000241f2272a5 */ /* 0x000fe4000f840022 */
[----:B------:R-:W-:Y:S02]  /*23c70*/  UIMAD UR37, UR31, UR37, URZ ;  /* 0x000000251f2572a4 */ /* 0x000fe4000f8e023f */
[----:B------:R-:W-:-:S02]  /*23c80*/  UIADD3.X UR32, UR33, UR31, URZ, UP1, !UPT ;  /* 0x0000001f21207290 */ /* 0x000fc40008ffe43f */
[----:B------:R-:W-:-:S04]  /*23c90*/  UIADD3 UR35, UP4, UR37, UR35, URZ ;  /* 0x0000002325237290 */ /* 0x000fc8000ff9e03f */
[----:B------:R-:W-:Y:S02]  /*23ca0*/  UIMAD.WIDE.U32 UR30, UR35, UR24, URZ ;  /* 0x00000018231e72a5 */ /* 0x000fe4000f8e003f */
[----:B------:R-:W-:Y:S02]  /*23cb0*/  UIADD3.X UR36, URZ, URZ, UR32, UP4, UP2 ;  /* 0x0000003f3f247290 */ /* 0x000fe4000a7e4420 */
[----:B------:R-:W-:Y:S02]  /*23cc0*/  UIMAD UR31, UR35, UR27, UR31 ;  /* 0x0000001b231f72a4 */ /* 0x000fe4000f8e021f */
[----:B------:R-:W-:Y:S02]  /*23cd0*/  UIADD3 UR37, UP1, URZ, -UR30, URZ ;  /* 0x8000001e3f257290 */ /* 0x000fe4000ff3e03f */
[----:B------:R-:W-:Y:S02]  /*23ce0*/  UIMAD UR32, UR36, UR24, UR31 ;  /* 0x00000018242072a4 */ /* 0x000fe4000f8e021f */
[----:B------:R-:W-:-:S02]  /*23cf0*/  UIMAD.WIDE.U32 UR30, UR35, UR37, URZ ;  /* 0x00000025231e72a5 */ /* 0x000fc4000f8e003f */
[----:B------:R-:W-:-:S05]  /*23d00*/  UIADD3.X UR40, URZ, ~UR32, URZ, UP1, !UPT ;  /* 0x800000203f287290 */ /* 0x000fca0008ffe43f */
[----:B------:R-:W-:Y:S01]  /*23d10*/  UMOV UR34, UR31 ;  /* 0x0000001f00227c82 */ /* 0x000fe20008000000 */
[----:B------:R-:W-:Y:S02]  /*23d20*/  UIMAD.WIDE.U32 UR30, UR36, UR40, URZ ;  /* 0x00000028241e72a5 */ /* 0x000fe4000f8e003f */
[----:B------:R-:W-:Y:S02]  /*23d30*/  UIMAD.WIDE.U32 UR32, UP1, UR35, UR40, UR34 ;  /* 0x00000028232072a5 */ /* 0x000fe4000f820022 */
[----:B------:R-:W-:Y:S02]  /*23d40*/  UIMAD UR34, UR36, UR40, URZ ;  /* 0x00000028242272a4 */ /* 0x000fe4000f8e023f */
[----:B------:R-:W-:Y:S02]  /*23d50*/  UIMAD.WIDE.U32 UR32, UP2, UR36, UR37, UR32 ;  /* 0x00000025242072a5 */ /* 0x000fe4000f840020 */
[----:B------:R-:W-:Y:S02]  /*23d60*/  UIADD3.X UR36, UR31, UR36, URZ, UP1, !UPT ;  /* 0x000000241f247290 */ /* 0x000fe40008ffe43f */
[----:B------:R-:W-:-:S04]  /*23d70*/  UIADD3 UR34, UP4, UR34, UR33, URZ ;  /* 0x0000002122227290 */ /* 0x000fc8000ff9e03f */
[----:B------:R-:W-:Y:S02]  /*23d80*/  UIMAD.WIDE.U32 UR32, UR34, UR25, URZ ;  /* 0x00000019222072a5 */ /* 0x000fe4000f8e003f */
[----:B------:R-:W-:-:S05]  /*23d90*/  UIADD3.X UR36, URZ, URZ, UR36, UP4, UP2 ;  /* 0x0000003f3f247290 */ /* 0x000fca000a7e4424 */
[----:B------:R-:W-:Y:S01]  /*23da0*/  UMOV UR32, UR33 ;  /* 0x0000002100207c82 */ /* 0x000fe20008000000 */
[----:B------:R-:W-:Y:S02]  /*23db0*/  UMOV UR33, URZ ;  /* 0x0000003f00217c82 */ /* 0x000fe40008000000 */
[----:B------:R-:W-:Y:S02]  /*23dc0*/  UIMAD.WIDE.U32 UR30, UR34, UR26, UR32 ;  /* 0x0000001a221e72a5 */ /* 0x000fe4000f8e0020 */
[----:B------:R-:W-:Y:S02]  /*23dd0*/  UIMAD UR34, UR36, UR26, URZ ;  /* 0x0000001a242272a4 */ /* 0x000fe4000f8e023f */
[----:B------:R-:W-:Y:S02]  /*23de0*/  UIMAD.WIDE.U32 UR30, UP1, UR36, UR25, UR30 ;  /* 0x00000019241e72a5 */ /* 0x000fe4000f82001e */
[----:B------:R-:W-:Y:S02]  /*23df0*/  UIMAD.WIDE.U32 UR32, UR36, UR26, URZ ;  /* 0x0000001a242072a5 */ /* 0x000fe4000f8e003f */
[----:B------:R-:W-:-:S02]  /*23e00*/  UIADD3 UR34, UP2, UR34, UR31, URZ ;  /* 0x0000001f22227290 */ /* 0x000fc4000ff5e03f */
[----:B------:R-:W-:Y:S02]  /*23e10*/  UIADD3.X UR32, UR33, URZ, URZ, UP1, !UPT ;  /* 0x0000003f21207290 */ /* 0x000fe40008ffe43f */
[----:B------:R-:W-:Y:S02]  /*23e20*/  UIMAD.WIDE.U32 UR30, UR34, UR24, URZ ;  /* 0x00000018221e72a5 */ /* 0x000fe4000f8e003f */
[----:B------:R-:W-:Y:S02]  /*23e30*/  UIADD3.X UR32, URZ, UR32, URZ, UP2, !UPT ;  /* 0x000000203f207290 */ /* 0x000fe400097fe43f */
[----:B------:R-:W-:Y:S02]  /*23e40*/  UIMAD UR31, UR34, UR27, UR31 ;  /* 0x0000001b221f72a4 */ /* 0x000fe4000f8e021f */
[----:B------:R-:W-:Y:S02]  /*23e50*/  UIADD3 UR33, UP2, -UR30, UR25, URZ ;  /* 0x000000191e217290 */ /* 0x000fe4000ff5e13f */
[----:B------:R-:W-:-:S02]  /*23e60*/  UIMAD UR31, UR32, UR24, UR31 ;  /* 0x00000018201f72a4 */ /* 0x000fc4000f8e021f */
[----:B------:R-:W-:Y:S02]  /*23e70*/  UISETP.GE.U32.AND UP1, UPT, UR33, UR24, UPT ;  /* 0x000000182100728c */ /* 0x000fe4000bf26070 */
[----:B------:R-:W-:Y:S02]  /*23e80*/  UIADD3.X UR32, ~UR31, UR26, URZ, UP2, !UPT ;  /* 0x0000001a1f207290 */ /* 0x000fe400097fe53f */
[----:B------:R-:W-:Y:S02]  /*23e90*/  UIADD3 UR26, UP2, -UR24, UR33, URZ ;  /* 0x00000021181a7290 */ /* 0x000fe4000ff5e13f */
[----:B------:R-:W-:Y:S02]  /*23ea0*/  UISETP.GE.U32.AND.EX UP1, UPT, UR32, UR27, UPT, UP1 ;  /* 0x0000001b2000728c */ /* 0x000fe4000bf26110 */
[----:B------:R-:W-:Y:S02]  /*23eb0*/  UIADD3 UR30, UR34, 0x1, URZ ;  /* 0x00000001221e7890 */ /* 0x000fe4000fffe03f */
[----:B------:R-:W-:-:S02]  /*23ec0*/  UIADD3.X UR31, ~UR27, UR32, URZ, UP2, !UPT ;  /* 0x000000201b1f7290 */ /* 0x000fc400097fe53f */
[----:B------:R-:W-:Y:S02]  /*23ed0*/  USEL UR26, UR26, UR33, UP1 ;  /* 0x000000211a1a7287 */ /* 0x000fe40008800000 */
[----:B------:R-:W-:Y:S02]  /*23ee0*/  USEL UR31, UR31, UR32, UP1 ;  /* 0x000000201f1f7287 */ /* 0x000fe40008800000 */
[----:B------:R-:W-:Y:S02]  /*23ef0*/  USEL UR34, UR30, UR34, UP1 ;  /* 0x000000221e227287 */ /* 0x000fe40008800000 */
[----:B------:R-:W-:Y:S02]  /*23f00*/  UISETP.GE.U32.AND UP1, UPT, UR26, UR24, UPT ;  /* 0x000000181a00728c */ /* 0x000fe4000bf26070 */
[----:B------:R-:W-:Y:S02]  /*23f10*/  UISETP.NE.U32.AND UP2, UPT, UR24, URZ, UPT ;  /* 0x0000003f1800728c */ /* 0x000fe4000bf45070 */
[----:B------:R-:W-:-:S02]  /*23f20*/  UIADD3 UR26, UR34, 0x1, URZ ;  /* 0x00000001221a7890 */ /* 0x000fc4000fffe03f */
[----:B------:R-:W-:Y:S02]  /*23f30*/  UISETP.GE.U32.AND.EX UP1, UPT, UR31, UR27, UPT, UP1 ;  /* 0x0000001b1f00728c */ /* 0x000fe4000bf26110 */
[----:B------:R-:W-:Y:S02]  /*23f40*/  UISETP.NE.AND.EX UP2, UPT, UR27, URZ, UPT, UP2 ;  /* 0x0000003f1b00728c */ /* 0x000fe4000bf45320 */
[----:B------:R-:W-:-:S04]  /*23f50*/  USEL UR26, UR26, UR34, UP1 ;  /* 0x000000221a1a7287 */ /* 0x000fc80008800000 */
[----:B------:R-:W-:Y:S01]  /*23f60*/  USEL UR27, UR26, 0xffffffff, UP2 ;  /* 0xffffffff1a1b7887 */ /* 0x000fe20009000000 */
[----:B------:R-:W-:Y:S11]  /*23f70*/  RET.REL.NODEC R2 `(_ZN7cutlass13device_kernelINS_4gemm6kernel13GemmUniversalINS1_17GroupProblemShapeIN4cute5tupleIJiiiEEEEENS1_10collective13CollectiveMmaINS1_39MainloopSm90ArrayTmaGmmaWarpSpecializedILi2ENS6_IJNS5_1CILi1EEESD_SD_EEENS1_40KernelPtrArrayTmaWarpSpecializedPingpongEEENS6_IJNSC_ILi128EEENSC_ILi256EEESH_EEENS_10bfloat16_tEPNS6_IJlSD_NSC_ILi0EEEEEESK_SN_NS5_8TiledMMAINS5_8MMA_AtomIJNS5_4SM904GMMA28MMA_64x256x16_F32BF16BF16_SSILNSR_5MajorE0ELST_0ELNSR_7ScaleInE1ELSU_1EEEEEENS5_6LayoutISE_NS6_IJSL_SL_SL_EEEEENS6_IJNS5_10UnderscoreES10_S10_EEEEENS5_13SM90_TMA_LOADENS5_14ComposedLayoutINS5_7SwizzleILi3ELi4ELi3EEENS5_18smem_ptr_flag_bitsILi16EEENSX_INS6_IJNSC_ILi8EEENSC_ILi64EEEEEENS6_IJS1A_SD_EEEEEEEvNS5_8identityES13_S1E_vS1F_EENS_8epilogue10collective18CollectiveEpilogueINS1H_30Sm90PtrArrayTmaWarpSpecializedILi4ELi2ELi16ELb1ELb0ELi2EEEJSJ_NS6_IJS1A_NSC_ILi32EEEEEENS_6half_tEPNS6_IJSD_lSL_EEES1O_S1Q_NS1H_6fusion15FusionCallbacksIS1L_NS1R_17LinearCombinationIS1O_fS1O_fLNS_15FloatRoundStyleE2EEESJ_S1N_JEEES13_NS14_IS16_S18_NSX_INS6_IJS1A_S19_EEENS6_IJSD_S1A_EEEEEEENS5_17SM75_U16x8_LDSM_TENS5_14SM90_TMA_STOREES20_NS5_17SM90_U16x8_STSM_TENS5_9Copy_AtomIJNS5_17SM90_U32x4_STSM_NES1O_EEEvEEEvvEEEEvNT_6ParamsE) ;  /* 0xfffffdc002207950 */ /* 0x000ff60003c3ffff */
.L_x_424:
[----:B------:R-:W-:-:S00]  /*23f80*/  BRA `(.L_x_424) ;  /* 0xfffffffc00fc7947 */ /* 0x000fc0000383ffff */
[----:B------:R-:W-:-:S00]  /*23f90*/  NOP ;  /* 0x0000000000007918 */ /* 0x000fc00000000000 */
        /* <DEDUP_REMOVED lines=14> */
.L_x_425:


//--------------------- .nv.global.init           --------------------------
	.section	.nv.global.init,"aw",@progbits
.nv.global.init:
	.type		$str$24,@object
	.size		$str$24,($str$25 - $str$24)
$str$24:
        /*0000*/ 	.byte	0x28, 0x61, 0x64, 0x64, 0x72, 0x65, 0x73, 0x73, 0x20, 0x26, 0x20, 0x6d, 0x61, 0x73, 0x6b, 0x29
        /*0010*/ 	.byte	0x20, 0x3d, 0x3d, 0x20, 0x30, 0x00
	.type		$str$25,@object
	.size		$str$25,(__unnamed_1 - $str$25)
$str$25:
        /*0016*/ 	.byte	0x2f, 0x74, 0x6d, 0x70, 0x2f, 0x63, 0x75, 0x74, 0x6c, 0x61, 0x73, 0x73, 0x5f, 0x73, 0x77, 0x65
        /*0026*/ 	.byte	0x65, 0x70, 0x5f, 0x73, 0x72, 0x63, 0x2f, 0x69, 0x6e, 0x63, 0x6c, 0x75, 0x64, 0x65, 0x2f, 0x63
        /*0036*/ 	.byte	0x75, 0x74, 0x65, 0x2f, 0x70, 0x6f, 0x69, 0x6e, 0x74, 0x65, 0x72, 0x5f, 0x66, 0x6c, 0x61, 0x67
        /*0046*/ 	.byte	0x67, 0x65, 0x64, 0x2e, 0x68, 0x70, 0x70, 0x00
	.type		__unnamed_1,@object
	.size		__unnamed_1,(.L_0 - __unnamed_1)
__unnamed_1:
        /* <DEDUP_REMOVED lines=28> */
        /*020e*/ 	.byte	0x3e, 0x3e, 0x3e, 0x3e, 0x3e, 0x5d, 0x00
.L_0:


//--------------------- .nv.shared._ZN7cutlass13device_kernelINS_4gemm6kernel13GemmUniversalINS1_17GroupProblemShapeIN4cute5tupleIJiiiEEEEENS1_10collective13CollectiveMmaINS1_39MainloopSm90ArrayTmaGmmaWarpSpecializedILi2ENS6_IJNS5_1CILi1EEESD_SD_EEENS1_40KernelPtrArrayTmaWarpSpecializedPingpongEEENS6_IJNSC_ILi128EEENSC_ILi256EEESH_EEENS_10bfloat16_tEPNS6_IJlSD_NSC_ILi0EEEEEESK_SN_NS5_8TiledMMAINS5_8MMA_AtomIJNS5_4SM904GMMA28MMA_64x256x16_F32BF16BF16_SSILNSR_5MajorE0ELST_0ELNSR_7ScaleInE1ELSU_1EEEEEENS5_6LayoutISE_NS6_IJSL_SL_SL_EEEEENS6_IJNS5_10UnderscoreES10_S10_EEEEENS5_13SM90_TMA_LOADENS5_14ComposedLayoutINS5_7SwizzleILi3ELi4ELi3EEENS5_18smem_ptr_flag_bitsILi16EEENSX_INS6_IJNSC_ILi8EEENSC_ILi64EEEEEENS6_IJS1A_SD_EEEEEEEvNS5_8identityES13_S1E_vS1F_EENS_8epilogue10collective18CollectiveEpilogueINS1H_30Sm90PtrArrayTmaWarpSpecializedILi4ELi2ELi16ELb1ELb0ELi2EEEJSJ_NS6_IJS1A_NSC_ILi32EEEEEENS_6half_tEPNS6_IJSD_lSL_EEES1O_S1Q_NS1H_6fusion15FusionCallbacksIS1L_NS1R_17LinearCombinationIS1O_fS1O_fLNS_15FloatRoundStyleE2EEESJ_S1N_JEEES13_NS14_IS16_S18_NSX_INS6_IJS1A_S19_EEENS6_IJSD_S1A_EEEEEEENS5_17SM75_U16x8_LDSM_TENS5_14SM90_TMA_STOREES20_NS5_17SM90_U16x8_STSM_TENS5_9Copy_AtomIJNS5_17SM90_U32x4_STSM_NES1O_EEEvEEEvvEEEEvNT_6ParamsE --------------------------
	.section	.nv.shared._ZN7cutlass13device_kernelINS_4gemm6kernel13GemmUniversalINS1_17GroupProblemShapeIN4cute5tupleIJiiiEEEEENS1_10collective13CollectiveMmaINS1_39MainloopSm90ArrayTmaGmmaWarpSpecializedILi2ENS6_IJNS5_1CILi1EEESD_SD_EEENS1_40KernelPtrArrayTmaWarpSpecializedPingpongEEENS6_IJNSC_ILi128EEENSC_ILi256EEESH_EEENS_10bfloat16_tEPNS6_IJlSD_NSC_ILi0EEEEEESK_SN_NS5_8TiledMMAINS5_8MMA_AtomIJNS5_4SM904GMMA28MMA_64x256x16_F32BF16BF16_SSILNSR_5MajorE0ELST_0ELNSR_7ScaleInE1ELSU_1EEEEEENS5_6LayoutISE_NS6_IJSL_SL_SL_EEEEENS6_IJNS5_10UnderscoreES10_S10_EEEEENS5_13SM90_TMA_LOADENS5_14ComposedLayoutINS5_7SwizzleILi3ELi4ELi3EEENS5_18smem_ptr_flag_bitsILi16EEENSX_INS6_IJNSC_ILi8EEENSC_ILi64EEEEEENS6_IJS1A_SD_EEEEEEEvNS5_8identityES13_S1E_vS1F_EENS_8epilogue10collective18CollectiveEpilogueINS1H_30Sm90PtrArrayTmaWarpSpecializedILi4ELi2ELi16ELb1ELb0ELi2EEEJSJ_NS6_IJS1A_NSC_ILi32EEEEEENS_6half_tEPNS6_IJSD_lSL_EEES1O_S1Q_NS1H_6fusion15FusionCallbacksIS1L_NS1R_17LinearCombinationIS1O_fS1O_fLNS_15FloatRoundStyleE2EEESJ_S1N_JEEES13_NS14_IS16_S18_NSX_INS6_IJS1A_S19_EEENS6_IJSD_S1A_EEEEEEENS5_17SM75_U16x8_LDSM_TENS5_14SM90_TMA_STOREES20_NS5_17SM90_U16x8_STSM_TENS5_9Copy_AtomIJNS5_17SM90_U32x4_STSM_NES1O_EEEvEEEvvEEEEvNT_6ParamsE,"aw",@nobits
	.sectionflags	@""
	.align	16
	.zero		1024


//--------------------- .nv.shared.reserved.0     --------------------------
	.section	.nv.shared.reserved.0,"aw",@nobits
	.weak		__nv_reservedSMEM_offset_0_alias
	.size		__nv_reservedSMEM_offset_0_alias, 0, 0
	.other		__nv_reservedSMEM_offset_0_alias,@"STO_CUDA_RESERVED_SHARED STV_DEFAULT"
__nv_reservedSMEM_offset_0_alias:
	.zero		0


//--------------------- .nv.global                --------------------------
	.section	.nv.global,"aw",@nobits
.nv.global:
	.type		_ZN39_INTERNAL_c5d8e3d6_4_k_cu_d37e039d_28714cute1_E,@object
	.size		_ZN39_INTERNAL_c5d8e3d6_4_k_cu_d37e039d_28714cute1_E,(_ZN39_INTERNAL_c5d8e3d6_4_k_cu_d37e039d_28714cuda3std3__45__cpo6cbeginE - _ZN39_INTERNAL_c5d8e3d6_4_k_cu_d37e039d_28714cute1_E)
_ZN39_INTERNAL_c5d8e3d6_4_k_cu_d37e039d_28714cute1_E:
	.zero		1
	.type		_ZN39_INTERNAL_c5d8e3d6_4_k_cu_d37e039d_28714cuda3std3__45__cpo6cbeginE,@object
	.size		_ZN39_INTERNAL_c5d8e3d6_4_k_cu_d37e039d_28714cuda3std3__45__cpo6cbeginE,(_ZN39_INTERNAL_c5d8e3d6_4_k_cu_d37e039d_28714cuda3std3__48in_placeE - _ZN39_INTERNAL_c5d8e3d6_4_k_cu_d37e039d_28714cuda3std3__45__cpo6cbeginE)
_ZN39_INTERNAL_c5d8e3d6_4_k_cu_d37e039d_28714cuda3std3__45__cpo6cbeginE:
	.zero		1
	.type		_ZN39_INTERNAL_c5d8e3d6_4_k_cu_d37e039d_28714cuda3std3__48in_placeE,@object
	.size		_ZN39_INTERNAL_c5d8e3d6_4_k_cu_d37e039d_28714cuda3std3__48in_placeE,(_ZN39_INTERNAL_c5d8e3d6_4_k_cu_d37e039d_28714cuda3std6ranges3__45__cpo9iter_moveE - _ZN39_INTERNAL_c5d8e3d6_4_k_cu_d37e039d_28714cuda3std3__48in_placeE)
_ZN39_INTERNAL_c5d8e3d6_4_k_cu_d37e039d_28714cuda3std3__48in_placeE:
	.zero		1
	.type		_ZN39_INTERNAL_c5d8e3d6_4_k_cu_d37e039d_28714cuda3std6ranges3__45__cpo9iter_moveE,@object
	.size		_ZN39_INTERNAL_c5d8e3d6_4_k_cu_d37e039d_28714cuda3std6ranges3__45__cpo9iter_moveE,(_ZN39_INTERNAL_c5d8e3d6_4_k_cu_d37e039d_28714cuda3std3__45__cpo5beginE - _ZN39_INTERNAL_c5d8e3d6_4_k_cu_d37e039d_28714cuda3std6ranges3__45__cpo9iter_moveE)
_ZN39_INTERNAL_c5d8e3d6_4_k_cu_d37e039d_28714cuda3std6ranges3__45__cpo9iter_moveE:
	.zero		1
	.type		_ZN39_INTERNAL_c5d8e3d6_4_k_cu_d37e039d_28714cuda3std3__45__cpo5beginE,@object
	.size		_ZN39_INTERNAL_c5d8e3d6_4_k_cu_d37e039d_28714cuda3std3__45__cpo5beginE,(_ZN39_INTERNAL_c5d8e3d6_4_k_cu_d37e039d_28714cuda3std3__441_GLOBAL__N__c5d8e3d6_4_k_cu_d37e039d_28716ignoreE - _ZN39_INTERNAL_c5d8e3d6_4_k_cu_d37e039d_28714cuda3std3__45__cpo5beginE)
_ZN39_INTERNAL_c5d8e3d6_4_k_cu_d37e039d_28714cuda3std3__45__cpo5beginE:
	.zero		1
	.type		_ZN39_INTERNAL_c5d8e3d6_4_k_cu_d37e039d_28714cuda3std3__441_GLOBAL__N__c5d8e3d6_4_k_cu_d37e039d_28716ignoreE,@object
	.size		_ZN39_INTERNAL_c5d8e3d6_4_k_cu_d37e039d_28714cuda3std3__441_GLOBAL__N__c5d8e3d6_4_k_cu_d37e039d_28716ignoreE,(_ZN39_INTERNAL_c5d8e3d6_4_k_cu_d37e039d_28714cute7productE - _ZN39_INTERNAL_c5d8e3d6_4_k_cu_d37e039d_28714cuda3std3__441_GLOBAL__N__c5d8e3d6_4_k_cu_d37e039d_28716ignoreE)
_ZN39_INTERNAL_c5d8e3d6_4_k_cu_d37e039d_28714cuda3std3__441_GLOBAL__N__c5d8e3d6_4_k_cu_d37e039d_28716ignoreE:
	.zero		1
	.type		_ZN39_INTERNAL_c5d8e3d6_4_k_cu_d37e039d_28714cute7productE,@object
	.size		_ZN39_INTERNAL_c5d8e3d6_4_k_cu_d37e039d_28714cute7productE,(_ZN39_INTERNAL_c5d8e3d6_4_k_cu_d37e039d_28714cuda3std3__45__cpo3endE - _ZN39_INTERNAL_c5d8e3d6_4_k_cu_d37e039d_28714cute7productE)
_ZN39_INTERNAL_c5d8e3d6_4_k_cu_d37e039d_28714cute7productE:
	.zero		1
	.type		_ZN39_INTERNAL_c5d8e3d6_4_k_cu_d37e039d_28714cuda3std3__45__cpo3endE,@object
	.size		_ZN39_INTERNAL_c5d8e3d6_4_k_cu_d37e039d_28714cuda3std3__45__cpo3endE,(_ZN39_INTERNAL_c5d8e3d6_4_k_cu_d37e039d_28714cuda3std3__419piecewise_constructE - _ZN39_INTERNAL_c5d8e3d6_4_k_cu_d37e039d_28714cuda3std3__45__cpo3endE)
_ZN39_INTERNAL_c5d8e3d6_4_k_cu_d37e039d_28714cuda3std3__45__cpo3endE:
	.zero		1
	.type		_ZN39_INTERNAL_c5d8e3d6_4_k_cu_d37e039d_28714cuda3std3__419piecewise_constructE,@object
	.size		_ZN39_INTERNAL_c5d8e3d6_4_k_cu_d37e039d_28714cuda3std3__419piecewise_constructE,(_ZN39_INTERNAL_c5d8e3d6_4_k_cu_d37e039d_28714cuda3std3__45__cpo4cendE - _ZN39_INTERNAL_c5d8e3d6_4_k_cu_d37e039d_28714cuda3std3__419piecewise_constructE)
_ZN39_INTERNAL_c5d8e3d6_4_k_cu_d37e039d_28714cuda3std3__419piecewise_constructE:
	.zero		1
	.type		_ZN39_INTERNAL_c5d8e3d6_4_k_cu_d37e039d_28714cuda3std3__45__cpo4cendE,@object
	.size		_ZN39_INTERNAL_c5d8e3d6_4_k_cu_d37e039d_28714cuda3std3__45__cpo4cendE,(_ZN39_INTERNAL_c5d8e3d6_4_k_cu_d37e039d_28714cuda3std6ranges3__45__cpo4swapE - _ZN39_INTERNAL_c5d8e3d6_4_k_cu_d37e039d_28714cuda3std3__45__cpo4cendE)
_ZN39_INTERNAL_c5d8e3d6_4_k_cu_d37e039d_28714cuda3std3__45__cpo4cendE:
	.zero		1
	.type		_ZN39_INTERNAL_c5d8e3d6_4_k_cu_d37e039d_28714cuda3std6ranges3__45__cpo4swapE,@object
	.size		_ZN39_INTERNAL_c5d8e3d6_4_k_cu_d37e039d_28714cuda3std6ranges3__45__cpo4swapE,(.L_8 - _ZN39_INTERNAL_c5d8e3d6_4_k_cu_d37e039d_28714cuda3std6ranges3__45__cpo4swapE)
_ZN39_INTERNAL_c5d8e3d6_4_k_cu_d37e039d_28714cuda3std6ranges3__45__cpo4swapE:
	.zero		1
.L_8:


//--------------------- .nv.constant0._ZN7cutlass13device_kernelINS_4gemm6kernel13GemmUniversalINS1_17GroupProblemShapeIN4cute5tupleIJiiiEEEEENS1_10collective13CollectiveMmaINS1_39MainloopSm90ArrayTmaGmmaWarpSpecializedILi2ENS6_IJNS5_1CILi1EEESD_SD_EEENS1_40KernelPtrArrayTmaWarpSpecializedPingpongEEENS6_IJNSC_ILi128EEENSC_ILi256EEESH_EEENS_10bfloat16_tEPNS6_IJlSD_NSC_ILi0EEEEEESK_SN_NS5_8TiledMMAINS5_8MMA_AtomIJNS5_4SM904GMMA28MMA_64x256x16_F32BF16BF16_SSILNSR_5MajorE0ELST_0ELNSR_7ScaleInE1ELSU_1EEEEEENS5_6LayoutISE_NS6_IJSL_SL_SL_EEEEENS6_IJNS5_10UnderscoreES10_S10_EEEEENS5_13SM90_TMA_LOADENS5_14ComposedLayoutINS5_7SwizzleILi3ELi4ELi3EEENS5_18smem_ptr_flag_bitsILi16EEENSX_INS6_IJNSC_ILi8EEENSC_ILi64EEEEEENS6_IJS1A_SD_EEEEEEEvNS5_8identityES13_S1E_vS1F_EENS_8epilogue10collective18CollectiveEpilogueINS1H_30Sm90PtrArrayTmaWarpSpecializedILi4ELi2ELi16ELb1ELb0ELi2EEEJSJ_NS6_IJS1A_NSC_ILi32EEEEEENS_6half_tEPNS6_IJSD_lSL_EEES1O_S1Q_NS1H_6fusion15FusionCallbacksIS1L_NS1R_17LinearCombinationIS1O_fS1O_fLNS_15FloatRoundStyleE2EEESJ_S1N_JEEES13_NS14_IS16_S18_NSX_INS6_IJS1A_S19_EEENS6_IJSD_S1A_EEEEEEENS5_17SM75_U16x8_LDSM_TENS5_14SM90_TMA_STOREES20_NS5_17SM90_U16x8_STSM_TENS5_9Copy_AtomIJNS5_17SM90_U32x4_STSM_NES1O_EEEvEEEvvEEEEvNT_6ParamsE --------------------------
	.section	.nv.constant0._ZN7cutlass13device_kernelINS_4gemm6kernel13GemmUniversalINS1_17GroupProblemShapeIN4cute5tupleIJiiiEEEEENS1_10collective13CollectiveMmaINS1_39MainloopSm90ArrayTmaGmmaWarpSpecializedILi2ENS6_IJNS5_1CILi1EEESD_SD_EEENS1_40KernelPtrArrayTmaWarpSpecializedPingpongEEENS6_IJNSC_ILi128EEENSC_ILi256EEESH_EEENS_10bfloat16_tEPNS6_IJlSD_NSC_ILi0EEEEEESK_SN_NS5_8TiledMMAINS5_8MMA_AtomIJNS5_4SM904GMMA28MMA_64x256x16_F32BF16BF16_SSILNSR_5MajorE0ELST_0ELNSR_7ScaleInE1ELSU_1EEEEEENS5_6LayoutISE_NS6_IJSL_SL_SL_EEEEENS6_IJNS5_10UnderscoreES10_S10_EEEEENS5_13SM90_TMA_LOADENS5_14ComposedLayoutINS5_7SwizzleILi3ELi4ELi3EEENS5_18smem_ptr_flag_bitsILi16EEENSX_INS6_IJNSC_ILi8EEENSC_ILi64EEEEEENS6_IJS1A_SD_EEEEEEEvNS5_8identityES13_S1E_vS1F_EENS_8epilogue10collective18CollectiveEpilogueINS1H_30Sm90PtrArrayTmaWarpSpecializedILi4ELi2ELi16ELb1ELb0ELi2EEEJSJ_NS6_IJS1A_NSC_ILi32EEEEEENS_6half_tEPNS6_IJSD_lSL_EEES1O_S1Q_NS1H_6fusion15FusionCallbacksIS1L_NS1R_17LinearCombinationIS1O_fS1O_fLNS_15FloatRoundStyleE2EEESJ_S1N_JEEES13_NS14_IS16_S18_NSX_INS6_IJS1A_S19_EEENS6_IJSD_S1A_EEEEEEENS5_17SM75_U16x8_LDSM_TENS5_14SM90_TMA_STOREES20_NS5_17SM90_U16x8_STSM_TENS5_9Copy_AtomIJNS5_17SM90_U32x4_STSM_NES1O_EEEvEEEvvEEEEvNT_6ParamsE,"a",@progbits
	.sectionflags	@""
	.align	4
.nv.constant0._ZN7cutlass13device_kernelINS_4gemm6kernel13GemmUniversalINS1_17GroupProblemShapeIN4cute5tupleIJiiiEEEEENS1_10collective13CollectiveMmaINS1_39MainloopSm90ArrayTmaGmmaWarpSpecializedILi2ENS6_IJNS5_1CILi1EEESD_SD_EEENS1_40KernelPtrArrayTmaWarpSpecializedPingpongEEENS6_IJNSC_ILi128EEENSC_ILi256EEESH_EEENS_10bfloat16_tEPNS6_IJlSD_NSC_ILi0EEEEEESK_SN_NS5_8TiledMMAINS5_8MMA_AtomIJNS5_4SM904GMMA28MMA_64x256x16_F32BF16BF16_SSILNSR_5MajorE0ELST_0ELNSR_7ScaleInE1ELSU_1EEEEEENS5_6LayoutISE_NS6_IJSL_SL_SL_EEEEENS6_IJNS5_10UnderscoreES10_S10_EEEEENS5_13SM90_TMA_LOADENS5_14ComposedLayoutINS5_7SwizzleILi3ELi4ELi3EEENS5_18smem_ptr_flag_bitsILi16EEENSX_INS6_IJNSC_ILi8EEENSC_ILi64EEEEEENS6_IJS1A_SD_EEEEEEEvNS5_8identityES13_S1E_vS1F_EENS_8epilogue10collective18CollectiveEpilogueINS1H_30Sm90PtrArrayTmaWarpSpecializedILi4ELi2ELi16ELb1ELb0ELi2EEEJSJ_NS6_IJS1A_NSC_ILi32EEEEEENS_6half_tEPNS6_IJSD_lSL_EEES1O_S1Q_NS1H_6fusion15FusionCallbacksIS1L_NS1R_17LinearCombinationIS1O_fS1O_fLNS_15FloatRoundStyleE2EEESJ_S1N_JEEES13_NS14_IS16_S18_NSX_INS6_IJS1A_S19_EEENS6_IJSD_S1A_EEEEEEENS5_17SM75_U16x8_LDSM_TENS5_14SM90_TMA_STOREES20_NS5_17SM90_U16x8_STSM_TENS5_9Copy_AtomIJNS5_17SM90_U32x4_STSM_NES1O_EEEvEEEvvEEEEvNT_6ParamsE:
	.zero		2432


//--------------------- SYMBOLS --------------------------

	.type		.nv.reservedSmem.offset0,@object
	.size		.nv.reservedSmem.offset0,0x4
	.type		__assertfail,@function
